def matmul_kernel(
    a_ptr,
    b_ptr,
    c_ptr,
    M,
    N,
    K,
    stride_am,
    stride_ak,
    stride_bk,
    stride_bn,
    stride_cm,
    stride_cn,
    BLOCK_M: tl.constexpr,
    BLOCK_N: tl.constexpr,
    BLOCK_K: tl.constexpr,
    GROUP_M: tl.constexpr,
):
    pid = tl.program_id(axis=0)
    num_pid_m = tl.cdiv(M, BLOCK_M)
    num_pid_n = tl.cdiv(N, BLOCK_N)
    num_pid_in_group = GROUP_M * num_pid_n
    group_id = pid // num_pid_in_group
    first_pid_m = group_id * GROUP_M
    group_size_m = min(num_pid_m - first_pid_m, GROUP_M)
    pid_m = first_pid_m + ((pid % num_pid_in_group) % group_size_m)
    pid_n = (pid % num_pid_in_group) // group_size_m

    offs_am = (pid_m * BLOCK_M + tl.arange(0, BLOCK_M)) % M
    offs_bn = (pid_n * BLOCK_N + tl.arange(0, BLOCK_N)) % N
    offs_k = tl.arange(0, BLOCK_K)
    a_ptrs = a_ptr + offs_am[:, None] * stride_am + offs_k[None, :] * stride_ak
    b_ptrs = b_ptr + offs_k[:, None] * stride_bk + offs_bn[None, :] * stride_bn

    acc = tl.zeros((BLOCK_M, BLOCK_N), dtype=tl.float32)
    for kk in range(0, tl.cdiv(K, BLOCK_K)):
        a = tl.load(a_ptrs, mask=offs_k[None, :] < K - kk * BLOCK_K, other=0.0)
        b = tl.load(b_ptrs, mask=offs_k[:, None] < K - kk * BLOCK_K, other=0.0)
        acc = tl.dot(a, b, acc)
        a_ptrs += BLOCK_K * stride_ak
        b_ptrs += BLOCK_K * stride_bk

    c = acc.to(c_ptr.dtype.element_ty)
    offs_cm = pid_m * BLOCK_M + tl.arange(0, BLOCK_M)
    offs_cn = pid_n * BLOCK_N + tl.arange(0, BLOCK_N)
    c_ptrs = c_ptr + offs_cm[:, None] * stride_cm + offs_cn[None, :] * stride_cn
    mask = (offs_cm[:, None] < M) & (offs_cn[None, :] < N)
    tl.store(c_ptrs, c, mask=mask)

# config = {"BLOCK_K": 128, "BLOCK_M": 16, "BLOCK_N": 128, "GROUP_M": 8, "arch": "sm_100", "dtype": "fp16", "num_ctas": 1, "num_stages": 2, "num_warps": 4}
# arch = sm_100


// ===== COMPILED SASS (sm_100a) =====

	.target	sm_100a

	.elftype	@"ET_EXEC"


//--------------------- .note.nv.tkinfo           --------------------------
	.section	.note.nv.tkinfo,"",@"SHT_NOTE"
	.sectionflags	@"SHF_NOTE_NV_TKINFO"
	.tkinfo
        /*0018*/ 	.word	0x00000081
        /*0030*/ 	.string	""
        /*0030*/ 	.string	"ptxas-blackwell"
        /*0030*/ 	.string	"Cuda compilation tools, release 12.9, V12.9.86"
        /*0030*/ 	.string	"Build cuda_12.9.r12.9/compiler.36037853_0"
        /*0030*/ 	.string	"-v  -suppress-debug-info  -lineinfo  -arch sm_100a "



//--------------------- .note.nv.cuver            --------------------------
	.section	.note.nv.cuver,"",@"SHT_NOTE"
	.sectionflags	@"SHF_NOTE_NV_CUVER"
        /*0018*/ 	.short	0x0001
        /*001a*/ 	.short	0x0064
        /*001c*/ 	.short	0x0001
        /*001e*/ 	.short	0x0000
        /*0020*/ 	.short	0x0001
        /*0022*/ 	.short	0x0000


//--------------------- .nv.info                  --------------------------
	.section	.nv.info,"",@"SHT_CUDA_INFO"
	.align	4


	//----- nvinfo : EIATTR_REGCOUNT
	.align		4
        /*0000*/ 	.byte	0x04, 0x2f
        /*0002*/ 	.short	(.L_1 - .L_0)
	.align		4
.L_0:
        /*0004*/ 	.word	index@(matmul_kernel)
        /*0008*/ 	.word	0x00000020


	//----- nvinfo : EIATTR_FRAME_SIZE
	.align		4
.L_1:
        /*000c*/ 	.byte	0x04, 0x11
        /*000e*/ 	.short	(.L_3 - .L_2)
	.align		4
.L_2:
        /*0010*/ 	.word	index@(matmul_kernel)
        /*0014*/ 	.word	0x00000be0


	//----- nvinfo : EIATTR_MIN_STACK_SIZE
	.align		4
.L_3:
        /*0018*/ 	.byte	0x04, 0x12
        /*001a*/ 	.short	(.L_5 - .L_4)
	.align		4
.L_4:
        /*001c*/ 	.word	index@(matmul_kernel)
        /*0020*/ 	.word	0x00000be0
.L_5:


//--------------------- .nv.info.matmul_kernel    --------------------------
	.section	.nv.info.matmul_kernel,"",@"SHT_CUDA_INFO"
	.sectionflags	@""
	.align	4


	//----- nvinfo : EIATTR_CUDA_API_VERSION
	.align		4
        /*0000*/ 	.byte	0x04, 0x37
        /*0002*/ 	.short	(.L_7 - .L_6)
.L_6:
        /*0004*/ 	.word	0x00000081


	//----- nvinfo : EIATTR_KPARAM_INFO
	.align		4
.L_7:
        /*0008*/ 	.byte	0x04, 0x17
        /*000a*/ 	.short	(.L_9 - .L_8)
.L_8:
        /*000c*/ 	.word	0x00000000
        /*0010*/ 	.short	0x000d
        /*0012*/ 	.short	0x0048
        /*0014*/ 	.byte	0x00, 0xf4, 0x21, 0x00


	//----- nvinfo : EIATTR_KPARAM_INFO
	.align		4
.L_9:
        /*0018*/ 	.byte	0x04, 0x17
        /*001a*/ 	.short	(.L_11 - .L_10)
.L_10:
        /*001c*/ 	.word	0x00000000
        /*0020*/ 	.short	0x000c
        /*0022*/ 	.short	0x0040
        /*0024*/ 	.byte	0x00, 0xf4, 0x21, 0x00


	//----- nvinfo : EIATTR_KPARAM_INFO
	.align		4
.L_11:
        /*0028*/ 	.byte	0x04, 0x17
        /*002a*/ 	.short	(.L_13 - .L_12)
.L_12:
        /*002c*/ 	.word	0x00000000
        /*0030*/ 	.short	0x000b
        /*0032*/ 	.short	0x0038
        /*0034*/ 	.byte	0x00, 0xf0, 0x11, 0x00


	//----- nvinfo : EIATTR_KPARAM_INFO
	.align		4
.L_13:
        /*0038*/ 	.byte	0x04, 0x17
        /*003a*/ 	.short	(.L_15 - .L_14)
.L_14:
        /*003c*/ 	.word	0x00000000
        /*0040*/ 	.short	0x000a
        /*0042*/ 	.short	0x0034
        /*0044*/ 	.byte	0x00, 0xf0, 0x11, 0x00


	//----- nvinfo : EIATTR_KPARAM_INFO
	.align		4
.L_15:
        /*0048*/ 	.byte	0x04, 0x17
        /*004a*/ 	.short	(.L_17 - .L_16)
.L_16:
        /*004c*/ 	.word	0x00000000
        /*0050*/ 	.short	0x0009
        /*0052*/ 	.short	0x0030
        /*0054*/ 	.byte	0x00, 0xf0, 0x11, 0x00


	//----- nvinfo : EIATTR_KPARAM_INFO
	.align		4
.L_17:
        /*0058*/ 	.byte	0x04, 0x17
        /*005a*/ 	.short	(.L_19 - .L_18)
.L_18:
        /*005c*/ 	.word	0x00000000
        /*0060*/ 	.short	0x0008
        /*0062*/ 	.short	0x002c
        /*0064*/ 	.byte	0x00, 0xf0, 0x11, 0x00


	//----- nvinfo : EIATTR_KPARAM_INFO
	.align		4
.L_19:
        /*0068*/ 	.byte	0x04, 0x17
        /*006a*/ 	.short	(.L_21 - .L_20)
.L_20:
        /*006c*/ 	.word	0x00000000
        /*0070*/ 	.short	0x0007
        /*0072*/ 	.short	0x0028
        /*0074*/ 	.byte	0x00, 0xf0, 0x11, 0x00


	//----- nvinfo : EIATTR_KPARAM_INFO
	.align		4
.L_21:
        /*0078*/ 	.byte	0x04, 0x17
        /*007a*/ 	.short	(.L_23 - .L_22)
.L_22:
        /*007c*/ 	.word	0x00000000
        /*0080*/ 	.short	0x0006
        /*0082*/ 	.short	0x0024
        /*0084*/ 	.byte	0x00, 0xf0, 0x11, 0x00


	//----- nvinfo : EIATTR_KPARAM_INFO
	.align		4
.L_23:
        /*0088*/ 	.byte	0x04, 0x17
        /*008a*/ 	.short	(.L_25 - .L_24)
.L_24:
        /*008c*/ 	.word	0x00000000
        /*0090*/ 	.short	0x0005
        /*0092*/ 	.short	0x0020
        /*0094*/ 	.byte	0x00, 0xf0, 0x11, 0x00


	//----- nvinfo : EIATTR_KPARAM_INFO
	.align		4
.L_25:
        /*0098*/ 	.byte	0x04, 0x17
        /*009a*/ 	.short	(.L_27 - .L_26)
.L_26:
        /*009c*/ 	.word	0x00000000
        /*00a0*/ 	.short	0x0004
        /*00a2*/ 	.short	0x001c
        /*00a4*/ 	.byte	0x00, 0xf0, 0x11, 0x00


	//----- nvinfo : EIATTR_KPARAM_INFO
	.align		4
.L_27:
        /*00a8*/ 	.byte	0x04, 0x17
        /*00aa*/ 	.short	(.L_29 - .L_28)
.L_28:
        /*00ac*/ 	.word	0x00000000
        /*00b0*/ 	.short	0x0003
        /*00b2*/ 	.short	0x0018
        /*00b4*/ 	.byte	0x00, 0xf0, 0x11, 0x00


	//----- nvinfo : EIATTR_KPARAM_INFO
	.align		4
.L_29:
        /*00b8*/ 	.byte	0x04, 0x17
        /*00ba*/ 	.short	(.L_31 - .L_30)
.L_30:
        /*00bc*/ 	.word	0x00000000
        /*00c0*/ 	.short	0x0002
        /*00c2*/ 	.short	0x0010
        /*00c4*/ 	.byte	0x00, 0xf4, 0x21, 0x00


	//----- nvinfo : EIATTR_KPARAM_INFO
	.align		4
.L_31:
        /*00c8*/ 	.byte	0x04, 0x17
        /*00ca*/ 	.short	(.L_33 - .L_32)
.L_32:
        /*00cc*/ 	.word	0x00000000
        /*00d0*/ 	.short	0x0001
        /*00d2*/ 	.short	0x0008
        /*00d4*/ 	.byte	0x00, 0xf4, 0x21, 0x00


	//----- nvinfo : EIATTR_KPARAM_INFO
	.align		4
.L_33:
        /*00d8*/ 	.byte	0x04, 0x17
        /*00da*/ 	.short	(.L_35 - .L_34)
.L_34:
        /*00dc*/ 	.word	0x00000000
        /*00e0*/ 	.short	0x0000
        /*00e2*/ 	.short	0x0000
        /*00e4*/ 	.byte	0x00, 0xf4, 0x21, 0x00


	//----- nvinfo : EIATTR_SPARSE_MMA_MASK
	.align		4
.L_35:
        /*00e8*/ 	.byte	0x03, 0x50
        /*00ea*/ 	.short	0x0000


	//----- nvinfo : EIATTR_MAXREG_COUNT
	.align		4
        /*00ec*/ 	.byte	0x03, 0x1b
        /*00ee*/ 	.short	0x00ff


	//----- nvinfo : EIATTR_NUM_BARRIERS
	.align		4
        /*00f0*/ 	.byte	0x02, 0x4c
        /*00f2*/ 	.byte	0x01
	.zero		1


	//----- nvinfo : EIATTR_ANNOTATIONS
	.align		4
        /*00f4*/ 	.byte	0x04, 0x55
        /*00f6*/ 	.short	(.L_37 - .L_36)


	//   ....[0]....
.L_36:
        /*00f8*/ 	.word	0x00000001
        /*00fc*/ 	.byte	0x20, 0x05, 0x00, 0x00, 0x01, 0x00, 0x00, 0x00, 0x50, 0x05, 0x00, 0x00, 0x01, 0x00, 0x00, 0x00
        /* <DEDUP_REMOVED lines=1380> */
        /*574c*/ 	.byte	0xa0, 0x9d, 0x01, 0x00, 0x01, 0x00, 0x00, 0x00, 0x00, 0x9f, 0x01, 0x00


	//----- nvinfo : EIATTR_VRC_CTA_INIT_COUNT
	.align		4
.L_37:
        /*5758*/ 	.byte	0x02, 0x4a
	.zero		1
	.zero		1


	//----- nvinfo : EIATTR_EXIT_INSTR_OFFSETS
	.align		4
        /*575c*/ 	.byte	0x04, 0x1c
        /*575e*/ 	.short	(.L_39 - .L_38)


	//   ....[0]....
.L_38:
        /*5760*/ 	.word	0x0001a470


	//   ....[1]....
        /*5764*/ 	.word	0x0001a4a0


	//----- nvinfo : EIATTR_REQNTID
	.align		4
.L_39:
        /*5768*/ 	.byte	0x04, 0x10
        /*576a*/ 	.short	(.L_41 - .L_40)
.L_40:
        /*576c*/ 	.word	0x00000080
        /*5770*/ 	.word	0x00000001
        /*5774*/ 	.word	0x00000001


	//----- nvinfo : EIATTR_CBANK_PARAM_SIZE
	.align		4
.L_41:
        /*5778*/ 	.byte	0x03, 0x19
        /*577a*/ 	.short	0x0050


	//----- nvinfo : EIATTR_PARAM_CBANK
	.align		4
        /*577c*/ 	.byte	0x04, 0x0a
        /*577e*/ 	.short	(.L_43 - .L_42)
	.align		4
.L_42:
        /*5780*/ 	.word	index@(.nv.constant0.matmul_kernel)
        /*5784*/ 	.short	0x0380
        /*5786*/ 	.short	0x0050


	//----- nvinfo : EIATTR_SW_WAR
	.align		4
.L_43:
        /*5788*/ 	.byte	0x04, 0x36
        /*578a*/ 	.short	(.L_45 - .L_44)
.L_44:
        /*578c*/ 	.word	0x00000008
.L_45:


//--------------------- .nv.compat                --------------------------
	.section	.nv.compat,"",@"SHT_CUDA_COMPAT_INFO"
	.align	4
        /*0000*/ 	.byte	0x02, 0x02, 0x01, 0x00, 0x02, 0x05, 0x05, 0x00, 0x02, 0x03, 0x00, 0x00, 0x02, 0x06, 0x01, 0x00


//--------------------- .nv.callgraph             --------------------------
	.section	.nv.callgraph,"",@"SHT_CUDA_CALLGRAPH"
	.align	4
	.sectionentsize	8
	.align		4
        /*0000*/ 	.word	0x00000000
	.align		4
        /*0004*/ 	.word	0xffffffff
	.align		4
        /*0008*/ 	.word	0x00000000
	.align		4
        /*000c*/ 	.word	0xfffffffe
	.align		4
        /*0010*/ 	.word	0x00000000
	.align		4
        /*0014*/ 	.word	0xfffffffd
	.align		4
        /*0018*/ 	.word	0x00000000
	.align		4
        /*001c*/ 	.word	0xfffffffc


//--------------------- .text.matmul_kernel       --------------------------
	.section	.text.matmul_kernel,"ax",@progbits
	.align	128
        .global         matmul_kernel
        .type           matmul_kernel,@function
        .size           matmul_kernel,(.L_x_4 - matmul_kernel)
        .other          matmul_kernel,@"STO_CUDA_ENTRY STV_DEFAULT"
matmul_kernel:
.text.matmul_kernel:
[----:B------:R-:W0:Y:S08]  /*0000*/  LDC R1, c[0x0][0x37c] ;  /* 0x0000df00ff017b82 */ /* 0x000e300000000800 */
[----:B------:R-:W1:Y:S01]  /*0010*/  LDC.64 R2, c[0x0][0x398] ;  /* 0x0000e600ff027b82 */ /* 0x000e620000000a00 */
[----:B------:R-:W2:Y:S01]  /*0020*/  S2R R14, SR_TID.X ;  /* 0x00000000000e7919 */ /* 0x000ea20000002100 */
[----:B------:R-:W3:Y:S01]  /*0030*/  LDCU UR4, c[0x0][0x3a0] ;  /* 0x00007400ff0477ac */ /* 0x000ee20008000800 */
[----:B0-----:R-:W-:Y:S01]  /*0040*/  VIADD R1, R1, 0xfffff420 ;  /* 0xfffff42001017836 */ /* 0x001fe20000000000 */
[----:B------:R-:W0:Y:S01]  /*0050*/  LDCU.64 UR10, c[0x0][0x358] ;  /* 0x00006b00ff0a77ac */ /* 0x000e220008000a00 */
[----:B------:R-:W4:Y:S01]  /*0060*/  LDCU UR8, c[0x0][0x3a0] ;  /* 0x00007400ff0877ac */ /* 0x000f220008000800 */
[----:B---3--:R-:W-:Y:S01]  /*0070*/  UIADD3 UR4, UPT, UPT, UR4, 0x7f, URZ ;  /* 0x0000007f04047890 */ /* 0x008fe2000fffe0ff */
[----:B-1----:R-:W-:-:S03]  /*0080*/  VIADD R0, R3, 0x7f ;  /* 0x0000007f03007836 */ /* 0x002fc60000000000 */
[----:B------:R-:W-:Y:S02]  /*0090*/  UISETP.GT.AND UP0, UPT, UR4, 0x7f, UPT ;  /* 0x0000007f0400788c */ /* 0x000fe4000bf04270 */
[----:B------:R-:W-:-:S04]  /*00a0*/  SHF.R.S32.HI R5, RZ, 0x1f, R0 ;  /* 0x0000001fff057819 */ /* 0x000fc80000011400 */
[----:B------:R-:W-:-:S04]  /*00b0*/  LEA.HI R5, R5, R0, RZ, 0x7 ;  /* 0x0000000005057211 */ /* 0x000fc800078f38ff */
[----:B------:R-:W-:Y:S02]  /*00c0*/  SHF.R.S32.HI R0, RZ, 0x7, R5 ;  /* 0x00000007ff007819 */ /* 0x000fe40000011405 */
[----:B------:R-:W1:Y:S03]  /*00d0*/  S2R R5, SR_CTAID.X ;  /* 0x0000000000057919 */ /* 0x000e660000002500 */
[----:B------:R-:W-:-:S05]  /*00e0*/  IMAD.SHL.U32 R0, R0, 0x8, RZ ;  /* 0x0000000800007824 */ /* 0x000fca00078e00ff */
[-C--:B------:R-:W-:Y:S02]  /*00f0*/  IABS R9, R0.reuse ;  /* 0x0000000000097213 */ /* 0x080fe40000000000 */
[----:B------:R-:W-:Y:S02]  /*0100*/  IABS R12, R0 ;  /* 0x00000000000c7213 */ /* 0x000fe40000000000 */
[----:B------:R-:W3:Y:S08]  /*0110*/  I2F.RP R4, R9 ;  /* 0x0000000900047306 */ /* 0x000ef00000209400 */
[----:B---3--:R-:W3:Y:S01]  /*0120*/  MUFU.RCP R4, R4 ;  /* 0x0000000400047308 */ /* 0x008ee20000001000 */
[----:B-1----:R-:W-:Y:S01]  /*0130*/  IABS R10, R5 ;  /* 0x00000005000a7213 */ /* 0x002fe20000000000 */
[----:B---3--:R-:W-:-:S02]  /*0140*/  VIADD R6, R4, 0xffffffe ;  /* 0x0ffffffe04067836 */ /* 0x008fc40000000000 */
[----:B------:R-:W-:-:S04]  /*0150*/  IMAD.MOV R4, RZ, RZ, -R12 ;  /* 0x000000ffff047224 */ /* 0x000fc800078e0a0c */
[----:B------:R1:W3:Y:S02]  /*0160*/  F2I.FTZ.U32.TRUNC.NTZ R7, R6 ;  /* 0x0000000600077305 */ /* 0x0002e4000021f000 */
[----:B-1----:R-:W-:Y:S02]  /*0170*/  IMAD.MOV.U32 R6, RZ, RZ, RZ ;  /* 0x000000ffff067224 */ /* 0x002fe400078e00ff */
[----:B---3--:R-:W-:-:S04]  /*0180*/  IMAD.MOV R8, RZ, RZ, -R7 ;  /* 0x000000ffff087224 */ /* 0x008fc800078e0a07 */
[----:B------:R-:W-:Y:S02]  /*0190*/  IMAD R11, R8, R9, RZ ;  /* 0x00000009080b7224 */ /* 0x000fe400078e02ff */
[----:B------:R-:W-:Y:S02]  /*01a0*/  IMAD.MOV.U32 R8, RZ, RZ, R10 ;  /* 0x000000ffff087224 */ /* 0x000fe400078e000a */
[----:B------:R-:W-:-:S06]  /*01b0*/  IMAD.HI.U32 R7, R7, R11, R6 ;  /* 0x0000000b07077227 */ /* 0x000fcc00078e0006 */
[----:B------:R-:W-:-:S04]  /*01c0*/  IMAD.HI.U32 R7, R7, R8, RZ ;  /* 0x0000000807077227 */ /* 0x000fc800078e00ff */
[----:B------:R-:W-:-:S05]  /*01d0*/  IMAD R4, R7, R4, R8 ;  /* 0x0000000407047224 */ /* 0x000fca00078e0208 */
[----:B------:R-:W-:-:S13]  /*01e0*/  ISETP.GT.U32.AND P1, PT, R9, R4, PT ;  /* 0x000000040900720c */ /* 0x000fda0003f24070 */
[----:B------:R-:W-:Y:S02]  /*01f0*/  @!P1 IMAD.IADD R4, R4, 0x1, -R9 ;  /* 0x0000000104049824 */ /* 0x000fe400078e0a09 */
[----:B------:R-:W-:Y:S01]  /*0200*/  @!P1 VIADD R7, R7, 0x1 ;  /* 0x0000000107079836 */ /* 0x000fe20000000000 */
[----:B------:R-:W-:Y:S02]  /*0210*/  ISETP.NE.AND P1, PT, R0, RZ, PT ;  /* 0x000000ff0000720c */ /* 0x000fe40003f25270 */
[----:B------:R-:W-:Y:S02]  /*0220*/  ISETP.GE.U32.AND P0, PT, R4, R9, PT ;  /* 0x000000090400720c */ /* 0x000fe40003f06070 */
[----:B------:R-:W-:-:S04]  /*0230*/  LOP3.LUT R4, R5, R0, RZ, 0x3c, !PT ;  /* 0x0000000005047212 */ /* 0x000fc800078e3cff */
[----:B------:R-:W-:Y:S01]  /*0240*/  ISETP.GE.AND P2, PT, R4, RZ, PT ;  /* 0x000000ff0400720c */ /* 0x000fe20003f46270 */
[----:B------:R-:W-:-:S06]  /*0250*/  VIADD R4, R2, 0xf ;  /* 0x0000000f02047836 */ /* 0x000fcc0000000000 */
[----:B------:R-:W-:-:S04]  /*0260*/  @P0 VIADD R7, R7, 0x1 ;  /* 0x0000000107070836 */ /* 0x000fc80000000000 */
[----:B------:R-:W-:Y:S01]  /*0270*/  IMAD.MOV.U32 R6, RZ, RZ, R7 ;  /* 0x000000ffff067224 */ /* 0x000fe200078e0007 */
[----:B------:R-:W-:-:S03]  /*0280*/  SHF.R.S32.HI R7, RZ, 0x1f, R4 ;  /* 0x0000001fff077819 */ /* 0x000fc60000011404 */
[----:B------:R-:W-:Y:S01]  /*0290*/  @!P2 IMAD.MOV R6, RZ, RZ, -R6 ;  /* 0x000000ffff06a224 */ /* 0x000fe200078e0a06 */
[----:B------:R-:W-:Y:S02]  /*02a0*/  @!P1 LOP3.LUT R6, RZ, R0, RZ, 0x33, !PT ;  /* 0x00000000ff069212 */ /* 0x000fe400078e33ff */
[----:B------:R-:W-:-:S03]  /*02b0*/  LEA.HI R7, R7, R4, RZ, 0x4 ;  /* 0x0000000407077211 */ /* 0x000fc600078f20ff */
[C---:B------:R-:W-:Y:S01]  /*02c0*/  IMAD.SHL.U32 R4, R6.reuse, 0x8, RZ ;  /* 0x0000000806047824 */ /* 0x040fe200078e00ff */
[----:B------:R-:W-:-:S04]  /*02d0*/  IADD3 R6, PT, PT, -R6, RZ, RZ ;  /* 0x000000ff06067210 */ /* 0x000fc80007ffe1ff */
[----:B------:R-:W-:Y:S01]  /*02e0*/  LEA.HI.SX32 R7, R7, -R4, 0x1c ;  /* 0x8000000407077211 */ /* 0x000fe200078fe2ff */
[----:B------:R-:W-:Y:S02]  /*02f0*/  IMAD R15, R0, R6, R5 ;  /* 0x00000006000f7224 */ /* 0x000fe400078e0205 */
[----:B------:R-:W-:Y:S01]  /*0300*/  IMAD.MOV.U32 R6, RZ, RZ, RZ ;  /* 0x000000ffff067224 */ /* 0x000fe200078e00ff */
[----:B------:R-:W-:Y:S02]  /*0310*/  VIMNMX R8, PT, PT, R7, 0x8, PT ;  /* 0x0000000807087848 */ /* 0x000fe40003fe0100 */
[----:B------:R-:W-:Y:S02]  /*0320*/  IABS R13, R15 ;  /* 0x0000000f000d7213 */ /* 0x000fe40000000000 */
[----:B------:R-:W-:-:S04]  /*0330*/  IABS R11, R8 ;  /* 0x00000008000b7213 */ /* 0x000fc80000000000 */
[----:B------:R-:W1:Y:S08]  /*0340*/  I2F.RP R9, R11 ;  /* 0x0000000b00097306 */ /* 0x000e700000209400 */
[----:B-1----:R-:W1:Y:S02]  /*0350*/  MUFU.RCP R9, R9 ;  /* 0x0000000900097308 */ /* 0x002e640000001000 */
[----:B-1----:R-:W-:-:S06]  /*0360*/  VIADD R7, R9, 0xffffffe ;  /* 0x0ffffffe09077836 */ /* 0x002fcc0000000000 */
[----:B------:R-:W1:Y:S02]  /*0370*/  F2I.FTZ.U32.TRUNC.NTZ R7, R7 ;  /* 0x0000000700077305 */ /* 0x000e64000021f000 */
[----:B-1----:R-:W-:-:S04]  /*0380*/  IMAD.MOV R10, RZ, RZ, -R7 ;  /* 0x000000ffff0a7224 */ /* 0x002fc800078e0a07 */
[----:B------:R-:W-:-:S04]  /*0390*/  IMAD.MOV.U32 R0, RZ, RZ, R10 ;  /* 0x000000ffff007224 */ /* 0x000fc800078e000a */
[----:B------:R-:W-:Y:S01]  /*03a0*/  IMAD R5, R0, R11, RZ ;  /* 0x0000000b00057224 */ /* 0x000fe200078e02ff */
[----:B------:R-:W-:-:S03]  /*03b0*/  IABS R0, R8 ;  /* 0x0000000800007213 */ /* 0x000fc60000000000 */
[----:B------:R-:W-:-:S04]  /*03c0*/  IMAD.HI.U32 R6, R7, R5, R6 ;  /* 0x0000000507067227 */ /* 0x000fc800078e0006 */
[----:B------:R-:W-:Y:S02]  /*03d0*/  IMAD.MOV R0, RZ, RZ, -R0 ;  /* 0x000000ffff007224 */ /* 0x000fe400078e0a00 */
        /* <DEDUP_REMOVED lines=8> */
[----:B------:R-:W-:Y:S02]  /*0460*/  ISETP.GE.AND P2, PT, R0, RZ, PT ;  /* 0x000000ff0000720c */ /* 0x000fe40003f46270 */
[----:B--2---:R-:W-:-:S05]  /*0470*/  LOP3.LUT R0, R14, 0xf, RZ, 0xc0, !PT ;  /* 0x0000000f0e007812 */ /* 0x004fca00078ec0ff */
[----:B------:R-:W-:-:S06]  /*0480*/  @P0 VIADD R6, R6, 0x1 ;  /* 0x0000000106060836 */ /* 0x000fcc0000000000 */
[----:B------:R-:W-:Y:S01]  /*0490*/  @!P2 IMAD.MOV R6, RZ, RZ, -R6 ;  /* 0x000000ffff06a224 */ /* 0x000fe200078e0a06 */
[----:B------:R-:W-:-:S05]  /*04a0*/  @!P1 LOP3.LUT R6, RZ, R8, RZ, 0x33, !PT ;  /* 0x00000008ff069212 */ /* 0x000fca00078e33ff */
[----:B------:R-:W-:Y:S02]  /*04b0*/  IMAD.MOV R5, RZ, RZ, -R6 ;  /* 0x000000ffff057224 */ /* 0x000fe400078e0a06 */
[----:B------:R-:W-:Y:S02]  /*04c0*/  IMAD.SHL.U32 R26, R6, 0x80, RZ ;  /* 0x00000080061a7824 */ /* 0x000fe400078e00ff */
[----:B------:R-:W-:-:S04]  /*04d0*/  IMAD R5, R8, R5, R15 ;  /* 0x0000000508057224 */ /* 0x000fc800078e020f */
[----:B------:R-:W-:Y:S01]  /*04e0*/  IMAD.IADD R5, R4, 0x1, R5 ;  /* 0x0000000104057824 */ /* 0x000fe200078e0205 */
[----:B------:R-:W-:-:S03]  /*04f0*/  SHF.R.U32.HI R4, RZ, 0x4, R14 ;  /* 0x00000004ff047819 */ /* 0x000fc6000001160e */
[----:B------:R-:W-:Y:S01]  /*0500*/  IMAD R16, R5, 0x10, R0 ;  /* 0x0000001005107824 */ /* 0x000fe200078e0200 */
[----:B------:R-:W-:-:S04]  /*0510*/  SGXT.U32 R17, R4, 0x3 ;  /* 0x000000030411781a */ /* 0x000fc80000000000 */
[----:B------:R1:W-:Y:S01]  /*0520*/  STL [R1+0x600], R16 ;  /* 0x0006001001007387 */ /* 0x0003e20000100800 */
[C---:B------:R-:W-:Y:S02]  /*0530*/  LOP3.LUT R0, R17.reuse, 0x8, RZ, 0xfc, !PT ;  /* 0x0000000811007812 */ /* 0x040fe400078efcff */
[C---:B------:R-:W-:Y:S01]  /*0540*/  LOP3.LUT R4, R17.reuse, 0x10, RZ, 0xfc, !PT ;  /* 0x0000001011047812 */ /* 0x040fe200078efcff */
[----:B------:R1:W-:Y:S01]  /*0550*/  STL [R1+0x510], R26 ;  /* 0x0005101a01007387 */ /* 0x0003e20000100800 */
[C---:B------:R-:W-:Y:S02]  /*0560*/  LOP3.LUT R0, R17.reuse, 0x18, RZ, 0xfc, !PT ;  /* 0x0000001811007812 */ /* 0x040fe400078efcff */
[C---:B------:R-:W-:Y:S02]  /*0570*/  LOP3.LUT R5, R17.reuse, 0x20, RZ, 0xfc, !PT ;  /* 0x0000002011057812 */ /* 0x040fe400078efcff */
[C---:B------:R-:W-:Y:S02]  /*0580*/  LOP3.LUT R4, R17.reuse, 0x28, RZ, 0xfc, !PT ;  /* 0x0000002811047812 */ /* 0x040fe400078efcff */
[----:B------:R-:W-:-:S02]  /*0590*/  LOP3.LUT R0, R17, 0x30, RZ, 0xfc, !PT ;  /* 0x0000003011007812 */ /* 0x000fc400078efcff */
[C---:B------:R-:W-:Y:S02]  /*05a0*/  LOP3.LUT R5, R17.reuse, 0x40, RZ, 0xfc, !PT ;  /* 0x0000004011057812 */ /* 0x040fe400078efcff */
[C---:B------:R-:W-:Y:S02]  /*05b0*/  LOP3.LUT R4, R17.reuse, 0x48, RZ, 0xfc, !PT ;  /* 0x0000004811047812 */ /* 0x040fe400078efcff */
[----:B------:R-:W-:Y:S01]  /*05c0*/  LOP3.LUT R0, R17, 0x50, RZ, 0xfc, !PT ;  /* 0x0000005011007812 */ /* 0x000fe200078efcff */
[----:B01--4-:R-:W-:Y:S06]  /*05d0*/  BRA.U UP0, `(.L_x_0) ;  /* 0x0000000100207547 */ /* 0x013fec000b800000 */
[----:B------:R-:W-:Y:S01]  /*05e0*/  IMAD.SHL.U32 R0, R14, 0x20, RZ ;  /* 0x000000200e007824 */ /* 0x000fe200078e00ff */
[----:B------:R-:W-:Y:S02]  /*05f0*/  CS2R R8, SRZ ;  /* 0x0000000000087805 */ /* 0x000fe4000001ff00 */
[----:B------:R-:W-:Y:S02]  /*0600*/  CS2R R6, SRZ ;  /* 0x0000000000067805 */ /* 0x000fe4000001ff00 */
[----:B------:R-:W-:Y:S02]  /*0610*/  CS2R R2, SRZ ;  /* 0x0000000000027805 */ /* 0x000fe4000001ff00 */
[----:B------:R-:W-:Y:S02]  /*0620*/  CS2R R4, SRZ ;  /* 0x0000000000047805 */ /* 0x000fe4000001ff00 */
[----:B------:R-:W-:-:S05]  /*0630*/  LOP3.LUT R0, R0, 0x60, RZ, 0xc0, !PT ;  /* 0x0000006000007812 */ /* 0x000fca00078ec0ff */
[----:B------:R0:W-:Y:S01]  /*0640*/  STL [R1+0x5fc], R0 ;  /* 0x0005fc0001007387 */ /* 0x0001e20000100800 */
[----:B------:R-:W-:Y:S05]  /*0650*/  BRA `(.L_x_1) ;  /* 0x0000019400407947 */ /* 0x000fea0003800000 */
.L_x_0:
[----:B------:R-:W-:Y:S01]  /*0660*/  IABS R7, R2 ;  /* 0x0000000200077213 */ /* 0x000fe20000000000 */
[C---:B------:R-:W-:Y:S01]  /*0670*/  VIADD R13, R26.reuse, 0x78 ;  /* 0x000000781a0d7836 */ /* 0x040fe20000000000 */
[----:B------:R-:W-:Y:S01]  /*0680*/  IABS R14, R3 ;  /* 0x00000003000e7213 */ /* 0x000fe20000000000 */
[----:B------:R-:W-:Y:S01]  /*0690*/  VIADD R15, R26, 0x77 ;  /* 0x000000771a0f7836 */ /* 0x000fe20000000000 */
[----:B------:R-:W0:Y:S01]  /*06a0*/  I2F.RP R6, R7 ;  /* 0x0000000700067306 */ /* 0x000e220000209400 */
[----:B------:R-:W-:Y:S01]  /*06b0*/  IABS R21, R26 ;  /* 0x0000001a00157213 */ /* 0x000fe20000000000 */
[----:B------:R-:W1:Y:S01]  /*06c0*/  LDCU UR9, c[0x0][0x3a4] ;  /* 0x00007480ff0977ac */ /* 0x000e620008000800 */
[----:B------:R-:W-:Y:S01]  /*06d0*/  ISETP.GE.AND P4, PT, R16, RZ, PT ;  /* 0x000000ff1000720c */ /* 0x000fe20003f86270 */
[----:B------:R-:W2:Y:S04]  /*06e0*/  LDCU UR7, c[0x0][0x3b0] ;  /* 0x00007600ff0777ac */ /* 0x000ea80008000800 */
[----:B------:R-:W3:Y:S01]  /*06f0*/  I2F.RP R0, R14 ;  /* 0x0000000e00007306 */ /* 0x000ee20000209400 */
[----:B------:R-:W4:Y:S01]  /*0700*/  LDCU UR6, c[0x0][0x3ac] ;  /* 0x00007580ff0677ac */ /* 0x000f220008000800 */
[----:B------:R-:W1:Y:S06]  /*0710*/  LDCU UR12, c[0x0][0x3a8] ;  /* 0x00007500ff0c77ac */ /* 0x000e6c0008000800 */
[----:B0-----:R-:W0:Y:S01]  /*0720*/  MUFU.RCP R6, R6 ;  /* 0x0000000600067308 */ /* 0x001e220000001000 */
[----:B------:R-:W1:Y:S01]  /*0730*/  LDCU UR14, c[0x0][0x3a8] ;  /* 0x00007500ff0e77ac */ /* 0x000e620008000800 */
[----:B------:R-:W1:Y:S06]  /*0740*/  LDCU UR13, c[0x0][0x3a8] ;  /* 0x00007500ff0d77ac */ /* 0x000e6c0008000800 */
[----:B---3--:R-:W3:Y:S01]  /*0750*/  MUFU.RCP R0, R0 ;  /* 0x0000000000007308 */ /* 0x008ee20000001000 */
[----:B------:R-:W1:Y:S01]  /*0760*/  LDCU UR15, c[0x0][0x3a8] ;  /* 0x00007500ff0f77ac */ /* 0x000e620008000800 */
[----:B------:R-:W1:Y:S01]  /*0770*/  LDCU UR16, c[0x0][0x3a8] ;  /* 0x00007500ff1077ac */ /* 0x000e620008000800 */
[----:B0-----:R-:W-:Y:S01]  /*0780*/  VIADD R4, R6, 0xffffffe ;  /* 0x0ffffffe06047836 */ /* 0x001fe20000000000 */
[----:B------:R-:W-:Y:S01]  /*0790*/  IABS R6, R16 ;  /* 0x0000001000067213 */ /* 0x000fe20000000000 */
[----:B------:R-:W-:Y:S01]  /*07a0*/  VIADD R16, R26, 0x7a ;  /* 0x0000007a1a107836 */ /* 0x000fe20000000000 */
[----:B------:R-:W0:Y:S02]  /*07b0*/  LDCU UR17, c[0x0][0x3a8] ;  /* 0x00007500ff1177ac */ /* 0x000e240008000800 */
[----:B------:R1:W2:Y:S01]  /*07c0*/  F2I.FTZ.U32.TRUNC.NTZ R5, R4 ;  /* 0x0000000400057305 */ /* 0x0002a2000021f000 */
[----:B------:R-:W0:Y:S01]  /*07d0*/  LDCU UR18, c[0x0][0x3a8] ;  /* 0x00007500ff1277ac */ /* 0x000e220008000800 */
[----:B---3--:R-:W-:Y:S01]  /*07e0*/  VIADD R24, R0, 0xffffffe ;  /* 0x0ffffffe00187836 */ /* 0x008fe20000000000 */
[----:B------:R-:W3:Y:S05]  /*07f0*/  LDCU UR19, c[0x0][0x3a8] ;  /* 0x00007500ff1377ac */ /* 0x000eea0008000800 */
[----:B------:R4:W0:Y:S01]  /*0800*/  F2I.FTZ.U32.TRUNC.NTZ R25, R24 ;  /* 0x0000001800197305 */ /* 0x000822000021f000 */
[----:B-1----:R-:W-:Y:S01]  /*0810*/  MOV R4, RZ ;  /* 0x000000ff00047202 */ /* 0x002fe20000000f00 */
[----:B------:R-:W-:Y:S01]  /*0820*/  USHF.R.S32.HI UR5, URZ, 0x1f, UR4 ;  /* 0x0000001fff057899 */ /* 0x000fe20008011404 */
[----:B------:R-:W1:Y:S01]  /*0830*/  LDCU UR20, c[0x0][0x3a8] ;  /* 0x00007500ff1477ac */ /* 0x000e620008000800 */
[----:B--2---:R-:W-:-:S02]  /*0840*/  IMAD.MOV R8, RZ, RZ, -R5 ;  /* 0x000000ffff087224 */ /* 0x004fc400078e0a05 */
[----:B----4-:R-:W-:Y:S02]  /*0850*/  IMAD.MOV.U32 R24, RZ, RZ, RZ ;  /* 0x000000ffff187224 */ /* 0x010fe400078e00ff */
[----:B------:R-:W-:-:S04]  /*0860*/  IMAD R9, R8, R7, RZ ;  /* 0x0000000708097224 */ /* 0x000fc800078e02ff */
[----:B------:R-:W-:-:S04]  /*0870*/  IMAD.HI.U32 R5, R5, R9, R4 ;  /* 0x0000000905057227 */ /* 0x000fc800078e0004 */
[----:B------:R-:W-:Y:S02]  /*0880*/  VIADD R4, R26, 0x7f ;  /* 0x0000007f1a047836 */ /* 0x000fe40000000000 */
[----:B------:R-:W-:-:S03]  /*0890*/  IMAD.HI.U32 R5, R5, R6, RZ ;  /* 0x0000000605057227 */ /* 0x000fc600078e00ff */
[----:B------:R-:W-:Y:S01]  /*08a0*/  IABS R9, R4 ;  /* 0x0000000400097213 */ /* 0x000fe20000000000 */
[----:B------:R-:W-:Y:S01]  /*08b0*/  IMAD.MOV R5, RZ, RZ, -R5 ;  /* 0x000000ffff057224 */ /* 0x000fe200078e0a05 */
[----:B------:R-:W-:Y:S01]  /*08c0*/  ISETP.GE.AND P5, PT, R4, RZ, PT ;  /* 0x000000ff0400720c */ /* 0x000fe20003fa6270 */
[----:B------:R-:W-:Y:S02]  /*08d0*/  VIADD R4, R26, 0x7e ;  /* 0x0000007e1a047836 */ /* 0x000fe40000000000 */
[C---:B------:R-:W-:Y:S02]  /*08e0*/  IMAD R0, R7.reuse, R5, R6 ;  /* 0x0000000507007224 */ /* 0x040fe400078e0206 */
[----:B0-----:R-:W-:Y:S01]  /*08f0*/  IMAD.MOV R5, RZ, RZ, -R25 ;  /* 0x000000ffff057224 */ /* 0x001fe200078e0a19 */
[----:B------:R-:W-:Y:S02]  /*0900*/  IABS R17, R4 ;  /* 0x0000000400117213 */ /* 0x000fe40000000000 */
[----:B------:R-:W-:Y:S01]  /*0910*/  ISETP.GT.U32.AND P0, PT, R7, R0, PT ;  /* 0x000000000700720c */ /* 0x000fe20003f04070 */
[----:B------:R-:W-:Y:S01]  /*0920*/  IMAD R5, R5, R14, RZ ;  /* 0x0000000e05057224 */ /* 0x000fe200078e02ff */
[----:B------:R-:W-:-:S03]  /*0930*/  ISETP.GE.AND P3, PT, R4, RZ, PT ;  /* 0x000000ff0400720c */ /* 0x000fc60003f66270 */
[----:B------:R-:W-:-:S06]  /*0940*/  IMAD.HI.U32 R24, R25, R5, R24 ;  /* 0x0000000519187227 */ /* 0x000fcc00078e0018 */
[----:B------:R-:W-:-:S04]  /*0950*/  IMAD.HI.U32 R6, R24, R21, RZ ;  /* 0x0000001518067227 */ /* 0x000fc800078e00ff */
[----:B------:R-:W-:Y:S02]  /*0960*/  IMAD.MOV R6, RZ, RZ, -R6 ;  /* 0x000000ffff067224 */ /* 0x000fe400078e0a06 */
[----:B------:R-:W-:Y:S02]  /*0970*/  @!P0 IMAD.IADD R0, R0, 0x1, -R7 ;  /* 0x0000000100008824 */ /* 0x000fe400078e0a07 */
[----:B------:R-:W-:Y:S02]  /*0980*/  IMAD R21, R14, R6, R21 ;  /* 0x000000060e157224 */ /* 0x000fe400078e0215 */
[----:B------:R-:W-:Y:S01]  /*0990*/  IMAD.HI.U32 R5, R24, R9, RZ ;  /* 0x0000000918057227 */ /* 0x000fe200078e00ff */
[----:B------:R-:W-:Y:S02]  /*09a0*/  ISETP.GT.U32.AND P0, PT, R7, R0, PT ;  /* 0x000000000700720c */ /* 0x000fe40003f04070 */
[----:B------:R-:W-:Y:S01]  /*09b0*/  ISETP.GT.U32.AND P2, PT, R14, R21, PT ;  /* 0x000000150e00720c */ /* 0x000fe20003f44070 */
[----:B------:R-:W-:-:S04]  /*09c0*/  IMAD.HI.U32 R12, R24, R17, RZ ;  /* 0x00000011180c7227 */ /* 0x000fc800078e00ff */
[----:B------:R-:W-:Y:S02]  /*09d0*/  IMAD.MOV R5, RZ, RZ, -R5 ;  /* 0x000000ffff057224 */ /* 0x000fe400078e0a05 */
[----:B------:R-:W-:Y:S02]  /*09e0*/  IMAD.MOV R12, RZ, RZ, -R12 ;  /* 0x000000ffff0c7224 */ /* 0x000fe400078e0a0c */
[----:B------:R-:W-:Y:S02]  /*09f0*/  IMAD R18, R14, R5, R9 ;  /* 0x000000050e127224 */ /* 0x000fe400078e0209 */
[----:B------:R-:W-:Y:S01]  /*0a00*/  @!P0 IMAD.IADD R0, R0, 0x1, -R7 ;  /* 0x0000000100008824 */ /* 0x000fe200078e0a07 */
[----:B------:R-:W-:Y:S01]  /*0a10*/  ISETP.NE.AND P0, PT, R2, RZ, PT ;  /* 0x000000ff0200720c */ /* 0x000fe20003f05270 */
[----:B------:R-:W-:Y:S02]  /*0a20*/  VIADD R7, R26, 0x7d ;  /* 0x0000007d1a077836 */ /* 0x000fe40000000000 */
[----:B------:R-:W-:-:S02]  /*0a30*/  @!P2 IMAD.IADD R21, R21, 0x1, -R14 ;  /* 0x000000011515a824 */ /* 0x000fc400078e0a0e */
[----:B------:R-:W-:Y:S01]  /*0a40*/  VIADD R6, R26, 0x7c ;  /* 0x0000007c1a067836 */ /* 0x000fe20000000000 */
[----:B------:R-:W-:Y:S01]  /*0a50*/  IABS R4, R7 ;  /* 0x0000000700047213 */ /* 0x000fe20000000000 */
[C---:B------:R-:W-:Y:S01]  /*0a60*/  IMAD R17, R14.reuse, R12, R17 ;  /* 0x0000000c0e117224 */ /* 0x040fe200078e0211 */
[----:B------:R-:W-:Y:S01]  /*0a70*/  ISETP.GT.U32.AND P2, PT, R14, R21, PT ;  /* 0x000000150e00720c */ /* 0x000fe20003f44070 */
[----:B------:R-:W-:Y:S01]  /*0a80*/  VIADD R5, R26, 0x7b ;  /* 0x0000007b1a057836 */ /* 0x000fe20000000000 */
[----:B------:R-:W-:Y:S01]  /*0a90*/  IABS R11, R6 ;  /* 0x00000006000b7213 */ /* 0x000fe20000000000 */
[----:B------:R-:W-:Y:S01]  /*0aa0*/  IMAD.HI.U32 R10, R24, R4, RZ ;  /* 0x00000004180a7227 */ /* 0x000fe200078e00ff */
[----:B------:R-:W-:Y:S02]  /*0ab0*/  ISETP.GE.AND P1, PT, R7, RZ, PT ;  /* 0x000000ff0700720c */ /* 0x000fe40003f26270 */
[----:B------:R-:W-:Y:S01]  /*0ac0*/  IABS R7, R5 ;  /* 0x0000000500077213 */ /* 0x000fe20000000000 */
[----:B------:R-:W-:-:S02]  /*0ad0*/  IMAD.MOV R10, RZ, RZ, -R10 ;  /* 0x000000ffff0a7224 */ /* 0x000fc400078e0a0a */
[----:B------:R-:W-:Y:S01]  /*0ae0*/  @!P4 IMAD.MOV R0, RZ, RZ, -R0 ;  /* 0x000000ffff00c224 */ /* 0x000fe200078e0a00 */
[C---:B------:R-:W-:Y:S01]  /*0af0*/  ISETP.GT.U32.AND P4, PT, R14.reuse, R18, PT ;  /* 0x000000120e00720c */ /* 0x040fe20003f84070 */
[C---:B------:R-:W-:Y:S01]  /*0b00*/  IMAD R4, R14.reuse, R10, R4 ;  /* 0x0000000a0e047224 */ /* 0x040fe200078e0204 */
[----:B------:R-:W-:Y:S01]  /*0b10*/  @!P0 LOP3.LUT R0, RZ, R2, RZ, 0x33, !PT ;  /* 0x00000002ff008212 */ /* 0x000fe200078e33ff */
[----:B------:R-:W-:Y:S01]  /*0b20*/  @!P2 IMAD.IADD R21, R21, 0x1, -R14 ;  /* 0x000000011515a824 */ /* 0x000fe200078e0a0e */
[----:B------:R-:W-:Y:S01]  /*0b30*/  ISETP.GT.U32.AND P2, PT, R14, R17, PT ;  /* 0x000000110e00720c */ /* 0x000fe20003f44070 */
[----:B------:R-:W-:Y:S01]  /*0b40*/  IMAD.HI.U32 R9, R24, R11, RZ ;  /* 0x0000000b18097227 */ /* 0x000fe200078e00ff */
[----:B------:R-:W-:Y:S01]  /*0b50*/  ISETP.GT.U32.AND P6, PT, R14, R4, PT ;  /* 0x000000040e00720c */ /* 0x000fe20003fc4070 */
[----:B------:R0:W-:Y:S01]  /*0b60*/  STL [R1+0x6e8], R0 ;  /* 0x0006e80001007387 */ /* 0x0001e20000100800 */
[----:B------:R-:W-:Y:S01]  /*0b70*/  ISETP.GE.AND P0, PT, R26, RZ, PT ;  /* 0x000000ff1a00720c */ /* 0x000fe20003f06270 */
[----:B------:R-:W-:Y:S01]  /*0b80*/  IMAD.HI.U32 R8, R24, R7, RZ ;  /* 0x0000000718087227 */ /* 0x000fe200078e00ff */
[----:B------:R-:W-:-:S02]  /*0b90*/  IABS R10, R13 ;  /* 0x0000000d000a7213 */ /* 0x000fc40000000000 */
[----:B------:R-:W-:Y:S01]  /*0ba0*/  IABS R2, R15 ;  /* 0x0000000f00027213 */ /* 0x000fe20000000000 */
[----:B------:R-:W-:Y:S01]  /*0bb0*/  IMAD.MOV R9, RZ, RZ, -R9 ;  /* 0x000000ffff097224 */ /* 0x000fe200078e0a09 */
[----:B------:R-:W-:Y:S01]  /*0bc0*/  IADD3 R8, PT, PT, -R8, RZ, RZ ;  /* 0x000000ff08087210 */ /* 0x000fe20007ffe1ff */
[----:B------:R-:W-:Y:S02]  /*0bd0*/  VIADD R12, R26, 0x79 ;  /* 0x000000791a0c7836 */ /* 0x000fe40000000000 */
[----:B------:R-:W-:Y:S01]  /*0be0*/  IMAD R11, R14, R9, R11 ;  /* 0x000000090e0b7224 */ /* 0x000fe200078e020b */
[----:B------:R-:W-:Y:S01]  /*0bf0*/  IABS R9, R16 ;  /* 0x0000001000097213 */ /* 0x000fe20000000000 */
[--C-:B------:R-:W-:Y:S02]  /*0c00*/  @!P4 IMAD.IADD R18, R18, 0x1, -R14.reuse ;  /* 0x000000011212c824 */ /* 0x100fe400078e0a0e */
[--C-:B------:R-:W-:Y:S02]  /*0c10*/  @!P2 IMAD.IADD R17, R17, 0x1, -R14.reuse ;  /* 0x000000011111a824 */ /* 0x100fe400078e0a0e */
[----:B------:R-:W-:Y:S01]  /*0c20*/  IMAD R7, R14, R8, R7 ;  /* 0x000000080e077224 */ /* 0x000fe200078e0207 */
[----:B------:R-:W-:Y:S01]  /*0c30*/  IABS R8, R12 ;  /* 0x0000000c00087213 */ /* 0x000fe20000000000 */
[----:B------:R-:W-:Y:S01]  /*0c40*/  @!P6 IMAD.IADD R4, R4, 0x1, -R14 ;  /* 0x000000010404e824 */ /* 0x000fe200078e0a0e */
[----:B------:R-:W-:Y:S01]  /*0c50*/  ISETP.GT.U32.AND P4, PT, R14, R18, PT ;  /* 0x000000120e00720c */ /* 0x000fe20003f84070 */
[----:B------:R-:W-:Y:S01]  /*0c60*/  IMAD.HI.U32 R19, R24, R9, RZ ;  /* 0x0000000918137227 */ /* 0x000fe200078e00ff */
[----:B------:R-:W-:-:S02]  /*0c70*/  ISETP.GT.U32.AND P2, PT, R14, R17, PT ;  /* 0x000000110e00720c */ /* 0x000fc40003f44070 */
[----:B------:R-:W-:Y:S01]  /*0c80*/  ISETP.GT.U32.AND P6, PT, R14, R4, PT ;  /* 0x000000040e00720c */ /* 0x000fe20003fc4070 */
[----:B------:R-:W-:-:S04]  /*0c90*/  IMAD.HI.U32 R22, R24, R8, RZ ;  /* 0x0000000818167227 */ /* 0x000fc800078e00ff */
[----:B------:R-:W-:Y:S02]  /*0ca0*/  IMAD.MOV R19, RZ, RZ, -R19 ;  /* 0x000000ffff137224 */ /* 0x000fe400078e0a13 */
[----:B------:R-:W-:Y:S01]  /*0cb0*/  @!P0 IMAD.MOV R21, RZ, RZ, -R21 ;  /* 0x000000ffff158224 */ /* 0x000fe200078e0a15 */
[C---:B------:R-:W-:Y:S01]  /*0cc0*/  ISETP.GT.U32.AND P0, PT, R14.reuse, R11, PT ;  /* 0x0000000b0e00720c */ /* 0x040fe20003f04070 */
[----:B------:R-:W-:Y:S02]  /*0cd0*/  IMAD.MOV R22, RZ, RZ, -R22 ;  /* 0x000000ffff167224 */ /* 0x000fe400078e0a16 */
[----:B------:R-:W-:Y:S02]  /*0ce0*/  IMAD R9, R14, R19, R9 ;  /* 0x000000130e097224 */ /* 0x000fe400078e0209 */
[----:B------:R-:W-:Y:S01]  /*0cf0*/  @!P4 IMAD.IADD R18, R18, 0x1, -R14 ;  /* 0x000000011212c824 */ /* 0x000fe200078e0a0e */
[C---:B------:R-:W-:Y:S01]  /*0d00*/  ISETP.GT.U32.AND P4, PT, R14.reuse, R7, PT ;  /* 0x000000070e00720c */ /* 0x040fe20003f84070 */
[----:B------:R-:W-:Y:S01]  /*0d10*/  IMAD R8, R14, R22, R8 ;  /* 0x000000160e087224 */ /* 0x000fe200078e0208 */
[----:B------:R-:W-:Y:S01]  /*0d20*/  @!P6 IADD3 R4, PT, PT, R4, -R14, RZ ;  /* 0x8000000e0404e210 */ /* 0x000fe20007ffe0ff */
[----:B------:R-:W-:Y:S01]  /*0d30*/  @!P2 IMAD.IADD R17, R17, 0x1, -R14 ;  /* 0x000000011111a824 */ /* 0x000fe200078e0a0e */
[----:B------:R-:W-:Y:S01]  /*0d40*/  ISETP.GT.U32.AND P2, PT, R14, R9, PT ;  /* 0x000000090e00720c */ /* 0x000fe20003f44070 */
[----:B------:R-:W-:Y:S01]  /*0d50*/  IMAD.HI.U32 R19, R24, R10, RZ ;  /* 0x0000000a18137227 */ /* 0x000fe200078e00ff */
[----:B------:R-:W-:-:S03]  /*0d60*/  ISETP.GT.U32.AND P6, PT, R14, R8, PT ;  /* 0x000000080e00720c */ /* 0x000fc60003fc4070 */
[--C-:B------:R-:W-:Y:S01]  /*0d70*/  @!P0 IMAD.IADD R11, R11, 0x1, -R14.reuse ;  /* 0x000000010b0b8824 */ /* 0x100fe200078e0a0e */
[----:B------:R-:W-:Y:S01]  /*0d80*/  ISETP.GE.AND P0, PT, R6, RZ, PT ;  /* 0x000000ff0600720c */ /* 0x000fe20003f06270 */
[----:B------:R-:W-:Y:S02]  /*0d90*/  IMAD.MOV R19, RZ, RZ, -R19 ;  /* 0x000000ffff137224 */ /* 0x000fe400078e0a13 */
[----:B------:R-:W-:Y:S01]  /*0da0*/  @!P4 IMAD.IADD R7, R7, 0x1, -R14 ;  /* 0x000000010707c824 */ /* 0x000fe200078e0a0e */
[----:B------:R-:W-:Y:S01]  /*0db0*/  ISETP.GE.AND P4, PT, R5, RZ, PT ;  /* 0x000000ff0500720c */ /* 0x000fe20003f86270 */
[----:B------:R-:W-:Y:S02]  /*0dc0*/  IMAD.MOV.U32 R25, RZ, RZ, R18 ;  /* 0x000000ffff197224 */ /* 0x000fe400078e0012 */
[----:B------:R-:W-:Y:S01]  /*0dd0*/  @!P2 IMAD.IADD R9, R9, 0x1, -R14 ;  /* 0x000000010909a824 */ /* 0x000fe200078e0a0e */
[C---:B------:R-:W-:Y:S01]  /*0de0*/  ISETP.GT.U32.AND P2, PT, R14.reuse, R11, PT ;  /* 0x0000000b0e00720c */ /* 0x040fe20003f44070 */
[----:B------:R-:W-:-:S02]  /*0df0*/  IMAD R5, R14, R19, R10 ;  /* 0x000000130e057224 */ /* 0x000fc400078e020a */
[----:B0-----:R-:W-:Y:S02]  /*0e00*/  IMAD.MOV.U32 R0, RZ, RZ, R4 ;  /* 0x000000ffff007224 */ /* 0x001fe400078e0004 */
[----:B------:R-:W-:Y:S02]  /*0e10*/  IMAD.MOV.U32 R23, RZ, RZ, R17 ;  /* 0x000000ffff177224 */ /* 0x000fe400078e0011 */
[----:B------:R-:W-:Y:S01]  /*0e20*/  @!P6 IMAD.IADD R8, R8, 0x1, -R14 ;  /* 0x000000010808e824 */ /* 0x000fe200078e0a0e */
[C---:B------:R-:W-:Y:S01]  /*0e30*/  ISETP.GT.U32.AND P6, PT, R14.reuse, R7, PT ;  /* 0x000000070e00720c */ /* 0x040fe20003fc4070 */
[----:B------:R-:W-:Y:S01]  /*0e40*/  @!P5 IMAD.MOV R25, RZ, RZ, -R25 ;  /* 0x000000ffff19d224 */ /* 0x000fe200078e0a19 */
[----:B------:R-:W-:Y:S01]  /*0e50*/  ISETP.GT.U32.AND P5, PT, R14, R9, PT ;  /* 0x000000090e00720c */ /* 0x000fe20003fa4070 */
[----:B------:R-:W-:Y:S02]  /*0e60*/  VIADD R10, R26, 0x76 ;  /* 0x000000761a0a7836 */ /* 0x000fe40000000000 */
[----:B------:R-:W-:Y:S01]  /*0e70*/  IMAD.HI.U32 R20, R24, R2, RZ ;  /* 0x0000000218147227 */ /* 0x000fe200078e00ff */
[----:B------:R-:W-:Y:S02]  /*0e80*/  STL [R1+0x48], R25 ;  /* 0x0000481901007387 */ /* 0x000fe40000100800 */
[----:B------:R-:W-:Y:S01]  /*0e90*/  IABS R17, R10 ;  /* 0x0000000a00117213 */ /* 0x000fe20000000000 */
[----:B------:R-:W-:Y:S01]  /*0ea0*/  @!P1 IMAD.MOV R0, RZ, RZ, -R0 ;  /* 0x000000ffff009224 */ /* 0x000fe200078e0a00 */
[C---:B------:R-:W-:Y:S01]  /*0eb0*/  ISETP.GT.U32.AND P1, PT, R14.reuse, R5, PT ;  /* 0x000000050e00720c */ /* 0x040fe20003f24070 */
[----:B------:R-:W-:Y:S01]  /*0ec0*/  @!P3 IMAD.MOV R23, RZ, RZ, -R23 ;  /* 0x000000ffff17b224 */ /* 0x000fe200078e0a17 */
[----:B------:R-:W-:Y:S01]  /*0ed0*/  ISETP.GT.U32.AND P3, PT, R14, R8, PT ;  /* 0x000000080e00720c */ /* 0x000fe20003f64070 */
[----:B------:R-:W-:-:S02]  /*0ee0*/  IMAD.MOV R20, RZ, RZ, -R20 ;  /* 0x000000ffff147224 */ /* 0x000fc400078e0a14 */
[----:B------:R-:W-:Y:S01]  /*0ef0*/  VIADD R6, R26, 0x75 ;  /* 0x000000751a067836 */ /* 0x000fe20000000000 */
[----:B------:R-:W-:Y:S01]  /*0f00*/  STL [R1+0x44], R23 ;  /* 0x0000441701007387 */ /* 0x000fe20000100800 */
[----:B------:R-:W-:Y:S01]  /*0f10*/  @!P2 IMAD.IADD R11, R11, 0x1, -R14 ;  /* 0x000000010b0ba824 */ /* 0x000fe200078e0a0e */
[----:B------:R-:W-:Y:S01]  /*0f20*/  ISETP.GE.AND P2, PT, R16, RZ, PT ;  /* 0x000000ff1000720c */ /* 0x000fe20003f46270 */
[C---:B------:R-:W-:Y:S01]  /*0f30*/  IMAD R2, R14.reuse, R20, R2 ;  /* 0x000000140e027224 */ /* 0x040fe200078e0202 */
[----:B------:R-:W-:Y:S01]  /*0f40*/  IABS R4, R6 ;  /* 0x0000000600047213 */ /* 0x000fe20000000000 */
[----:B------:R-:W-:Y:S01]  /*0f50*/  IMAD.MOV.U32 R16, RZ, RZ, R17 ;  /* 0x000000ffff107224 */ /* 0x000fe200078e0011 */
[----:B------:R0:W-:Y:S01]  /*0f60*/  STL [R1+0x40], R0 ;  /* 0x0000400001007387 */ /* 0x0001e20000100800 */
[--C-:B------:R-:W-:Y:S01]  /*0f70*/  @!P6 IMAD.IADD R7, R7, 0x1, -R14.reuse ;  /* 0x000000010707e824 */ /* 0x100fe200078e0a0e */
[----:B------:R-:W-:Y:S01]  /*0f80*/  ISETP.GT.U32.AND P6, PT, R14, R2, PT ;  /* 0x000000020e00720c */ /* 0x000fe20003fc4070 */
[----:B------:R-:W-:Y:S01]  /*0f90*/  @!P5 IMAD.IADD R9, R9, 0x1, -R14 ;  /* 0x000000010909d824 */ /* 0x000fe200078e0a0e */
[----:B------:R-:W-:Y:S01]  /*0fa0*/  ISETP.GE.AND P5, PT, R12, RZ, PT ;  /* 0x000000ff0c00720c */ /* 0x000fe20003fa6270 */
[----:B------:R-:W-:Y:S01]  /*0fb0*/  IMAD.HI.U32 R12, R24, R16, RZ ;  /* 0x00000010180c7227 */ /* 0x000fe200078e00ff */
[----:B------:R-:W-:-:S02]  /*0fc0*/  @!P3 IADD3 R8, PT, PT, R8, -R14, RZ ;  /* 0x8000000e0808b210 */ /* 0x000fc40007ffe0ff */
[----:B------:R-:W-:Y:S01]  /*0fd0*/  ISETP.GE.AND P3, PT, R13, RZ, PT ;  /* 0x000000ff0d00720c */ /* 0x000fe20003f66270 */
[----:B------:R-:W-:Y:S01]  /*0fe0*/  @!P1 IMAD.IADD R5, R5, 0x1, -R14 ;  /* 0x0000000105059824 */ /* 0x000fe200078e0a0e */
[----:B------:R-:W-:Y:S01]  /*0ff0*/  ISETP.GE.AND P1, PT, R15, RZ, PT ;  /* 0x000000ff0f00720c */ /* 0x000fe20003f26270 */
[----:B------:R-:W-:Y:S02]  /*1000*/  IMAD.MOV.U32 R18, RZ, RZ, R11 ;  /* 0x000000ffff127224 */ /* 0x000fe400078e000b */
[----:B0-----:R-:W-:Y:S02]  /*1010*/  IMAD.MOV.U32 R0, RZ, RZ, R7 ;  /* 0x000000ffff007224 */ /* 0x001fe400078e0007 */
[----:B------:R-:W-:-:S04]  /*1020*/  IMAD.HI.U32 R13, R24, R4, RZ ;  /* 0x00000004180d7227 */ /* 0x000fc800078e00ff */
[----:B------:R-:W-:Y:S02]  /*1030*/  IMAD.MOV R12, RZ, RZ, -R12 ;  /* 0x000000ffff0c7224 */ /* 0x000fe400078e0a0c */
[----:B------:R-:W-:Y:S01]  /*1040*/  @!P0 IMAD.MOV R18, RZ, RZ, -R18 ;  /* 0x000000ffff128224 */ /* 0x000fe200078e0a12 */
[C---:B------:R-:W-:Y:S01]  /*1050*/  ISETP.GT.U32.AND P0, PT, R14.reuse, R5, PT ;  /* 0x000000050e00720c */ /* 0x040fe20003f04070 */
[----:B------:R-:W-:Y:S02]  /*1060*/  @!P4 IMAD.MOV R0, RZ, RZ, -R0 ;  /* 0x000000ffff00c224 */ /* 0x000fe400078e0a00 */
[----:B------:R-:W-:Y:S01]  /*1070*/  IMAD.MOV R11, RZ, RZ, -R13 ;  /* 0x000000ffff0b7224 */ /* 0x000fe200078e0a0d */
[----:B------:R-:W-:Y:S01]  /*1080*/  STL [R1+0x64], R18 ;  /* 0x0000641201007387 */ /* 0x000fe20000100800 */
[C---:B------:R-:W-:Y:S02]  /*1090*/  IMAD R7, R14.reuse, R12, R16 ;  /* 0x0000000c0e077224 */ /* 0x040fe400078e0210 */
[C---:B------:R-:W-:Y:S01]  /*10a0*/  IMAD R4, R14.reuse, R11, R4 ;  /* 0x0000000b0e047224 */ /* 0x040fe200078e0204 */
[----:B------:R0:W-:Y:S01]  /*10b0*/  STL [R1+0x68], R0 ;  /* 0x0000680001007387 */ /* 0x0001e20000100800 */
[----:B------:R-:W-:Y:S01]  /*10c0*/  @!P2 IMAD.MOV R9, RZ, RZ, -R9 ;  /* 0x000000ffff09a224 */ /* 0x000fe200078e0a09 */
[----:B------:R-:W-:Y:S01]  /*10d0*/  ISETP.GT.U32.AND P2, PT, R14, R7, PT ;  /* 0x000000070e00720c */ /* 0x000fe20003f44070 */
[--C-:B------:R-:W-:Y:S01]  /*10e0*/  @!P6 IMAD.IADD R2, R2, 0x1, -R14.reuse ;  /* 0x000000010202e824 */ /* 0x100fe200078e0a0e */
[----:B------:R-:W-:Y:S01]  /*10f0*/  ISETP.GE.AND P6, PT, R10, RZ, PT ;  /* 0x000000ff0a00720c */ /* 0x000fe20003fc6270 */
[----:B------:R-:W-:Y:S01]  /*1100*/  @!P0 IMAD.IADD R5, R5, 0x1, -R14 ;  /* 0x0000000105058824 */ /* 0x000fe200078e0a0e */
[----:B------:R2:W-:Y:S01]  /*1110*/  STL [R1+0x6c], R9 ;  /* 0x00006c0901007387 */ /* 0x0005e20000100800 */
[----:B------:R-:W-:Y:S01]  /*1120*/  ISETP.GE.AND P0, PT, R6, RZ, PT ;  /* 0x000000ff0600720c */ /* 0x000fe20003f06270 */
[----:B------:R-:W-:Y:S01]  /*1130*/  VIADD R11, R26, 0x72 ;  /* 0x000000721a0b7836 */ /* 0x000fe20000000000 */
[----:B------:R-:W-:Y:S01]  /*1140*/  ISETP.GT.U32.AND P4, PT, R14, R2, PT ;  /* 0x000000020e00720c */ /* 0x000fe20003f84070 */
[----:B0-----:R-:W-:-:S02]  /*1150*/  IMAD.MOV.U32 R0, RZ, RZ, R8 ;  /* 0x000000ffff007224 */ /* 0x001fc400078e0008 */
[----:B------:R-:W-:Y:S02]  /*1160*/  VIADD R8, R26, 0x73 ;  /* 0x000000731a087836 */ /* 0x000fe40000000000 */
[----:B------:R-:W-:Y:S01]  /*1170*/  @!P5 IMAD.MOV R0, RZ, RZ, -R0 ;  /* 0x000000ffff00d224 */ /* 0x000fe200078e0a00 */
[----:B------:R-:W-:Y:S01]  /*1180*/  ISETP.GT.U32.AND P5, PT, R14, R4, PT ;  /* 0x000000040e00720c */ /* 0x000fe20003fa4070 */
[----:B--2---:R-:W-:Y:S01]  /*1190*/  VIADD R9, R26, 0x74 ;  /* 0x000000741a097836 */ /* 0x004fe20000000000 */
[----:B------:R-:W-:Y:S01]  /*11a0*/  IABS R6, R8 ;  /* 0x0000000800067213 */ /* 0x000fe20000000000 */
[--C-:B------:R-:W-:Y:S01]  /*11b0*/  @!P2 IMAD.IADD R7, R7, 0x1, -R14.reuse ;  /* 0x000000010707a824 */ /* 0x100fe200078e0a0e */
[----:B------:R0:W-:Y:S01]  /*11c0*/  STL [R1+0x70], R0 ;  /* 0x0000700001007387 */ /* 0x0001e20000100800 */
[----:B------:R-:W-:Y:S01]  /*11d0*/  ISETP.GE.AND P2, PT, R8, RZ, PT ;  /* 0x000000ff0800720c */ /* 0x000fe20003f46270 */
[----:B------:R-:W-:Y:S01]  /*11e0*/  VIADD R10, R26, 0x70 ;  /* 0x000000701a0a7836 */ /* 0x000fe20000000000 */
[----:B------:R-:W-:Y:S01]  /*11f0*/  IABS R12, R9 ;  /* 0x00000009000c7213 */ /* 0x000fe20000000000 */
[----:B------:R-:W-:Y:S01]  /*1200*/  @!P4 IMAD.IADD R2, R2, 0x1, -R14 ;  /* 0x000000010202c824 */ /* 0x000fe200078e0a0e */
[----:B------:R-:W-:Y:S01]  /*1210*/  ISETP.GE.AND P4, PT, R9, RZ, PT ;  /* 0x000000ff0900720c */ /* 0x000fe20003f86270 */
[----:B------:R-:W-:-:S02]  /*1220*/  VIADD R18, R26, 0x6e ;  /* 0x0000006e1a127836 */ /* 0x000fc40000000000 */
[----:B------:R-:W-:Y:S01]  /*1230*/  IMAD.HI.U32 R8, R24, R12, RZ ;  /* 0x0000000c18087227 */ /* 0x000fe200078e00ff */
[----:B0-----:R-:W-:-:S03]  /*1240*/  MOV R0, R5 ;  /* 0x0000000500007202 */ /* 0x001fc60000000f00 */
[----:B------:R-:W-:Y:S01]  /*1250*/  @!P5 IMAD.IADD R4, R4, 0x1, -R14 ;  /* 0x000000010404d824 */ /* 0x000fe200078e0a0e */
[----:B------:R-:W-:Y:S01]  /*1260*/  ISETP.GT.U32.AND P5, PT, R14, R7, PT ;  /* 0x000000070e00720c */ /* 0x000fe20003fa4070 */
[----:B------:R-:W-:-:S04]  /*1270*/  IMAD.HI.U32 R5, R24, R6, RZ ;  /* 0x0000000618057227 */ /* 0x000fc800078e00ff */
[----:B------:R-:W-:Y:S01]  /*1280*/  @!P3 IMAD.MOV R0, RZ, RZ, -R0 ;  /* 0x000000ffff00b224 */ /* 0x000fe200078e0a00 */
[----:B------:R-:W-:Y:S01]  /*1290*/  ISETP.GT.U32.AND P3, PT, R14, R4, PT ;  /* 0x000000040e00720c */ /* 0x000fe20003f64070 */
[----:B------:R-:W-:Y:S02]  /*12a0*/  IMAD.MOV R5, RZ, RZ, -R5 ;  /* 0x000000ffff057224 */ /* 0x000fe400078e0a05 */
[----:B------:R-:W-:Y:S01]  /*12b0*/  VIADD R15, R26, 0x6d ;  /* 0x0000006d1a0f7836 */ /* 0x000fe20000000000 */
[----:B------:R0:W-:Y:S01]  /*12c0*/  STL [R1+0x74], R0 ;  /* 0x0000740001007387 */ /* 0x0001e20000100800 */
[----:B------:R-:W-:Y:S02]  /*12d0*/  IMAD R5, R14, R5, R6 ;  /* 0x000000050e057224 */ /* 0x000fe400078e0206 */
[----:B------:R-:W-:Y:S01]  /*12e0*/  @!P5 IMAD.IADD R7, R7, 0x1, -R14 ;  /* 0x000000010707d824 */ /* 0x000fe200078e0a0e */
[----:B------:R-:W-:-:S03]  /*12f0*/  IABS R13, R15 ;  /* 0x0000000f000d7213 */ /* 0x000fc60000000000 */
[----:B------:R-:W-:Y:S02]  /*1300*/  IMAD.MOV.U32 R9, RZ, RZ, R7 ;  /* 0x000000ffff097224 */ /* 0x000fe400078e0007 */
[----:B------:R-:W-:Y:S02]  /*1310*/  @!P3 IMAD.IADD R4, R4, 0x1, -R14 ;  /* 0x000000010404b824 */ /* 0x000fe400078e0a0e */
[----:B0-----:R-:W-:Y:S02]  /*1320*/  IMAD.MOV.U32 R0, RZ, RZ, R2 ;  /* 0x000000ffff007224 */ /* 0x001fe400078e0002 */
[----:B------:R-:W-:Y:S02]  /*1330*/  IMAD.MOV R2, RZ, RZ, -R8 ;  /* 0x000000ffff027224 */ /* 0x000fe400078e0a08 */
[----:B------:R-:W-:Y:S01]  /*1340*/  @!P6 IMAD.MOV R9, RZ, RZ, -R9 ;  /* 0x000000ffff09e224 */ /* 0x000fe200078e0a09 */
[C---:B------:R-:W-:Y:S01]  /*1350*/  ISETP.GT.U32.AND P6, PT, R14.reuse, R5, PT ;  /* 0x000000050e00720c */ /* 0x040fe20003fc4070 */
[----:B------:R-:W-:-:S02]  /*1360*/  IMAD R12, R14, R2, R12 ;  /* 0x000000020e0c7224 */ /* 0x000fc400078e020c */
[----:B------:R-:W-:Y:S01]  /*1370*/  @!P1 IMAD.MOV R0, RZ, RZ, -R0 ;  /* 0x000000ffff009224 */ /* 0x000fe200078e0a00 */
[----:B------:R-:W-:Y:S01]  /*1380*/  ISETP.GE.AND P1, PT, R11, RZ, PT ;  /* 0x000000ff0b00720c */ /* 0x000fe20003f26270 */
[----:B------:R-:W-:Y:S01]  /*1390*/  VIADD R8, R26, 0x71 ;  /* 0x000000711a087836 */ /* 0x000fe20000000000 */
[----:B------:R-:W-:Y:S01]  /*13a0*/  ISETP.GT.U32.AND P5, PT, R14, R12, PT ;  /* 0x0000000c0e00720c */ /* 0x000fe20003fa4070 */
[----:B------:R-:W-:Y:S01]  /*13b0*/  VIADD R2, R26, 0x6f ;  /* 0x0000006f1a027836 */ /* 0x000fe20000000000 */
[----:B------:R-:W-:Y:S01]  /*13c0*/  IABS R11, R11 ;  /* 0x0000000b000b7213 */ /* 0x000fe20000000000 */
[----:B------:R0:W-:Y:S01]  /*13d0*/  STL [R1+0x78], R0 ;  /* 0x0000780001007387 */ /* 0x0001e20000100800 */
[----:B------:R-:W-:Y:S02]  /*13e0*/  ISETP.GE.AND P3, PT, R8, RZ, PT ;  /* 0x000000ff0800720c */ /* 0x000fe40003f66270 */
[----:B------:R-:W-:Y:S01]  /*13f0*/  IABS R8, R8 ;  /* 0x0000000800087213 */ /* 0x000fe20000000000 */
[----:B------:R-:W-:Y:S01]  /*1400*/  IMAD.HI.U32 R6, R24, R11, RZ ;  /* 0x0000000b18067227 */ /* 0x000fe200078e00ff */
[----:B------:R2:W-:Y:S03]  /*1410*/  STL [R1+0x88], R9 ;  /* 0x0000880901007387 */ /* 0x0005e60000100800 */
[----:B------:R-:W-:-:S02]  /*1420*/  IMAD.MOV R6, RZ, RZ, -R6 ;  /* 0x000000ffff067224 */ /* 0x000fc400078e0a06 */
[----:B------:R-:W-:Y:S01]  /*1430*/  @!P5 IADD3 R12, PT, PT, R12, -R14, RZ ;  /* 0x8000000e0c0cd210 */ /* 0x000fe20007ffe0ff */
[----:B0-----:R-:W-:Y:S02]  /*1440*/  IMAD.MOV.U32 R0, RZ, RZ, R4 ;  /* 0x000000ffff007224 */ /* 0x001fe400078e0004 */
[----:B------:R-:W-:Y:S01]  /*1450*/  @!P6 IMAD.IADD R5, R5, 0x1, -R14 ;  /* 0x000000010505e824 */ /* 0x000fe200078e0a0e */
[----:B------:R-:W-:Y:S01]  /*1460*/  ISETP.GT.U32.AND P5, PT, R14, R12, PT ;  /* 0x0000000c0e00720c */ /* 0x000fe20003fa4070 */
[----:B------:R-:W-:Y:S01]  /*1470*/  @!P0 IMAD.MOV R0, RZ, RZ, -R0 ;  /* 0x000000ffff008224 */ /* 0x000fe200078e0a00 */
[----:B------:R-:W-:Y:S01]  /*1480*/  ISETP.GE.AND P0, PT, R10, RZ, PT ;  /* 0x000000ff0a00720c */ /* 0x000fe20003f06270 */
[----:B------:R-:W-:Y:S01]  /*1490*/  IMAD R11, R14, R6, R11 ;  /* 0x000000060e0b7224 */ /* 0x000fe200078e020b */
[----:B------:R-:W-:Y:S01]  /*14a0*/  IABS R10, R10 ;  /* 0x0000000a000a7213 */ /* 0x000fe20000000000 */
[----:B------:R-:W-:Y:S01]  /*14b0*/  IMAD.HI.U32 R4, R24, R8, RZ ;  /* 0x0000000818047227 */ /* 0x000fe200078e00ff */
[----:B--2---:R-:W-:Y:S01]  /*14c0*/  IABS R9, R2 ;  /* 0x0000000200097213 */ /* 0x004fe20000000000 */
[----:B------:R0:W-:Y:S01]  /*14d0*/  STL [R1+0x1c0], R0 ;  /* 0x0001c00001007387 */ /* 0x0001e20000100800 */
[----:B------:R-:W-:Y:S01]  /*14e0*/  ISETP.GT.U32.AND P6, PT, R14, R5, PT ;  /* 0x000000050e00720c */ /* 0x000fe20003fc4070 */
[----:B------:R-:W-:-:S04]  /*14f0*/  IMAD.HI.U32 R6, R24, R10, RZ ;  /* 0x0000000a18067227 */ /* 0x000fc800078e00ff */
[----:B------:R-:W-:Y:S01]  /*1500*/  @!P5 IMAD.IADD R12, R12, 0x1, -R14 ;  /* 0x000000010c0cd824 */ /* 0x000fe200078e0a0e */
[----:B------:R-:W-:Y:S01]  /*1510*/  ISETP.GT.U32.AND P5, PT, R14, R11, PT ;  /* 0x0000000b0e00720c */ /* 0x000fe20003fa4070 */
[----:B------:R-:W-:-:S04]  /*1520*/  IMAD.HI.U32 R7, R24, R9, RZ ;  /* 0x0000000918077227 */ /* 0x000fc800078e00ff */
[----:B------:R-:W-:Y:S02]  /*1530*/  IMAD.MOV R6, RZ, RZ, -R6 ;  /* 0x000000ffff067224 */ /* 0x000fe400078e0a06 */
[----:B------:R-:W-:Y:S02]  /*1540*/  IMAD.MOV R4, RZ, RZ, -R4 ;  /* 0x000000ffff047224 */ /* 0x000fe400078e0a04 */
[----:B------:R-:W-:Y:S02]  /*1550*/  IMAD.MOV R7, RZ, RZ, -R7 ;  /* 0x000000ffff077224 */ /* 0x000fe400078e0a07 */
[C---:B------:R-:W-:Y:S02]  /*1560*/  IMAD R10, R14.reuse, R6, R10 ;  /* 0x000000060e0a7224 */ /* 0x040fe400078e020a */
[----:B------:R-:W-:Y:S01]  /*1570*/  IMAD R8, R14, R4, R8 ;  /* 0x000000040e087224 */ /* 0x000fe200078e0208 */
[----:B------:R-:W-:Y:S01]  /*1580*/  IABS R4, R18 ;  /* 0x0000001200047213 */ /* 0x000fe20000000000 */
[----:B0-----:R-:W-:-:S02]  /*1590*/  IMAD.MOV.U32 R0, RZ, RZ, R12 ;  /* 0x000000ffff007224 */ /* 0x001fc400078e000c */
[C---:B------:R-:W-:Y:S02]  /*15a0*/  IMAD R9, R14.reuse, R7, R9 ;  /* 0x000000070e097224 */ /* 0x040fe400078e0209 */
[----:B------:R-:W-:Y:S01]  /*15b0*/  @!P6 IMAD.IADD R5, R5, 0x1, -R14 ;  /* 0x000000010505e824 */ /* 0x000fe200078e0a0e */
[C---:B------:R-:W-:Y:S01]  /*15c0*/  ISETP.GT.U32.AND P6, PT, R14.reuse, R10, PT ;  /* 0x0000000a0e00720c */ /* 0x040fe20003fc4070 */
[----:B------:R-:W-:Y:S01]  /*15d0*/  @!P4 IMAD.MOV R0, RZ, RZ, -R0 ;  /* 0x000000ffff00c224 */ /* 0x000fe200078e0a00 */
[C---:B------:R-:W-:Y:S01]  /*15e0*/  ISETP.GT.U32.AND P4, PT, R14.reuse, R8, PT ;  /* 0x000000080e00720c */ /* 0x040fe20003f84070 */
[----:B------:R-:W-:Y:S01]  /*15f0*/  @!P5 IMAD.IADD R11, R11, 0x1, -R14 ;  /* 0x000000010b0bd824 */ /* 0x000fe200078e0a0e */
[----:B------:R-:W-:Y:S01]  /*1600*/  ISETP.GT.U32.AND P5, PT, R14, R9, PT ;  /* 0x000000090e00720c */ /* 0x000fe20003fa4070 */
[----:B------:R-:W-:Y:S01]  /*1610*/  IMAD.HI.U32 R6, R24, R4, RZ ;  /* 0x0000000418067227 */ /* 0x000fe200078e00ff */
[----:B------:R0:W-:Y:S03]  /*1620*/  STL [R1+0x1c4], R0 ;  /* 0x0001c40001007387 */ /* 0x0001e60000100800 */
[----:B------:R-:W-:-:S02]  /*1630*/  IMAD.MOV R6, RZ, RZ, -R6 ;  /* 0x000000ffff067224 */ /* 0x000fc400078e0a06 */
[----:B------:R-:W-:Y:S02]  /*1640*/  VIADD R7, R26, 0x6c ;  /* 0x0000006c1a077836 */ /* 0x000fe40000000000 */
[----:B------:R-:W-:Y:S01]  /*1650*/  @!P6 IADD3 R10, PT, PT, R10, -R14, RZ ;  /* 0x8000000e0a0ae210 */ /* 0x000fe20007ffe0ff */
[----:B------:R-:W-:Y:S02]  /*1660*/  IMAD R4, R14, R6, R4 ;  /* 0x000000060e047224 */ /* 0x000fe400078e0204 */
[--C-:B------:R-:W-:Y:S01]  /*1670*/  @!P4 IMAD.IADD R8, R8, 0x1, -R14.reuse ;  /* 0x000000010808c824 */ /* 0x100fe200078e0a0e */
[C---:B------:R-:W-:Y:S01]  /*1680*/  ISETP.GT.U32.AND P4, PT, R14.reuse, R11, PT ;  /* 0x0000000b0e00720c */ /* 0x040fe20003f84070 */
[----:B------:R-:W-:Y:S01]  /*1690*/  @!P5 IMAD.IADD R9, R9, 0x1, -R14 ;  /* 0x000000010909d824 */ /* 0x000fe200078e0a0e */
[C---:B------:R-:W-:Y:S01]  /*16a0*/  ISETP.GT.U32.AND P5, PT, R14.reuse, R10, PT ;  /* 0x0000000a0e00720c */ /* 0x040fe20003fa4070 */
[----:B0-----:R-:W-:Y:S01]  /*16b0*/  IMAD.MOV.U32 R0, RZ, RZ, R5 ;  /* 0x000000ffff007224 */ /* 0x001fe200078e0005 */
[----:B------:R-:W-:Y:S01]  /*16c0*/  ISETP.GT.U32.AND P6, PT, R14, R8, PT ;  /* 0x000000080e00720c */ /* 0x000fe20003fc4070 */
[----:B------:R-:W-:Y:S01]  /*16d0*/  IMAD.HI.U32 R5, R24, R13, RZ ;  /* 0x0000000d18057227 */ /* 0x000fe200078e00ff */
[----:B------:R-:W-:-:S03]  /*16e0*/  IABS R17, R7 ;  /* 0x0000000700117213 */ /* 0x000fc60000000000 */
[----:B------:R-:W-:Y:S02]  /*16f0*/  IMAD.MOV R5, RZ, RZ, -R5 ;  /* 0x000000ffff057224 */ /* 0x000fe400078e0a05 */
[----:B------:R-:W-:Y:S01]  /*1700*/  @!P2 IMAD.MOV R0, RZ, RZ, -R0 ;  /* 0x000000ffff00a224 */ /* 0x000fe200078e0a00 */
[C---:B------:R-:W-:Y:S01]  /*1710*/  ISETP.GT.U32.AND P2, PT, R14.reuse, R9, PT ;  /* 0x000000090e00720c */ /* 0x040fe20003f44070 */
[C---:B------:R-:W-:Y:S02]  /*1720*/  IMAD R13, R14.reuse, R5, R13 ;  /* 0x000000050e0d7224 */ /* 0x040fe400078e020d */
[--C-:B------:R-:W-:Y:S01]  /*1730*/  @!P4 IMAD.IADD R11, R11, 0x1, -R14.reuse ;  /* 0x000000010b0bc824 */ /* 0x100fe200078e0a0e */
[----:B------:R-:W-:Y:S01]  /*1740*/  ISETP.GT.U32.AND P4, PT, R14, R4, PT ;  /* 0x000000040e00720c */ /* 0x000fe20003f84070 */
[----:B------:R-:W-:Y:S01]  /*1750*/  @!P5 IMAD.IADD R10, R10, 0x1, -R14 ;  /* 0x000000010a0ad824 */ /* 0x000fe200078e0a0e */
[----:B------:R-:W-:Y:S01]  /*1760*/  ISETP.GT.U32.AND P5, PT, R14, R13, PT ;  /* 0x0000000d0e00720c */ /* 0x000fe20003fa4070 */
[C---:B------:R-:W-:Y:S01]  /*1770*/  VIADD R5, R26.reuse, 0x6a ;  /* 0x0000006a1a057836 */ /* 0x040fe20000000000 */
[----:B------:R0:W-:Y:S01]  /*1780*/  STL [R1+0x1ac], R0 ;  /* 0x0001ac0001007387 */ /* 0x0001e20000100800 */
[----:B------:R-:W-:-:S02]  /*1790*/  VIADD R6, R26, 0x6b ;  /* 0x0000006b1a067836 */ /* 0x000fc40000000000 */
[--C-:B------:R-:W-:Y:S01]  /*17a0*/  @!P6 IMAD.IADD R8, R8, 0x1, -R14.reuse ;  /* 0x000000010808e824 */ /* 0x100fe200078e0a0e */
[----:B------:R-:W-:Y:S01]  /*17b0*/  ISETP.GE.AND P6, PT, R2, RZ, PT ;  /* 0x000000ff0200720c */ /* 0x000fe20003fc6270 */
[--C-:B------:R-:W-:Y:S01]  /*17c0*/  @!P2 IMAD.IADD R9, R9, 0x1, -R14.reuse ;  /* 0x000000010909a824 */ /* 0x100fe200078e0a0e */
[----:B------:R-:W-:Y:S01]  /*17d0*/  ISETP.GE.AND P2, PT, R18, RZ, PT ;  /* 0x000000ff1200720c */ /* 0x000fe20003f46270 */
[----:B------:R-:W-:Y:S01]  /*17e0*/  IMAD.HI.U32 R12, R24, R17, RZ ;  /* 0x00000011180c7227 */ /* 0x000fe200078e00ff */
[----:B------:R-:W-:Y:S02]  /*17f0*/  IABS R18, R5 ;  /* 0x0000000500127213 */ /* 0x000fe40000000000 */
[----:B------:R-:W-:Y:S01]  /*1800*/  IABS R16, R6 ;  /* 0x0000000600107213 */ /* 0x000fe20000000000 */
[--C-:B------:R-:W-:Y:S01]  /*1810*/  @!P4 IMAD.IADD R4, R4, 0x1, -R14.reuse ;  /* 0x000000010404c824 */ /* 0x100fe200078e0a0e */
[----:B------:R-:W-:Y:S01]  /*1820*/  ISETP.GE.AND P4, PT, R15, RZ, PT ;  /* 0x000000ff0f00720c */ /* 0x000fe20003f86270 */
[----:B------:R-:W-:Y:S01]  /*1830*/  @!P5 IMAD.IADD R13, R13, 0x1, -R14 ;  /* 0x000000010d0dd824 */ /* 0x000fe200078e0a0e */
[----:B0-----:R-:W-:Y:S01]  /*1840*/  MOV R0, R8 ;  /* 0x0000000800007202 */ /* 0x001fe20000000f00 */
[----:B------:R-:W-:-:S02]  /*1850*/  IMAD.MOV.U32 R15, RZ, RZ, R18 ;  /* 0x000000ffff0f7224 */ /* 0x000fc400078e0012 */
[----:B------:R-:W-:Y:S01]  /*1860*/  IMAD.MOV.U32 R19, RZ, RZ, R11 ;  /* 0x000000ffff137224 */ /* 0x000fe200078e000b */
[----:B------:R-:W-:Y:S01]  /*1870*/  ISETP.GT.U32.AND P5, PT, R14, R13, PT ;  /* 0x0000000d0e00720c */ /* 0x000fe20003fa4070 */
[----:B------:R-:W-:-:S04]  /*1880*/  IMAD.HI.U32 R11, R24, R15, RZ ;  /* 0x0000000f180b7227 */ /* 0x000fc800078e00ff */
[----:B------:R-:W-:Y:S02]  /*1890*/  IMAD.MOV R12, RZ, RZ, -R12 ;  /* 0x000000ffff0c7224 */ /* 0x000fe400078e0a0c */
[----:B------:R-:W-:Y:S02]  /*18a0*/  IMAD.MOV R8, RZ, RZ, -R11 ;  /* 0x000000ffff087224 */ /* 0x000fe400078e0a0b */
[----:B------:R-:W-:Y:S01]  /*18b0*/  @!P1 IMAD.MOV R19, RZ, RZ, -R19 ;  /* 0x000000ffff139224 */ /* 0x000fe200078e0a13 */
[C---:B------:R-:W-:Y:S01]  /*18c0*/  ISETP.GT.U32.AND P1, PT, R14.reuse, R4, PT ;  /* 0x000000040e00720c */ /* 0x040fe20003f24070 */
[----:B------:R-:W-:Y:S02]  /*18d0*/  IMAD R17, R14, R12, R17 ;  /* 0x0000000c0e117224 */ /* 0x000fe400078e0211 */
[----:B------:R-:W-:Y:S01]  /*18e0*/  IMAD.HI.U32 R2, R24, R16, RZ ;  /* 0x0000001018027227 */ /* 0x000fe200078e00ff */
[----:B------:R-:W-:Y:S03]  /*18f0*/  STL [R1+0x8c], R19 ;  /* 0x00008c1301007387 */ /* 0x000fe60000100800 */
[----:B------:R-:W-:-:S02]  /*1900*/  IMAD R15, R14, R8, R15 ;  /* 0x000000080e0f7224 */ /* 0x000fc400078e020f */
[----:B------:R-:W-:Y:S01]  /*1910*/  @!P3 IMAD.MOV R0, RZ, RZ, -R0 ;  /* 0x000000ffff00b224 */ /* 0x000fe200078e0a00 */
[C---:B------:R-:W-:Y:S01]  /*1920*/  ISETP.GT.U32.AND P3, PT, R14.reuse, R17, PT ;  /* 0x000000110e00720c */ /* 0x040fe20003f64070 */
[----:B------:R-:W-:Y:S02]  /*1930*/  IMAD.MOV R2, RZ, RZ, -R2 ;  /* 0x000000ffff027224 */ /* 0x000fe400078e0a02 */
[----:B------:R-:W-:Y:S01]  /*1940*/  @!P5 IMAD.IADD R13, R13, 0x1, -R14 ;  /* 0x000000010d0dd824 */ /* 0x000fe200078e0a0e */
[C---:B------:R-:W-:Y:S01]  /*1950*/  ISETP.GT.U32.AND P5, PT, R14.reuse, R15, PT ;  /* 0x0000000f0e00720c */ /* 0x040fe20003fa4070 */
[----:B------:R0:W-:Y:S01]  /*1960*/  STL [R1+0x90], R0 ;  /* 0x0000900001007387 */ /* 0x0001e20000100800 */
[----:B------:R-:W-:Y:S02]  /*1970*/  IMAD R16, R14, R2, R16 ;  /* 0x000000020e107224 */ /* 0x000fe400078e0210 */
[----:B------:R-:W-:Y:S01]  /*1980*/  @!P1 IMAD.IADD R4, R4, 0x1, -R14 ;  /* 0x0000000104049824 */ /* 0x000fe200078e0a0e */
[----:B------:R-:W-:Y:S01]  /*1990*/  ISETP.GE.AND P1, PT, R6, RZ, PT ;  /* 0x000000ff0600720c */ /* 0x000fe20003f26270 */
[----:B------:R-:W-:-:S02]  /*19a0*/  VIADD R6, R26, 0x68 ;  /* 0x000000681a067836 */ /* 0x000fc40000000000 */
[----:B------:R-:W-:Y:S02]  /*19b0*/  VIADD R2, R26, 0x69 ;  /* 0x000000691a027836 */ /* 0x000fe40000000000 */
[----:B------:R-:W-:Y:S01]  /*19c0*/  @!P3 IMAD.IADD R17, R17, 0x1, -R14 ;  /* 0x000000011111b824 */ /* 0x000fe200078e0a0e */
[----:B------:R-:W-:Y:S01]  /*19d0*/  ISETP.GE.AND P3, PT, R5, RZ, PT ;  /* 0x000000ff0500720c */ /* 0x000fe20003f66270 */
[----:B0-----:R-:W-:Y:S01]  /*19e0*/  IMAD.MOV.U32 R0, RZ, RZ, R9 ;  /* 0x000000ffff007224 */ /* 0x001fe200078e0009 */
[----:B------:R-:W-:Y:S01]  /*19f0*/  IABS R5, R6 ;  /* 0x0000000600057213 */ /* 0x000fe20000000000 */
[----:B------:R-:W-:Y:S01]  /*1a00*/  @!P0 IMAD.MOV R10, RZ, RZ, -R10 ;  /* 0x000000ffff0a8224 */ /* 0x000fe200078e0a0a */
[----:B------:R-:W-:Y:S01]  /*1a10*/  @!P5 IADD3 R15, PT, PT, R15, -R14, RZ ;  /* 0x8000000e0f0fd210 */ /* 0x000fe20007ffe0ff */
[----:B------:R-:W-:Y:S01]  /*1a20*/  @!P6 IMAD.MOV R0, RZ, RZ, -R0 ;  /* 0x000000ffff00e224 */ /* 0x000fe200078e0a00 */
[----:B------:R-:W-:Y:S01]  /*1a30*/  ISETP.GT.U32.AND P6, PT, R14, R16, PT ;  /* 0x000000100e00720c */ /* 0x000fe20003fc4070 */
[----:B------:R-:W-:Y:S01]  /*1a40*/  VIADD R9, R26, 0x67 ;  /* 0x000000671a097836 */ /* 0x000fe20000000000 */
[----:B------:R-:W-:Y:S01]  /*1a50*/  ISETP.GE.AND P0, PT, R7, RZ, PT ;  /* 0x000000ff0700720c */ /* 0x000fe20003f06270 */
[----:B------:R-:W-:Y:S01]  /*1a60*/  IMAD.HI.U32 R7, R24, R5, RZ ;  /* 0x0000000518077227 */ /* 0x000fe200078e00ff */
[----:B------:R-:W-:Y:S01]  /*1a70*/  ISETP.GT.U32.AND P5, PT, R14, R15, PT ;  /* 0x0000000f0e00720c */ /* 0x000fe20003fa4070 */
[----:B------:R-:W-:Y:S01]  /*1a80*/  STL [R1+0x94], R10 ;  /* 0x0000940a01007387 */ /* 0x000fe20000100800 */
[----:B------:R-:W-:Y:S01]  /*1a90*/  IABS R11, R2 ;  /* 0x00000002000b7213 */ /* 0x000fe20000000000 */
[----:B------:R-:W-:Y:S01]  /*1aa0*/  IMAD.MOV R7, RZ, RZ, -R7 ;  /* 0x000000ffff077224 */ /* 0x000fe200078e0a07 */
[----:B------:R-:W-:Y:S01]  /*1ab0*/  IABS R12, R9 ;  /* 0x00000009000c7213 */ /* 0x000fe20000000000 */
[----:B------:R0:W-:Y:S01]  /*1ac0*/  STL [R1+0x98], R0 ;  /* 0x0000980001007387 */ /* 0x0001e20000100800 */
[----:B------:R-:W-:-:S02]  /*1ad0*/  IMAD.MOV.U32 R19, RZ, RZ, R13 ;  /* 0x000000ffff137224 */ /* 0x000fc400078e000d */
[----:B------:R-:W-:-:S04]  /*1ae0*/  IMAD.HI.U32 R8, R24, R11, RZ ;  /* 0x0000000b18087227 */ /* 0x000fc800078e00ff */
[----:B------:R-:W-:Y:S01]  /*1af0*/  @!P6 IMAD.IADD R16, R16, 0x1, -R14 ;  /* 0x000000011010e824 */ /* 0x000fe200078e0a0e */
[C---:B------:R-:W-:Y:S01]  /*1b00*/  ISETP.GT.U32.AND P6, PT, R14.reuse, R17, PT ;  /* 0x000000110e00720c */ /* 0x040fe20003fc4070 */
[C---:B------:R-:W-:Y:S02]  /*1b10*/  IMAD R5, R14.reuse, R7, R5 ;  /* 0x000000070e057224 */ /* 0x040fe400078e0205 */
[----:B------:R-:W-:Y:S02]  /*1b20*/  IMAD.MOV R8, RZ, RZ, -R8 ;  /* 0x000000ffff087224 */ /* 0x000fe400078e0a08 */
[----:B------:R-:W-:Y:S01]  /*1b30*/  @!P5 IMAD.IADD R15, R15, 0x1, -R14 ;  /* 0x000000010f0fd824 */ /* 0x000fe200078e0a0e */
[C---:B------:R-:W-:Y:S01]  /*1b40*/  ISETP.GT.U32.AND P5, PT, R14.reuse, R5, PT ;  /* 0x000000050e00720c */ /* 0x040fe20003fa4070 */
[----:B------:R-:W-:Y:S02]  /*1b50*/  IMAD R11, R14, R8, R11 ;  /* 0x000000080e0b7224 */ /* 0x000fe400078e020b */
[----:B0-----:R-:W-:-:S02]  /*1b60*/  IMAD.MOV.U32 R0, RZ, RZ, R4 ;  /* 0x000000ffff007224 */ /* 0x001fc400078e0004 */
[----:B------:R-:W-:Y:S02]  /*1b70*/  VIADD R7, R26, 0x65 ;  /* 0x000000651a077836 */ /* 0x000fe40000000000 */
[----:B------:R-:W-:Y:S01]  /*1b80*/  @!P6 IMAD.IADD R17, R17, 0x1, -R14 ;  /* 0x000000011111e824 */ /* 0x000fe200078e0a0e */
[C---:B------:R-:W-:Y:S01]  /*1b90*/  ISETP.GT.U32.AND P6, PT, R14.reuse, R11, PT ;  /* 0x0000000b0e00720c */ /* 0x040fe20003fc4070 */
[----:B------:R-:W-:Y:S01]  /*1ba0*/  @!P2 IMAD.MOV R0, RZ, RZ, -R0 ;  /* 0x000000ffff00a224 */ /* 0x000fe200078e0a00 */
[----:B------:R-:W-:Y:S01]  /*1bb0*/  ISETP.GT.U32.AND P2, PT, R14, R16, PT ;  /* 0x000000100e00720c */ /* 0x000fe20003f44070 */
[----:B------:R-:W-:Y:S01]  /*1bc0*/  VIADD R4, R26, 0x66 ;  /* 0x000000661a047836 */ /* 0x000fe20000000000 */
[----:B------:R-:W-:Y:S01]  /*1bd0*/  IABS R10, R7 ;  /* 0x00000007000a7213 */ /* 0x000fe20000000000 */
[----:B------:R-:W-:Y:S01]  /*1be0*/  @!P5 IMAD.IADD R5, R5, 0x1, -R14 ;  /* 0x000000010505d824 */ /* 0x000fe200078e0a0e */
[----:B------:R0:W-:Y:S01]  /*1bf0*/  STL [R1+0xb4], R0 ;  /* 0x0000b40001007387 */ /* 0x0001e20000100800 */
[----:B------:R-:W-:Y:S01]  /*1c00*/  @!P4 IMAD.MOV R19, RZ, RZ, -R19 ;  /* 0x000000ffff13c224 */ /* 0x000fe200078e0a13 */
[----:B------:R-:W-:Y:S01]  /*1c10*/  IABS R8, R4 ;  /* 0x0000000400087213 */ /* 0x000fe20000000000 */
[----:B------:R-:W-:Y:S01]  /*1c20*/  IMAD.HI.U32 R13, R24, R10, RZ ;  /* 0x0000000a180d7227 */ /* 0x000fe200078e00ff */
[----:B------:R-:W-:-:S02]  /*1c30*/  ISETP.GT.U32.AND P4, PT, R14, R5, PT ;  /* 0x000000050e00720c */ /* 0x000fc40003f84070 */
[----:B------:R-:W-:Y:S01]  /*1c40*/  STL [R1+0xb8], R19 ;  /* 0x0000b81301007387 */ /* 0x000fe20000100800 */
[--C-:B------:R-:W-:Y:S01]  /*1c50*/  @!P6 IMAD.IADD R11, R11, 0x1, -R14.reuse ;  /* 0x000000010b0be824 */ /* 0x100fe200078e0a0e */
[----:B------:R-:W-:Y:S01]  /*1c60*/  ISETP.GE.AND P6, PT, R6, RZ, PT ;  /* 0x000000ff0600720c */ /* 0x000fe20003fc6270 */
[----:B------:R-:W-:Y:S01]  /*1c70*/  @!P2 IMAD.IADD R16, R16, 0x1, -R14 ;  /* 0x000000011010a824 */ /* 0x000fe200078e0a0e */
[----:B------:R-:W-:Y:S01]  /*1c80*/  ISETP.GE.AND P2, PT, R2, RZ, PT ;  /* 0x000000ff0200720c */ /* 0x000fe20003f46270 */
[----:B0-----:R-:W-:Y:S01]  /*1c90*/  IMAD.MOV.U32 R0, RZ, RZ, R17 ;  /* 0x000000ffff007224 */ /* 0x001fe200078e0011 */
[----:B------:R-:W-:Y:S01]  /*1ca0*/  ISETP.GT.U32.AND P5, PT, R14, R11, PT ;  /* 0x0000000b0e00720c */ /* 0x000fe20003fa4070 */
[----:B------:R-:W-:Y:S01]  /*1cb0*/  IMAD.HI.U32 R18, R24, R12, RZ ;  /* 0x0000000c18127227 */ /* 0x000fe200078e00ff */
[----:B------:R-:W-:Y:S02]  /*1cc0*/  @!P1 IADD3 R16, PT, PT, -R16, RZ, RZ ;  /* 0x000000ff10109210 */ /* 0x000fe40007ffe1ff */
[----:B------:R-:W-:Y:S01]  /*1cd0*/  ISETP.GE.AND P1, PT, R9, RZ, PT ;  /* 0x000000ff0900720c */ /* 0x000fe20003f26270 */
[----:B------:R-:W-:-:S02]  /*1ce0*/  IMAD.MOV R13, RZ, RZ, -R13 ;  /* 0x000000ffff0d7224 */ /* 0x000fc400078e0a0d */
[----:B------:R-:W-:Y:S02]  /*1cf0*/  @!P0 IMAD.MOV R0, RZ, RZ, -R0 ;  /* 0x000000ffff008224 */ /* 0x000fe400078e0a00 */
[----:B------:R-:W-:-:S03]  /*1d00*/  IMAD.HI.U32 R2, R24, R8, RZ ;  /* 0x0000000818027227 */ /* 0x000fc600078e00ff */
[----:B------:R0:W-:Y:S01]  /*1d10*/  STL [R1+0xbc], R0 ;  /* 0x0000bc0001007387 */ /* 0x0001e20000100800 */
[----:B------:R-:W-:Y:S02]  /*1d20*/  IMAD.MOV R18, RZ, RZ, -R18 ;  /* 0x000000ffff127224 */ /* 0x000fe400078e0a12 */
[C---:B------:R-:W-:Y:S01]  /*1d30*/  IMAD R9, R14.reuse, R13, R10 ;  /* 0x0000000d0e097224 */ /* 0x040fe200078e020a */
[----:B------:R-:W-:Y:S01]  /*1d40*/  STL [R1+0xc0], R16 ;  /* 0x0000c01001007387 */ /* 0x000fe20000100800 */
[----:B------:R-:W-:Y:S02]  /*1d50*/  IMAD.MOV R2, RZ, RZ, -R2 ;  /* 0x000000ffff027224 */ /* 0x000fe400078e0a02 */
[C---:B------:R-:W-:Y:S02]  /*1d60*/  IMAD R12, R14.reuse, R18, R12 ;  /* 0x000000120e0c7224 */ /* 0x040fe400078e020c */
[----:B------:R-:W-:Y:S01]  /*1d70*/  @!P4 IMAD.IADD R5, R5, 0x1, -R14 ;  /* 0x000000010505c824 */ /* 0x000fe200078e0a0e */
[C---:B------:R-:W-:Y:S01]  /*1d80*/  ISETP.GT.U32.AND P4, PT, R14.reuse, R9, PT ;  /* 0x000000090e00720c */ /* 0x040fe20003f84070 */
[----:B0-----:R-:W-:Y:S01]  /*1d90*/  IMAD.MOV.U32 R0, RZ, RZ, R15 ;  /* 0x000000ffff007224 */ /* 0x001fe200078e000f */
[C---:B------:R-:W-:Y:S01]  /*1da0*/  ISETP.GT.U32.AND P0, PT, R14.reuse, R12, PT ;  /* 0x0000000c0e00720c */ /* 0x040fe20003f04070 */
[----:B------:R-:W-:-:S02]  /*1db0*/  IMAD R8, R14, R2, R8 ;  /* 0x000000020e087224 */ /* 0x000fc400078e0208 */
[----:B------:R-:W-:Y:S02]  /*1dc0*/  @!P3 IMAD.MOV R0, RZ, RZ, -R0 ;  /* 0x000000ffff00b224 */ /* 0x000fe400078e0a00 */
[--C-:B------:R-:W-:Y:S01]  /*1dd0*/  @!P5 IMAD.IADD R11, R11, 0x1, -R14.reuse ;  /* 0x000000010b0bd824 */ /* 0x100fe200078e0a0e */
[----:B------:R-:W-:Y:S01]  /*1de0*/  ISETP.GT.U32.AND P3, PT, R14, R8, PT ;  /* 0x000000080e00720c */ /* 0x000fe20003f64070 */
[----:B------:R-:W-:Y:S01]  /*1df0*/  VIADD R6, R26, 0x64 ;  /* 0x000000641a067836 */ /* 0x000fe20000000000 */
[----:B------:R0:W-:Y:S01]  /*1e00*/  STL [R1+0xc4], R0 ;  /* 0x0000c40001007387 */ /* 0x0001e20000100800 */
[----:B------:R-:W-:Y:S01]  /*1e10*/  ISETP.GE.AND P5, PT, R4, RZ, PT ;  /* 0x000000ff0400720c */ /* 0x000fe20003fa6270 */
[----:B------:R-:W-:Y:S02]  /*1e20*/  VIADD R4, R26, 0x63 ;  /* 0x000000631a047836 */ /* 0x000fe40000000000 */
[--C-:B------:R-:W-:Y:S01]  /*1e30*/  @!P4 IMAD.IADD R9, R9, 0x1, -R14.reuse ;  /* 0x000000010909c824 */ /* 0x100fe200078e0a0e */
[----:B------:R-:W-:Y:S01]  /*1e40*/  IABS R2, R6 ;  /* 0x0000000600027213 */ /* 0x000fe20000000000 */
[--C-:B------:R-:W-:Y:S01]  /*1e50*/  @!P0 IMAD.IADD R12, R12, 0x1, -R14.reuse ;  /* 0x000000010c0c8824 */ /* 0x100fe200078e0a0e */
[----:B------:R-:W-:Y:S01]  /*1e60*/  ISETP.GE.AND P0, PT, R7, RZ, PT ;  /* 0x000000ff0700720c */ /* 0x000fe20003f06270 */
[----:B------:R-:W-:Y:S01]  /*1e70*/  VIADD R7, R26, 0x62 ;  /* 0x000000621a077836 */ /* 0x000fe20000000000 */
[----:B------:R-:W-:Y:S01]  /*1e80*/  ISETP.GT.U32.AND P4, PT, R14, R9, PT ;  /* 0x000000090e00720c */ /* 0x000fe20003f84070 */
[----:B0-----:R-:W-:Y:S01]  /*1e90*/  IMAD.MOV.U32 R0, RZ, RZ, R11 ;  /* 0x000000ffff007224 */ /* 0x001fe200078e000b */
[----:B------:R-:W-:Y:S01]  /*1ea0*/  IABS R11, R4 ;  /* 0x00000004000b7213 */ /* 0x000fe20000000000 */
[----:B------:R-:W-:Y:S01]  /*1eb0*/  @!P3 IMAD.IADD R8, R8, 0x1, -R14 ;  /* 0x000000010808b824 */ /* 0x000fe200078e0a0e */
[----:B------:R-:W-:Y:S01]  /*1ec0*/  ISETP.GT.U32.AND P3, PT, R14, R12, PT ;  /* 0x0000000c0e00720c */ /* 0x000fe20003f64070 */
[----:B------:R-:W-:-:S02]  /*1ed0*/  @!P2 IMAD.MOV R0, RZ, RZ, -R0 ;  /* 0x000000ffff00a224 */ /* 0x000fc400078e0a00 */
[----:B------:R-:W-:Y:S01]  /*1ee0*/  IMAD.HI.U32 R10, R24, R2, RZ ;  /* 0x00000002180a7227 */ /* 0x000fe200078e00ff */
[C---:B------:R-:W-:Y:S02]  /*1ef0*/  ISETP.GT.U32.AND P2, PT, R14.reuse, R8, PT ;  /* 0x000000080e00720c */ /* 0x040fe40003f44070 */
[----:B------:R0:W-:Y:S01]  /*1f00*/  STL [R1+0xc8], R0 ;  /* 0x0000c80001007387 */ /* 0x0001e20000100800 */
[----:B------:R-:W-:Y:S02]  /*1f10*/  IMAD.MOV R10, RZ, RZ, -R10 ;  /* 0x000000ffff0a7224 */ /* 0x000fe400078e0a0a */
[----:B------:R-:W-:Y:S02]  /*1f20*/  @!P4 IMAD.IADD R9, R9, 0x1, -R14 ;  /* 0x000000010909c824 */ /* 0x000fe400078e0a0e */
[----:B------:R-:W-:Y:S01]  /*1f30*/  IMAD R2, R14, R10, R2 ;  /* 0x0000000a0e027224 */ /* 0x000fe200078e0202 */
[----:B------:R-:W-:Y:S01]  /*1f40*/  IABS R10, R7 ;  /* 0x00000007000a7213 */ /* 0x000fe20000000000 */
[----:B------:R-:W-:-:S02]  /*1f50*/  @!P3 IMAD.IADD R12, R12, 0x1, -R14 ;  /* 0x000000010c0cb824 */ /* 0x000fc400078e0a0e */
[----:B------:R-:W-:Y:S01]  /*1f60*/  VIADD R18, R26, 0x4f ;  /* 0x0000004f1a127836 */ /* 0x000fe20000000000 */
[----:B------:R-:W-:Y:S01]  /*1f70*/  ISETP.GT.U32.AND P3, PT, R14, R2, PT ;  /* 0x000000020e00720c */ /* 0x000fe20003f64070 */
[----:B0-----:R-:W-:Y:S02]  /*1f80*/  IMAD.MOV.U32 R0, RZ, RZ, R5 ;  /* 0x000000ffff007224 */ /* 0x001fe400078e0005 */
[----:B------:R-:W-:Y:S01]  /*1f90*/  IMAD.HI.U32 R5, R24, R11, RZ ;  /* 0x0000000b18057227 */ /* 0x000fe200078e00ff */
[----:B------:R-:W-:-:S03]  /*1fa0*/  IABS R19, R18 ;  /* 0x0000001200137213 */ /* 0x000fc60000000000 */
[----:B------:R-:W-:Y:S02]  /*1fb0*/  IMAD.MOV R5, RZ, RZ, -R5 ;  /* 0x000000ffff057224 */ /* 0x000fe400078e0a05 */
[----:B------:R-:W-:Y:S01]  /*1fc0*/  @!P2 IMAD.IADD R8, R8, 0x1, -R14 ;  /* 0x000000010808a824 */ /* 0x000fe200078e0a0e */
[----:B------:R-:W-:Y:S01]  /*1fd0*/  ISETP.GE.AND P2, PT, R4, RZ, PT ;  /* 0x000000ff0400720c */ /* 0x000fe20003f46270 */
[----:B------:R-:W-:Y:S01]  /*1fe0*/  IMAD R11, R14, R5, R11 ;  /* 0x000000050e0b7224 */ /* 0x000fe200078e020b */
[----:B------:R-:W-:Y:S01]  /*1ff0*/  IADD3 R4, PT, PT, R26, 0x61, RZ ;  /* 0x000000611a047810 */ /* 0x000fe20007ffe0ff */
[----:B------:R-:W-:Y:S01]  /*2000*/  @!P6 IMAD.MOV R0, RZ, RZ, -R0 ;  /* 0x000000ffff00e224 */ /* 0x000fe200078e0a00 */
[----:B------:R-:W-:Y:S01]  /*2010*/  ISETP.GE.AND P6, PT, R6, RZ, PT ;  /* 0x000000ff0600720c */ /* 0x000fe20003fc6270 */
[----:B------:R-:W-:Y:S01]  /*2020*/  IMAD.HI.U32 R15, R24, R10, RZ ;  /* 0x0000000a180f7227 */ /* 0x000fe200078e00ff */
[----:B------:R-:W-:Y:S02]  /*2030*/  ISETP.GT.U32.AND P4, PT, R14, R11, PT ;  /* 0x0000000b0e00720c */ /* 0x000fe40003f84070 */
[----:B------:R0:W-:Y:S01]  /*2040*/  STL [R1+0xcc], R0 ;  /* 0x0000cc0001007387 */ /* 0x0001e20000100800 */
[----:B------:R-:W-:Y:S01]  /*2050*/  IMAD.MOV R15, RZ, RZ, -R15 ;  /* 0x000000ffff0f7224 */ /* 0x000fe200078e0a0f */
[----:B------:R-:W-:Y:S01]  /*2060*/  IABS R6, R4 ;  /* 0x0000000400067213 */ /* 0x000fe20000000000 */
[----:B------:R-:W-:Y:S01]  /*2070*/  @!P3 IMAD.IADD R2, R2, 0x1, -R14 ;  /* 0x000000010202b824 */ /* 0x000fe200078e0a0e */
[----:B------:R-:W-:Y:S01]  /*2080*/  ISETP.GE.AND P3, PT, R7, RZ, PT ;  /* 0x000000ff0700720c */ /* 0x000fe20003f66270 */
[----:B------:R-:W-:-:S02]  /*2090*/  IMAD R10, R14, R15, R10 ;  /* 0x0000000f0e0a7224 */ /* 0x000fc400078e020a */
[----:B------:R-:W-:Y:S02]  /*20a0*/  VIADD R5, R26, 0x60 ;  /* 0x000000601a057836 */ /* 0x000fe40000000000 */
[----:B------:R-:W-:-:S03]  /*20b0*/  IMAD.HI.U32 R7, R24, R6, RZ ;  /* 0x0000000618077227 */ /* 0x000fc600078e00ff */
[----:B------:R-:W-:Y:S01]  /*20c0*/  IABS R13, R5 ;  /* 0x00000005000d7213 */ /* 0x000fe20000000000 */
[----:B------:R-:W-:Y:S02]  /*20d0*/  @!P4 IMAD.IADD R11, R11, 0x1, -R14 ;  /* 0x000000010b0bc824 */ /* 0x000fe400078e0a0e */
[----:B0-----:R-:W-:Y:S02]  /*20e0*/  IMAD.MOV.U32 R0, RZ, RZ, R12 ;  /* 0x000000ffff007224 */ /* 0x001fe400078e000c */
[----:B------:R-:W-:Y:S01]  /*20f0*/  IMAD.MOV.U32 R12, RZ, RZ, R8 ;  /* 0x000000ffff0c7224 */ /* 0x000fe200078e0008 */
[C---:B------:R-:W-:Y:S01]  /*2100*/  ISETP.GT.U32.AND P4, PT, R14.reuse, R11, PT ;  /* 0x0000000b0e00720c */ /* 0x040fe20003f84070 */
[----:B------:R-:W-:Y:S01]  /*2110*/  @!P1 IMAD.MOV R0, RZ, RZ, -R0 ;  /* 0x000000ffff009224 */ /* 0x000fe200078e0a00 */
[C---:B------:R-:W-:Y:S01]  /*2120*/  ISETP.GT.U32.AND P1, PT, R14.reuse, R2, PT ;  /* 0x000000020e00720c */ /* 0x040fe20003f24070 */
[----:B------:R-:W-:Y:S01]  /*2130*/  @!P5 IMAD.MOV R12, RZ, RZ, -R12 ;  /* 0x000000ffff0cd224 */ /* 0x000fe200078e0a0c */
[----:B------:R-:W-:Y:S01]  /*2140*/  ISETP.GT.U32.AND P5, PT, R14, R10, PT ;  /* 0x0000000a0e00720c */ /* 0x000fe20003fa4070 */
[----:B------:R-:W-:Y:S01]  /*2150*/  IMAD.MOV R7, RZ, RZ, -R7 ;  /* 0x000000ffff077224 */ /* 0x000fe200078e0a07 */
[----:B------:R0:W-:Y:S01]  /*2160*/  STL [R1+0xf8], R0 ;  /* 0x0000f80001007387 */ /* 0x0001e20000100800 */
[----:B------:R-:W-:-:S03]  /*2170*/  IMAD.HI.U32 R8, R24, R13, RZ ;  /* 0x0000000d18087227 */ /* 0x000fc600078e00ff */
[----:B------:R2:W-:Y:S01]  /*2180*/  STL [R1+0xfc], R12 ;  /* 0x0000fc0c01007387 */ /* 0x0005e20000100800 */
[C---:B------:R-:W-:Y:S02]  /*2190*/  IMAD R6, R14.reuse, R7, R6 ;  /* 0x000000070e067224 */ /* 0x040fe400078e0206 */
[----:B------:R-:W-:Y:S01]  /*21a0*/  @!P4 IADD3 R11, PT, PT, R11, -R14, RZ ;  /* 0x8000000e0b0bc210 */ /* 0x000fe20007ffe0ff */
[----:B------:R-:W-:Y:S02]  /*21b0*/  IMAD.MOV R8, RZ, RZ, -R8 ;  /* 0x000000ffff087224 */ /* 0x000fe400078e0a08 */
[----:B------:R-:W-:Y:S01]  /*21c0*/  ISETP.GT.U32.AND P4, PT, R14, R6, PT ;  /* 0x000000060e00720c */ /* 0x000fe20003f84070 */
[--C-:B------:R-:W-:Y:S01]  /*21d0*/  @!P1 IMAD.IADD R2, R2, 0x1, -R14.reuse ;  /* 0x0000000102029824 */ /* 0x100fe200078e0a0e */
[----:B------:R-:W-:Y:S01]  /*21e0*/  ISETP.GE.AND P1, PT, R5, RZ, PT ;  /* 0x000000ff0500720c */ /* 0x000fe20003f26270 */
[----:B------:R-:W-:Y:S02]  /*21f0*/  @!P5 IMAD.IADD R10, R10, 0x1, -R14 ;  /* 0x000000010a0ad824 */ /* 0x000fe400078e0a0e */
[----:B0-----:R-:W-:-:S02]  /*2200*/  IMAD.MOV.U32 R0, RZ, RZ, R9 ;  /* 0x000000ffff007224 */ /* 0x001fc400078e0009 */
[C---:B------:R-:W-:Y:S01]  /*2210*/  IMAD R13, R14.reuse, R8, R13 ;  /* 0x000000080e0d7224 */ /* 0x040fe200078e020d */
[----:B------:R-:W-:Y:S01]  /*2220*/  ISETP.GT.U32.AND P5, PT, R14, R10, PT ;  /* 0x0000000a0e00720c */ /* 0x000fe20003fa4070 */
[----:B--2---:R-:W-:Y:S02]  /*2230*/  IMAD.MOV.U32 R12, RZ, RZ, R2 ;  /* 0x000000ffff0c7224 */ /* 0x004fe400078e0002 */
[----:B------:R-:W-:Y:S01]  /*2240*/  @!P0 IMAD.MOV R0, RZ, RZ, -R0 ;  /* 0x000000ffff008224 */ /* 0x000fe200078e0a00 */
[----:B------:R-:W-:Y:S01]  /*2250*/  ISETP.GE.AND P0, PT, R4, RZ, PT ;  /* 0x000000ff0400720c */ /* 0x000fe20003f06270 */
[----:B------:R-:W-:Y:S01]  /*2260*/  @!P6 IMAD.MOV R12, RZ, RZ, -R12 ;  /* 0x000000ffff0ce224 */ /* 0x000fe200078e0a0c */
[----:B------:R-:W-:Y:S01]  /*2270*/  ISETP.GT.U32.AND P6, PT, R14, R13, PT ;  /* 0x0000000d0e00720c */ /* 0x000fe20003fc4070 */
[----:B------:R-:W-:Y:S01]  /*2280*/  @!P4 IMAD.IADD R6, R6, 0x1, -R14 ;  /* 0x000000010606c824 */ /* 0x000fe200078e0a0e */
[----:B------:R0:W-:Y:S01]  /*2290*/  STL [R1+0x100], R0 ;  /* 0x0001000001007387 */ /* 0x0001e20000100800 */
[----:B------:R-:W-:-:S02]  /*22a0*/  VIADD R9, R26, 0x5f ;  /* 0x0000005f1a097836 */ /* 0x000fc40000000000 */
[----:B------:R-:W-:Y:S01]  /*22b0*/  VIADD R8, R26, 0x5e ;  /* 0x0000005e1a087836 */ /* 0x000fe20000000000 */
[----:B------:R-:W-:Y:S01]  /*22c0*/  ISETP.GT.U32.AND P4, PT, R14, R6, PT ;  /* 0x000000060e00720c */ /* 0x000fe20003f84070 */
[--C-:B------:R-:W-:Y:S01]  /*22d0*/  @!P5 IMAD.IADD R10, R10, 0x1, -R14.reuse ;  /* 0x000000010a0ad824 */ /* 0x100fe200078e0a0e */
[----:B------:R-:W-:Y:S01]  /*22e0*/  IABS R5, R9 ;  /* 0x0000000900057213 */ /* 0x000fe20000000000 */
[----:B------:R-:W-:Y:S01]  /*22f0*/  STL [R1+0x104], R12 ;  /* 0x0001040c01007387 */ /* 0x000fe20000100800 */
[----:B------:R-:W-:Y:S01]  /*2300*/  IABS R7, R8 ;  /* 0x0000000800077213 */ /* 0x000fe20000000000 */
[----:B------:R-:W-:Y:S01]  /*2310*/  VIADD R4, R26, 0x5d ;  /* 0x0000005d1a047836 */ /* 0x000fe20000000000 */
[----:B------:R-:W-:Y:S01]  /*2320*/  ISETP.GE.AND P5, PT, R8, RZ, PT ;  /* 0x000000ff0800720c */ /* 0x000fe20003fa6270 */
[----:B0-----:R-:W-:Y:S02]  /*2330*/  IMAD.MOV.U32 R0, RZ, RZ, R11 ;  /* 0x000000ffff007224 */ /* 0x001fe400078e000b */
[----:B------:R-:W-:Y:S01]  /*2340*/  @!P6 IMAD.IADD R13, R13, 0x1, -R14 ;  /* 0x000000010d0de824 */ /* 0x000fe200078e0a0e */
[----:B------:R-:W-:Y:S01]  /*2350*/  IABS R2, R4 ;  /* 0x0000000400027213 */ /* 0x000fe20000000000 */
[----:B------:R-:W-:Y:S01]  /*2360*/  @!P2 IMAD.MOV R0, RZ, RZ, -R0 ;  /* 0x000000ffff00a224 */ /* 0x000fe200078e0a00 */
[----:B------:R-:W-:Y:S01]  /*2370*/  ISETP.GE.AND P2, PT, R9, RZ, PT ;  /* 0x000000ff0900720c */ /* 0x000fe20003f46270 */
[----:B------:R-:W-:Y:S01]  /*2380*/  IMAD.HI.U32 R11, R24, R5, RZ ;  /* 0x00000005180b7227 */ /* 0x000fe200078e00ff */
[----:B------:R-:W-:-:S02]  /*2390*/  ISETP.GT.U32.AND P6, PT, R14, R13, PT ;  /* 0x0000000d0e00720c */ /* 0x000fc40003fc4070 */
[----:B------:R0:W-:Y:S01]  /*23a0*/  STL [R1+0x110], R0 ;  /* 0x0001100001007387 */ /* 0x0001e20000100800 */
[----:B------:R-:W-:-:S04]  /*23b0*/  IMAD.HI.U32 R8, R24, R7, RZ ;  /* 0x0000000718087227 */ /* 0x000fc800078e00ff */
[----:B------:R-:W-:Y:S02]  /*23c0*/  IMAD.MOV R11, RZ, RZ, -R11 ;  /* 0x000000ffff0b7224 */ /* 0x000fe400078e0a0b */
[----:B------:R-:W-:Y:S02]  /*23d0*/  IMAD.MOV R8, RZ, RZ, -R8 ;  /* 0x000000ffff087224 */ /* 0x000fe400078e0a08 */
[----:B------:R-:W-:Y:S02]  /*23e0*/  @!P4 IMAD.IADD R6, R6, 0x1, -R14 ;  /* 0x000000010606c824 */ /* 0x000fe400078e0a0e */
[----:B0-----:R-:W-:Y:S02]  /*23f0*/  IMAD.MOV.U32 R0, RZ, RZ, R10 ;  /* 0x000000ffff007224 */ /* 0x001fe400078e000a */
[----:B------:R-:W-:Y:S02]  /*2400*/  IMAD R5, R14, R11, R5 ;  /* 0x0000000b0e057224 */ /* 0x000fe400078e0205 */
[----:B------:R-:W-:Y:S01]  /*2410*/  @!P3 IMAD.MOV R0, RZ, RZ, -R0 ;  /* 0x000000ffff00b224 */ /* 0x000fe200078e0a00 */
[----:B------:R-:W-:Y:S01]  /*2420*/  ISETP.GE.AND P3, PT, R4, RZ, PT ;  /* 0x000000ff0400720c */ /* 0x000fe20003f66270 */
[C---:B------:R-:W-:Y:S01]  /*2430*/  IMAD R4, R14.reuse, R8, R7 ;  /* 0x000000080e047224 */ /* 0x040fe200078e0207 */
[----:B------:R-:W-:Y:S01]  /*2440*/  ISETP.GT.U32.AND P4, PT, R14, R5, PT ;  /* 0x000000050e00720c */ /* 0x000fe20003f84070 */
[----:B------:R-:W-:Y:S01]  /*2450*/  IMAD.HI.U32 R9, R24, R2, RZ ;  /* 0x0000000218097227 */ /* 0x000fe200078e00ff */
[----:B------:R0:W-:Y:S03]  /*2460*/  STL [R1+0x114], R0 ;  /* 0x0001140001007387 */ /* 0x0001e60000100800 */
[----:B------:R-:W-:-:S02]  /*2470*/  IMAD.MOV R9, RZ, RZ, -R9 ;  /* 0x000000ffff097224 */ /* 0x000fc400078e0a09 */
[----:B------:R-:W-:Y:S02]  /*2480*/  @!P6 IMAD.IADD R13, R13, 0x1, -R14 ;  /* 0x000000010d0de824 */ /* 0x000fe400078e0a0e */
[----:B------:R-:W-:Y:S01]  /*2490*/  IMAD R2, R14, R9, R2 ;  /* 0x000000090e027224 */ /* 0x000fe200078e0202 */
[C---:B------:R-:W-:Y:S01]  /*24a0*/  IADD3 R9, PT, PT, R26.reuse, 0x5c, RZ ;  /* 0x0000005c1a097810 */ /* 0x040fe20007ffe0ff */
[----:B------:R-:W-:Y:S02]  /*24b0*/  VIADD R8, R26, 0x59 ;  /* 0x000000591a087836 */ /* 0x000fe40000000000 */
[----:B0-----:R-:W-:Y:S01]  /*24c0*/  IMAD.MOV.U32 R0, RZ, RZ, R6 ;  /* 0x000000ffff007224 */ /* 0x001fe200078e0006 */
[----:B------:R-:W-:Y:S01]  /*24d0*/  ISETP.GE.AND P6, PT, R9, RZ, PT ;  /* 0x000000ff0900720c */ /* 0x000fe20003fc6270 */
[----:B------:R-:W-:Y:S01]  /*24e0*/  @!P4 IMAD.IADD R5, R5, 0x1, -R14 ;  /* 0x000000010505c824 */ /* 0x000fe200078e0a0e */
[----:B------:R-:W-:Y:S01]  /*24f0*/  IABS R9, R9 ;  /* 0x0000000900097213 */ /* 0x000fe20000000000 */
[----:B------:R-:W-:Y:S01]  /*2500*/  @!P0 IMAD.MOV R0, RZ, RZ, -R0 ;  /* 0x000000ffff008224 */ /* 0x000fe200078e0a00 */
[----:B------:R-:W-:Y:S01]  /*2510*/  ISETP.GT.U32.AND P0, PT, R14, R4, PT ;  /* 0x000000040e00720c */ /* 0x000fe20003f04070 */
[----:B------:R-:W-:Y:S01]  /*2520*/  VIADD R6, R26, 0x5b ;  /* 0x0000005b1a067836 */ /* 0x000fe20000000000 */
[----:B------:R-:W-:Y:S01]  /*2530*/  ISETP.GT.U32.AND P4, PT, R14, R5, PT ;  /* 0x000000050e00720c */ /* 0x000fe20003f84070 */
[----:B------:R-:W-:Y:S01]  /*2540*/  VIADD R7, R26, 0x5a ;  /* 0x0000005a1a077836 */ /* 0x000fe20000000000 */
[----:B------:R0:W-:Y:S01]  /*2550*/  STL [R1+0x118], R0 ;  /* 0x0001180001007387 */ /* 0x0001e20000100800 */
[----:B------:R-:W-:Y:S01]  /*2560*/  IABS R12, R8 ;  /* 0x00000008000c7213 */ /* 0x000fe20000000000 */
[----:B------:R-:W-:Y:S01]  /*2570*/  IMAD.HI.U32 R23, R24, R19, RZ ;  /* 0x0000001318177227 */ /* 0x000fe200078e00ff */
[----:B------:R-:W-:-:S02]  /*2580*/  IABS R10, R6 ;  /* 0x00000006000a7213 */ /* 0x000fc40000000000 */
[----:B------:R-:W-:Y:S01]  /*2590*/  IABS R11, R7 ;  /* 0x00000007000b7213 */ /* 0x000fe20000000000 */
[----:B------:R-:W-:Y:S02]  /*25a0*/  IMAD.MOV R23, RZ, RZ, -R23 ;  /* 0x000000ffff177224 */ /* 0x000fe400078e0a17 */
[----:B------:R-:W-:-:S04]  /*25b0*/  IMAD.HI.U32 R15, R24, R10, RZ ;  /* 0x0000000a180f7227 */ /* 0x000fc800078e00ff */
[----:B0-----:R-:W-:Y:S02]  /*25c0*/  IMAD.MOV.U32 R0, RZ, RZ, R13 ;  /* 0x000000ffff007224 */ /* 0x001fe400078e000d */
[----:B------:R-:W-:Y:S02]  /*25d0*/  @!P0 IMAD.IADD R4, R4, 0x1, -R14 ;  /* 0x0000000104048824 */ /* 0x000fe400078e0a0e */
[----:B------:R-:W-:Y:S01]  /*25e0*/  @!P1 IMAD.MOV R0, RZ, RZ, -R0 ;  /* 0x000000ffff009224 */ /* 0x000fe200078e0a00 */
[----:B------:R-:W-:Y:S01]  /*25f0*/  ISETP.GT.U32.AND P1, PT, R14, R2, PT ;  /* 0x000000020e00720c */ /* 0x000fe20003f24070 */
[----:B------:R-:W-:Y:S01]  /*2600*/  IMAD.HI.U32 R13, R24, R9, RZ ;  /* 0x00000009180d7227 */ /* 0x000fe200078e00ff */
[----:B------:R-:W-:Y:S02]  /*2610*/  ISETP.GT.U32.AND P0, PT, R14, R4, PT ;  /* 0x000000040e00720c */ /* 0x000fe40003f04070 */
[----:B------:R0:W-:Y:S01]  /*2620*/  STL [R1+0x11c], R0 ;  /* 0x00011c0001007387 */ /* 0x0001e20000100800 */
[----:B------:R-:W-:-:S02]  /*2630*/  IMAD.MOV R13, RZ, RZ, -R13 ;  /* 0x000000ffff0d7224 */ /* 0x000fc400078e0a0d */
[--C-:B------:R-:W-:Y:S01]  /*2640*/  @!P4 IMAD.IADD R5, R5, 0x1, -R14.reuse ;  /* 0x000000010505c824 */ /* 0x100fe200078e0a0e */
[----:B------:R-:W-:Y:S01]  /*2650*/  ISETP.GE.AND P4, PT, R6, RZ, PT ;  /* 0x000000ff0600720c */ /* 0x000fe20003f86270 */
[----:B------:R-:W-:Y:S02]  /*2660*/  IMAD R9, R14, R13, R9 ;  /* 0x0000000d0e097224 */ /* 0x000fe400078e0209 */
[----:B------:R-:W-:Y:S02]  /*2670*/  IMAD.MOV.U32 R17, RZ, RZ, R5 ;  /* 0x000000ffff117224 */ /* 0x000fe400078e0005 */
[--C-:B------:R-:W-:Y:S02]  /*2680*/  @!P1 IMAD.IADD R2, R2, 0x1, -R14.reuse ;  /* 0x0000000102029824 */ /* 0x100fe400078e0a0e */
[----:B------:R-:W-:Y:S01]  /*2690*/  @!P0 IMAD.IADD R4, R4, 0x1, -R14 ;  /* 0x0000000104048824 */ /* 0x000fe200078e0a0e */
[----:B------:R-:W-:Y:S01]  /*26a0*/  ISETP.GT.U32.AND P0, PT, R14, R9, PT ;  /* 0x000000090e00720c */ /* 0x000fe20003f04070 */
[----:B------:R-:W-:Y:S01]  /*26b0*/  IMAD.HI.U32 R6, R24, R12, RZ ;  /* 0x0000000c18067227 */ /* 0x000fe200078e00ff */
[----:B------:R-:W-:-:S03]  /*26c0*/  ISETP.GT.U32.AND P1, PT, R14, R2, PT ;  /* 0x000000020e00720c */ /* 0x000fc60003f24070 */
[----:B0-----:R-:W-:Y:S01]  /*26d0*/  IMAD.MOV.U32 R0, RZ, RZ, R4 ;  /* 0x000000ffff007224 */ /* 0x001fe200078e0004 */
[----:B------:R-:W-:Y:S01]  /*26e0*/  IADD3 R6, PT, PT, -R6, RZ, RZ ;  /* 0x000000ff06067210 */ /* 0x000fe20007ffe1ff */
[----:B------:R-:W-:Y:S02]  /*26f0*/  @!P2 IMAD.MOV R17, RZ, RZ, -R17 ;  /* 0x000000ffff11a224 */ /* 0x000fe400078e0a11 */
[----:B------:R-:W-:Y:S01]  /*2700*/  @!P5 IMAD.MOV R0, RZ, RZ, -R0 ;  /* 0x000000ffff00d224 */ /* 0x000fe200078e0a00 */
[----:B------:R-:W-:Y:S01]  /*2710*/  ISETP.GE.AND P5, PT, R7, RZ, PT ;  /* 0x000000ff0700720c */ /* 0x000fe20003fa6270 */
[----:B------:R-:W-:Y:S01]  /*2720*/  IMAD.MOV R15, RZ, RZ, -R15 ;  /* 0x000000ffff0f7224 */ /* 0x000fe200078e0a0f */
[----:B------:R-:W-:Y:S01]  /*2730*/  STL [R1+0x128], R17 ;  /* 0x0001281101007387 */ /* 0x000fe20000100800 */
[----:B------:R-:W-:Y:S02]  /*2740*/  IMAD R4, R14, R6, R12 ;  /* 0x000000060e047224 */ /* 0x000fe400078e020c */
[--C-:B------:R-:W-:Y:S01]  /*2750*/  @!P1 IMAD.IADD R2, R2, 0x1, -R14.reuse ;  /* 0x0000000102029824 */ /* 0x100fe200078e0a0e */
[----:B------:R0:W-:Y:S01]  /*2760*/  STL [R1+0x134], R0 ;  /* 0x0001340001007387 */ /* 0x0001e20000100800 */
[----:B------:R-:W-:-:S02]  /*2770*/  @!P0 IMAD.IADD R9, R9, 0x1, -R14 ;  /* 0x0000000109098824 */ /* 0x000fc400078e0a0e */
[----:B------:R-:W-:Y:S02]  /*2780*/  IMAD R10, R14, R15, R10 ;  /* 0x0000000f0e0a7224 */ /* 0x000fe400078e020a */
[----:B------:R-:W-:Y:S01]  /*2790*/  IMAD.HI.U32 R16, R24, R11, RZ ;  /* 0x0000000b18107227 */ /* 0x000fe200078e00ff */
[C---:B------:R-:W-:Y:S02]  /*27a0*/  ISETP.GT.U32.AND P0, PT, R14.reuse, R9, PT ;  /* 0x000000090e00720c */ /* 0x040fe40003f04070 */
[C---:B------:R-:W-:Y:S01]  /*27b0*/  ISETP.GT.U32.AND P2, PT, R14.reuse, R10, PT ;  /* 0x0000000a0e00720c */ /* 0x040fe20003f44070 */
[----:B------:R-:W-:Y:S02]  /*27c0*/  IMAD.MOV R16, RZ, RZ, -R16 ;  /* 0x000000ffff107224 */ /* 0x000fe400078e0a10 */
[----:B0-----:R-:W-:Y:S02]  /*27d0*/  IMAD.MOV.U32 R0, RZ, RZ, R2 ;  /* 0x000000ffff007224 */ /* 0x001fe400078e0002 */
[----:B------:R-:W-:-:S02]  /*27e0*/  IMAD R11, R14, R16, R11 ;  /* 0x000000100e0b7224 */ /* 0x000fc400078e020b */
[----:B------:R-:W-:Y:S01]  /*27f0*/  @!P3 IMAD.MOV R0, RZ, RZ, -R0 ;  /* 0x000000ffff00b224 */ /* 0x000fe200078e0a00 */
[----:B------:R-:W-:Y:S01]  /*2800*/  ISETP.GT.U32.AND P3, PT, R14, R4, PT ;  /* 0x000000040e00720c */ /* 0x000fe20003f64070 */
[----:B------:R-:W-:Y:S01]  /*2810*/  VIADD R6, R26, 0x57 ;  /* 0x000000571a067836 */ /* 0x000fe20000000000 */
[----:B------:R-:W-:Y:S01]  /*2820*/  ISETP.GT.U32.AND P1, PT, R14, R11, PT ;  /* 0x0000000b0e00720c */ /* 0x000fe20003f24070 */
[C---:B------:R-:W-:Y:S01]  /*2830*/  VIADD R5, R26.reuse, 0x58 ;  /* 0x000000581a057836 */ /* 0x040fe20000000000 */
[----:B------:R0:W-:Y:S01]  /*2840*/  STL [R1+0x138], R0 ;  /* 0x0001380001007387 */ /* 0x0001e20000100800 */
[----:B------:R-:W-:Y:S01]  /*2850*/  VIADD R7, R26, 0x56 ;  /* 0x000000561a077836 */ /* 0x000fe20000000000 */
[----:B------:R-:W-:Y:S01]  /*2860*/  IABS R13, R6 ;  /* 0x00000006000d7213 */ /* 0x000fe20000000000 */
[--C-:B------:R-:W-:Y:S01]  /*2870*/  @!P0 IMAD.IADD R9, R9, 0x1, -R14.reuse ;  /* 0x0000000109098824 */ /* 0x100fe200078e0a0e */
[----:B------:R-:W-:Y:S01]  /*2880*/  IABS R12, R5 ;  /* 0x00000005000c7213 */ /* 0x000fe20000000000 */
[--C-:B------:R-:W-:Y:S01]  /*2890*/  @!P2 IMAD.IADD R10, R10, 0x1, -R14.reuse ;  /* 0x000000010a0aa824 */ /* 0x100fe200078e0a0e */
[----:B------:R-:W-:Y:S01]  /*28a0*/  IABS R2, R7 ;  /* 0x0000000700027213 */ /* 0x000fe20000000000 */
[----:B------:R-:W-:Y:S01]  /*28b0*/  IMAD R19, R14, R23, R19 ;  /* 0x000000170e137224 */ /* 0x000fe200078e0213 */
[----:B------:R-:W-:Y:S01]  /*28c0*/  ISETP.GE.AND P0, PT, R8, RZ, PT ;  /* 0x000000ff0800720c */ /* 0x000fe20003f06270 */
[----:B------:R-:W-:Y:S01]  /*28d0*/  @!P3 IMAD.IADD R4, R4, 0x1, -R14 ;  /* 0x000000010404b824 */ /* 0x000fe200078e0a0e */
[----:B------:R-:W-:Y:S01]  /*28e0*/  MOV R16, R9 ;  /* 0x0000000900107202 */ /* 0x000fe20000000f00 */
[----:B------:R-:W-:Y:S01]  /*28f0*/  IMAD.HI.U32 R8, R24, R13, RZ ;  /* 0x0000000d18087227 */ /* 0x000fe200078e00ff */
[----:B------:R-:W-:-:S02]  /*2900*/  ISETP.GT.U32.AND P2, PT, R14, R10, PT ;  /* 0x0000000a0e00720c */ /* 0x000fc40003f44070 */
[----:B------:R-:W-:Y:S01]  /*2910*/  ISETP.GT.U32.AND P3, PT, R14, R4, PT ;  /* 0x000000040e00720c */ /* 0x000fe20003f64070 */
[----:B------:R-:W-:-:S04]  /*2920*/  IMAD.HI.U32 R15, R24, R12, RZ ;  /* 0x0000000c180f7227 */ /* 0x000fc800078e00ff */
[----:B------:R-:W-:-:S04]  /*2930*/  IMAD.HI.U32 R9, R24, R2, RZ ;  /* 0x0000000218097227 */ /* 0x000fc800078e00ff */
[----:B------:R-:W-:Y:S02]  /*2940*/  IMAD.MOV R8, RZ, RZ, -R8 ;  /* 0x000000ffff087224 */ /* 0x000fe400078e0a08 */
[----:B------:R-:W-:Y:S01]  /*2950*/  @!P6 IMAD.MOV R16, RZ, RZ, -R16 ;  /* 0x000000ffff10e224 */ /* 0x000fe200078e0a10 */
[----:B------:R-:W-:Y:S01]  /*2960*/  ISETP.GE.AND P6, PT, R5, RZ, PT ;  /* 0x000000ff0500720c */ /* 0x000fe20003fc6270 */
[----:B------:R-:W-:Y:S02]  /*2970*/  @!P1 IMAD.IADD R11, R11, 0x1, -R14 ;  /* 0x000000010b0b9824 */ /* 0x000fe400078e0a0e */
[----:B------:R-:W-:Y:S01]  /*2980*/  IMAD.MOV R15, RZ, RZ, -R15 ;  /* 0x000000ffff0f7224 */ /* 0x000fe200078e0a0f */
[----:B------:R-:W-:Y:S01]  /*2990*/  STL [R1+0x13c], R16 ;  /* 0x00013c1001007387 */ /* 0x000fe20000100800 */
[----:B------:R-:W-:Y:S01]  /*29a0*/  IMAD.MOV R5, RZ, RZ, -R9 ;  /* 0x000000ffff057224 */ /* 0x000fe200078e0a09 */
[C---:B------:R-:W-:Y:S01]  /*29b0*/  ISETP.GT.U32.AND P1, PT, R14.reuse, R11, PT ;  /* 0x0000000b0e00720c */ /* 0x040fe20003f24070 */
[----:B------:R-:W-:-:S02]  /*29c0*/  IMAD R9, R14, R8, R13 ;  /* 0x000000080e097224 */ /* 0x000fc400078e020d */
[----:B------:R-:W-:Y:S02]  /*29d0*/  IMAD R12, R14, R15, R12 ;  /* 0x0000000f0e0c7224 */ /* 0x000fe400078e020c */
[--C-:B------:R-:W-:Y:S01]  /*29e0*/  @!P3 IMAD.IADD R4, R4, 0x1, -R14.reuse ;  /* 0x000000010404b824 */ /* 0x100fe200078e0a0e */
[----:B------:R-:W-:Y:S01]  /*29f0*/  ISETP.GT.U32.AND P3, PT, R14, R9, PT ;  /* 0x000000090e00720c */ /* 0x000fe20003f64070 */
[----:B------:R-:W-:Y:S01]  /*2a00*/  @!P2 IMAD.IADD R10, R10, 0x1, -R14 ;  /* 0x000000010a0aa824 */ /* 0x000fe200078e0a0e */
[C---:B------:R-:W-:Y:S01]  /*2a10*/  ISETP.GT.U32.AND P2, PT, R14.reuse, R12, PT ;  /* 0x0000000c0e00720c */ /* 0x040fe20003f44070 */
[----:B------:R-:W-:Y:S02]  /*2a20*/  IMAD R5, R14, R5, R2 ;  /* 0x000000050e057224 */ /* 0x000fe400078e0202 */
[----:B------:R-:W-:Y:S02]  /*2a30*/  VIADD R2, R26, 0x55 ;  /* 0x000000551a027836 */ /* 0x000fe40000000000 */
[----:B------:R-:W-:Y:S01]  /*2a40*/  @!P1 IMAD.IADD R11, R11, 0x1, -R14 ;  /* 0x000000010b0b9824 */ /* 0x000fe200078e0a0e */
[----:B------:R-:W-:Y:S01]  /*2a50*/  ISETP.GE.AND P1, PT, R7, RZ, PT ;  /* 0x000000ff0700720c */ /* 0x000fe20003f26270 */
[----:B0-----:R-:W-:Y:S01]  /*2a60*/  IMAD.MOV.U32 R0, RZ, RZ, R10 ;  /* 0x000000ffff007224 */ /* 0x001fe200078e000a */
[----:B------:R-:W-:Y:S01]  /*2a70*/  IABS R13, R2 ;  /* 0x00000002000d7213 */ /* 0x000fe20000000000 */
[----:B------:R-:W-:-:S02]  /*2a80*/  IMAD.MOV.U32 R10, RZ, RZ, R11 ;  /* 0x000000ffff0a7224 */ /* 0x000fc400078e000b */
[----:B------:R-:W-:Y:S01]  /*2a90*/  @!P3 IADD3 R9, PT, PT, R9, -R14, RZ ;  /* 0x8000000e0909b210 */ /* 0x000fe20007ffe0ff */
[----:B------:R-:W-:Y:S01]  /*2aa0*/  @!P4 IMAD.MOV R0, RZ, RZ, -R0 ;  /* 0x000000ffff00c224 */ /* 0x000fe200078e0a00 */
[----:B------:R-:W-:Y:S01]  /*2ab0*/  ISETP.GE.AND P4, PT, R6, RZ, PT ;  /* 0x000000ff0600720c */ /* 0x000fe20003f86270 */
[----:B------:R-:W-:Y:S01]  /*2ac0*/  @!P2 IMAD.IADD R12, R12, 0x1, -R14 ;  /* 0x000000010c0ca824 */ /* 0x000fe200078e0a0e */
[----:B------:R-:W-:Y:S01]  /*2ad0*/  ISETP.GT.U32.AND P3, PT, R14, R9, PT ;  /* 0x000000090e00720c */ /* 0x000fe20003f64070 */
[----:B------:R-:W-:Y:S01]  /*2ae0*/  IMAD.HI.U32 R8, R24, R13, RZ ;  /* 0x0000000d18087227 */ /* 0x000fe200078e00ff */
[----:B------:R0:W-:Y:S02]  /*2af0*/  STL [R1+0x140], R0 ;  /* 0x0001400001007387 */ /* 0x0001e40000100800 */
[----:B------:R-:W-:Y:S01]  /*2b00*/  ISETP.GT.U32.AND P2, PT, R14, R12, PT ;  /* 0x0000000c0e00720c */ /* 0x000fe20003f44070 */
[----:B------:R-:W-:Y:S01]  /*2b10*/  @!P5 IMAD.MOV R10, RZ, RZ, -R10 ;  /* 0x000000ffff0ad224 */ /* 0x000fe200078e0a0a */
[----:B------:R-:W-:Y:S01]  /*2b20*/  ISETP.GE.AND P5, PT, R2, RZ, PT ;  /* 0x000000ff0200720c */ /* 0x000fe20003fa6270 */
[----:B------:R-:W-:-:S02]  /*2b30*/  VIADD R6, R26, 0x54 ;  /* 0x000000541a067836 */ /* 0x000fc40000000000 */
[----:B------:R-:W-:Y:S01]  /*2b40*/  IMAD.MOV R8, RZ, RZ, -R8 ;  /* 0x000000ffff087224 */ /* 0x000fe200078e0a08 */
[----:B------:R2:W-:Y:S01]  /*2b50*/  STL [R1+0x154], R10 ;  /* 0x0001540a01007387 */ /* 0x0005e20000100800 */
[----:B------:R-:W-:Y:S02]  /*2b60*/  VIADD R2, R26, 0x53 ;  /* 0x000000531a027836 */ /* 0x000fe40000000000 */
[C---:B------:R-:W-:Y:S02]  /*2b70*/  IMAD R13, R14.reuse, R8, R13 ;  /* 0x000000080e0d7224 */ /* 0x040fe400078e020d */
[----:B0-----:R-:W-:Y:S02]  /*2b80*/  IMAD.MOV.U32 R0, RZ, RZ, R4 ;  /* 0x000000ffff007224 */ /* 0x001fe400078e0004 */
[--C-:B------:R-:W-:Y:S01]  /*2b90*/  @!P3 IMAD.IADD R9, R9, 0x1, -R14.reuse ;  /* 0x000000010909b824 */ /* 0x100fe200078e0a0e */
[----:B------:R-:W-:Y:S01]  /*2ba0*/  ISETP.GT.U32.AND P3, PT, R14, R13, PT ;  /* 0x0000000d0e00720c */ /* 0x000fe20003f64070 */
[----:B------:R-:W-:Y:S01]  /*2bb0*/  @!P2 IMAD.IADD R12, R12, 0x1, -R14 ;  /* 0x000000010c0ca824 */ /* 0x000fe200078e0a0e */
[----:B--2---:R-:W-:Y:S01]  /*2bc0*/  IABS R10, R6 ;  /* 0x00000006000a7213 */ /* 0x004fe20000000000 */
[----:B------:R-:W-:Y:S01]  /*2bd0*/  @!P0 IMAD.MOV R0, RZ, RZ, -R0 ;  /* 0x000000ffff008224 */ /* 0x000fe200078e0a00 */
[----:B------:R-:W-:Y:S01]  /*2be0*/  ISETP.GE.AND P0, PT, R6, RZ, PT ;  /* 0x000000ff0600720c */ /* 0x000fe20003f06270 */
[----:B------:R-:W-:Y:S01]  /*2bf0*/  IMAD.MOV.U32 R15, RZ, RZ, R12 ;  /* 0x000000ffff0f7224 */ /* 0x000fe200078e000c */
[----:B------:R-:W-:Y:S01]  /*2c00*/  IABS R6, R2 ;  /* 0x0000000200067213 */ /* 0x000fe20000000000 */
[----:B------:R-:W-:Y:S01]  /*2c10*/  IMAD.HI.U32 R4, R24, R10, RZ ;  /* 0x0000000a18047227 */ /* 0x000fe200078e00ff */
[----:B------:R-:W-:Y:S01]  /*2c20*/  ISETP.GT.U32.AND P2, PT, R14, R5, PT ;  /* 0x000000050e00720c */ /* 0x000fe20003f44070 */
[----:B------:R0:W-:Y:S01]  /*2c30*/  STL [R1+0x158], R0 ;  /* 0x0001580001007387 */ /* 0x0001e20000100800 */
[----:B------:R-:W-:Y:S01]  /*2c40*/  IADD3 R12, PT, PT, R26, 0x4e, RZ ;  /* 0x0000004e1a0c7810 */ /* 0x000fe20007ffe0ff */
[----:B------:R-:W-:-:S02]  /*2c50*/  IMAD.MOV R4, RZ, RZ, -R4 ;  /* 0x000000ffff047224 */ /* 0x000fc400078e0a04 */
[----:B------:R-:W-:Y:S01]  /*2c60*/  @!P6 IMAD.MOV R15, RZ, RZ, -R15 ;  /* 0x000000ffff0fe224 */ /* 0x000fe200078e0a0f */
[----:B------:R-:W-:Y:S01]  /*2c70*/  IABS R16, R12 ;  /* 0x0000000c00107213 */ /* 0x000fe20000000000 */
[----:B------:R-:W-:Y:S02]  /*2c80*/  IMAD R10, R14, R4, R10 ;  /* 0x000000040e0a7224 */ /* 0x000fe400078e020a */
[----:B------:R-:W-:Y:S01]  /*2c90*/  @!P3 IMAD.IADD R13, R13, 0x1, -R14 ;  /* 0x000000010d0db824 */ /* 0x000fe200078e0a0e */
[----:B------:R-:W-:Y:S01]  /*2ca0*/  STL [R1+0x160], R15 ;  /* 0x0001600f01007387 */ /* 0x000fe20000100800 */
[----:B------:R-:W-:Y:S01]  /*2cb0*/  IMAD.HI.U32 R8, R24, R6, RZ ;  /* 0x0000000618087227 */ /* 0x000fe200078e00ff */
[C---:B------:R-:W-:Y:S02]  /*2cc0*/  ISETP.GT.U32.AND P6, PT, R14.reuse, R10, PT ;  /* 0x0000000a0e00720c */ /* 0x040fe40003fc4070 */
[----:B------:R-:W-:Y:S01]  /*2cd0*/  ISETP.GT.U32.AND P3, PT, R14, R13, PT ;  /* 0x0000000d0e00720c */ /* 0x000fe20003f64070 */
[----:B------:R-:W-:-:S02]  /*2ce0*/  VIADD R7, R26, 0x52 ;  /* 0x000000521a077836 */ /* 0x000fc40000000000 */
[----:B0-----:R-:W-:Y:S02]  /*2cf0*/  IMAD.MOV.U32 R0, RZ, RZ, R9 ;  /* 0x000000ffff007224 */ /* 0x001fe400078e0009 */
[----:B------:R-:W-:Y:S01]  /*2d00*/  IMAD.MOV R8, RZ, RZ, -R8 ;  /* 0x000000ffff087224 */ /* 0x000fe200078e0a08 */
[----:B------:R-:W-:Y:S01]  /*2d10*/  IABS R11, R7 ;  /* 0x00000007000b7213 */ /* 0x000fe20000000000 */
[----:B------:R-:W-:Y:S01]  /*2d20*/  @!P4 IMAD.MOV R0, RZ, RZ, -R0 ;  /* 0x000000ffff00c224 */ /* 0x000fe200078e0a00 */
[----:B------:R-:W-:Y:S01]  /*2d30*/  ISETP.GE.AND P4, PT, R2, RZ, PT ;  /* 0x000000ff0200720c */ /* 0x000fe20003f86270 */
[----:B------:R-:W-:Y:S02]  /*2d40*/  IMAD R2, R14, R8, R6 ;  /* 0x000000080e027224 */ /* 0x000fe400078e0206 */
[----:B------:R-:W-:Y:S01]  /*2d50*/  VIADD R8, R26, 0x51 ;  /* 0x000000511a087836 */ /* 0x000fe20000000000 */
[----:B------:R0:W-:Y:S01]  /*2d60*/  STL [R1+0x164], R0 ;  /* 0x0001640001007387 */ /* 0x0001e20000100800 */
[----:B------:R-:W-:-:S02]  /*2d70*/  @!P2 IMAD.IADD R5, R5, 0x1, -R14 ;  /* 0x000000010505a824 */ /* 0x000fc400078e0a0e */
[----:B------:R-:W-:Y:S01]  /*2d80*/  @!P6 IMAD.IADD R10, R10, 0x1, -R14 ;  /* 0x000000010a0ae824 */ /* 0x000fe200078e0a0e */
[----:B------:R-:W-:Y:S01]  /*2d90*/  IABS R9, R8 ;  /* 0x0000000800097213 */ /* 0x000fe20000000000 */
[----:B------:R-:W-:Y:S01]  /*2da0*/  IMAD.HI.U32 R4, R24, R11, RZ ;  /* 0x0000000b18047227 */ /* 0x000fe200078e00ff */
[C---:B------:R-:W-:Y:S02]  /*2db0*/  ISETP.GT.U32.AND P2, PT, R14.reuse, R5, PT ;  /* 0x000000050e00720c */ /* 0x040fe40003f44070 */
[C---:B------:R-:W-:Y:S01]  /*2dc0*/  ISETP.GT.U32.AND P6, PT, R14.reuse, R10, PT ;  /* 0x0000000a0e00720c */ /* 0x040fe20003fc4070 */
[----:B------:R-:W-:Y:S02]  /*2dd0*/  IMAD.MOV R4, RZ, RZ, -R4 ;  /* 0x000000ffff047224 */ /* 0x000fe400078e0a04 */
[----:B------:R-:W-:Y:S01]  /*2de0*/  @!P3 IMAD.IADD R13, R13, 0x1, -R14 ;  /* 0x000000010d0db824 */ /* 0x000fe200078e0a0e */
[----:B------:R-:W-:Y:S01]  /*2df0*/  ISETP.GT.U32.AND P3, PT, R14, R2, PT ;  /* 0x000000020e00720c */ /* 0x000fe20003f64070 */
[----:B------:R-:W-:-:S04]  /*2e00*/  IMAD.HI.U32 R6, R24, R9, RZ ;  /* 0x0000000918067227 */ /* 0x000fc800078e00ff */
[----:B------:R-:W-:Y:S02]  /*2e10*/  IMAD R11, R14, R4, R11 ;  /* 0x000000040e0b7224 */ /* 0x000fe400078e020b */
[----:B------:R-:W-:Y:S02]  /*2e20*/  VIADD R4, R26, 0x50 ;  /* 0x000000501a047836 */ /* 0x000fe40000000000 */
[----:B------:R-:W-:Y:S02]  /*2e30*/  IMAD.MOV R6, RZ, RZ, -R6 ;  /* 0x000000ffff067224 */ /* 0x000fe400078e0a06 */
[--C-:B------:R-:W-:Y:S01]  /*2e40*/  @!P2 IMAD.IADD R5, R5, 0x1, -R14.reuse ;  /* 0x000000010505a824 */ /* 0x100fe200078e0a0e */
[----:B------:R-:W-:Y:S01]  /*2e50*/  IABS R22, R4 ;  /* 0x0000000400167213 */ /* 0x000fe20000000000 */
[----:B------:R-:W-:Y:S01]  /*2e60*/  IMAD R9, R14, R6, R9 ;  /* 0x000000060e097224 */ /* 0x000fe200078e0209 */
[----:B------:R-:W-:Y:S01]  /*2e70*/  ISETP.GE.AND P2, PT, R7, RZ, PT ;  /* 0x000000ff0700720c */ /* 0x000fe20003f46270 */
[----:B------:R-:W-:Y:S01]  /*2e80*/  @!P6 IMAD.IADD R10, R10, 0x1, -R14 ;  /* 0x000000010a0ae824 */ /* 0x000fe200078e0a0e */
[----:B------:R-:W-:Y:S01]  /*2e90*/  ISETP.GT.U32.AND P6, PT, R14, R11, PT ;  /* 0x0000000b0e00720c */ /* 0x000fe20003fc4070 */
[----:B------:R-:W-:-:S04]  /*2ea0*/  IMAD.HI.U32 R20, R24, R22, RZ ;  /* 0x0000001618147227 */ /* 0x000fc800078e00ff */
[----:B------:R-:W-:Y:S01]  /*2eb0*/  @!P3 IMAD.IADD R2, R2, 0x1, -R14 ;  /* 0x000000010202b824 */ /* 0x000fe200078e0a0e */
[C---:B------:R-:W-:Y:S01]  /*2ec0*/  ISETP.GT.U32.AND P3, PT, R14.reuse, R9, PT ;  /* 0x000000090e00720c */ /* 0x040fe20003f64070 */
[----:B0-----:R-:W-:Y:S02]  /*2ed0*/  IMAD.MOV.U32 R0, RZ, RZ, R5 ;  /* 0x000000ffff007224 */ /* 0x001fe400078e0005 */
[----:B------:R-:W-:Y:S02]  /*2ee0*/  IMAD.MOV R20, RZ, RZ, -R20 ;  /* 0x000000ffff147224 */ /* 0x000fe400078e0a14 */
[----:B------:R-:W-:Y:S02]  /*2ef0*/  @!P1 IMAD.MOV R0, RZ, RZ, -R0 ;  /* 0x000000ffff009224 */ /* 0x000fe400078e0a00 */
[----:B------:R-:W-:Y:S02]  /*2f00*/  IMAD R20, R14, R20, R22 ;  /* 0x000000140e147224 */ /* 0x000fe400078e0216 */
[----:B------:R-:W-:Y:S01]  /*2f10*/  VIADD R7, R26, 0x4d ;  /* 0x0000004d1a077836 */ /* 0x000fe20000000000 */
[----:B------:R0:W-:Y:S01]  /*2f20*/  STL [R1+0x16c], R0 ;  /* 0x00016c0001007387 */ /* 0x0001e20000100800 */
[--C-:B------:R-:W-:Y:S01]  /*2f30*/  @!P6 IMAD.IADD R11, R11, 0x1, -R14.reuse ;  /* 0x000000010b0be824 */ /* 0x100fe200078e0a0e */
[C---:B------:R-:W-:Y:S01]  /*2f40*/  ISETP.GT.U32.AND P6, PT, R14.reuse, R20, PT ;  /* 0x000000140e00720c */ /* 0x040fe20003fc4070 */
[----:B------:R-:W-:Y:S01]  /*2f50*/  @!P3 IMAD.IADD R9, R9, 0x1, -R14 ;  /* 0x000000010909b824 */ /* 0x000fe200078e0a0e */
[----:B------:R-:W-:Y:S01]  /*2f60*/  ISETP.GT.U32.AND P3, PT, R14, R2, PT ;  /* 0x000000020e00720c */ /* 0x000fe20003f64070 */
[----:B------:R-:W-:Y:S01]  /*2f70*/  IMAD.HI.U32 R17, R24, R16, RZ ;  /* 0x0000001018117227 */ /* 0x000fe200078e00ff */
[----:B------:R-:W-:-:S02]  /*2f80*/  IABS R15, R7 ;  /* 0x00000007000f7213 */ /* 0x000fc40000000000 */
[----:B------:R-:W-:Y:S01]  /*2f90*/  ISETP.GT.U32.AND P1, PT, R14, R11, PT ;  /* 0x0000000b0e00720c */ /* 0x000fe20003f24070 */
[----:B------:R-:W-:Y:S01]  /*2fa0*/  IMAD.MOV R17, RZ, RZ, -R17 ;  /* 0x000000ffff117224 */ /* 0x000fe200078e0a11 */
[----:B0-----:R-:W-:Y:S01]  /*2fb0*/  MOV R0, R13 ;  /* 0x0000000d00007202 */ /* 0x001fe20000000f00 */
[----:B------:R-:W-:-:S04]  /*2fc0*/  IMAD.HI.U32 R6, R24, R15, RZ ;  /* 0x0000000f18067227 */ /* 0x000fc800078e00ff */
[----:B------:R-:W-:Y:S01]  /*2fd0*/  @!P5 IMAD.MOV R0, RZ, RZ, -R0 ;  /* 0x000000ffff00d224 */ /* 0x000fe200078e0a00 */
[C---:B------:R-:W-:Y:S01]  /*2fe0*/  ISETP.GT.U32.AND P5, PT, R14.reuse, R9, PT ;  /* 0x000000090e00720c */ /* 0x040fe20003fa4070 */
[----:B------:R-:W-:Y:S02]  /*2ff0*/  IMAD R16, R14, R17, R16 ;  /* 0x000000110e107224 */ /* 0x000fe400078e0210 */
[----:B------:R-:W-:Y:S01]  /*3000*/  IMAD.MOV R6, RZ, RZ, -R6 ;  /* 0x000000ffff067224 */ /* 0x000fe200078e0a06 */
[----:B------:R0:W-:Y:S01]  /*3010*/  STL [R1+0x170], R0 ;  /* 0x0001700001007387 */ /* 0x0001e20000100800 */
[--C-:B------:R-:W-:Y:S02]  /*3020*/  @!P6 IMAD.IADD R20, R20, 0x1, -R14.reuse ;  /* 0x000000011414e824 */ /* 0x100fe400078e0a0e */
[----:B------:R-:W-:Y:S01]  /*3030*/  @!P3 IMAD.IADD R2, R2, 0x1, -R14 ;  /* 0x000000010202b824 */ /* 0x000fe200078e0a0e */
[C---:B------:R-:W-:Y:S01]  /*3040*/  ISETP.GT.U32.AND P3, PT, R14.reuse, R16, PT ;  /* 0x000000100e00720c */ /* 0x040fe20003f64070 */
[C---:B------:R-:W-:Y:S01]  /*3050*/  IMAD R6, R14.reuse, R6, R15 ;  /* 0x000000060e067224 */ /* 0x040fe200078e020f */
[----:B------:R-:W-:Y:S01]  /*3060*/  ISETP.GT.U32.AND P6, PT, R14, R20, PT ;  /* 0x000000140e00720c */ /* 0x000fe20003fc4070 */
[----:B------:R-:W-:-:S02]  /*3070*/  VIADD R17, R26, 0x4c ;  /* 0x0000004c1a117836 */ /* 0x000fc40000000000 */
[----:B------:R-:W-:Y:S01]  /*3080*/  @!P5 IMAD.IADD R9, R9, 0x1, -R14 ;  /* 0x000000010909d824 */ /* 0x000fe200078e0a0e */
[----:B------:R-:W-:Y:S01]  /*3090*/  ISETP.GT.U32.AND P5, PT, R14, R6, PT ;  /* 0x000000060e00720c */ /* 0x000fe20003fa4070 */
[----:B0-----:R-:W-:Y:S01]  /*30a0*/  IMAD.MOV.U32 R0, RZ, RZ, R10 ;  /* 0x000000ffff007224 */ /* 0x001fe200078e000a */
[----:B------:R-:W-:Y:S01]  /*30b0*/  IABS R15, R17 ;  /* 0x00000011000f7213 */ /* 0x000fe20000000000 */
[----:B------:R-:W-:Y:S01]  /*30c0*/  @!P1 IMAD.IADD R11, R11, 0x1, -R14 ;  /* 0x000000010b0b9824 */ /* 0x000fe200078e0a0e */
[----:B------:R-:W-:Y:S01]  /*30d0*/  ISETP.GE.AND P1, PT, R8, RZ, PT ;  /* 0x000000ff0800720c */ /* 0x000fe20003f26270 */
[----:B------:R-:W-:Y:S01]  /*30e0*/  @!P0 IMAD.MOV R0, RZ, RZ, -R0 ;  /* 0x000000ffff008224 */ /* 0x000fe200078e0a00 */
[----:B------:R-:W-:Y:S01]  /*30f0*/  ISETP.GT.U32.AND P0, PT, R14, R19, PT ;  /* 0x000000130e00720c */ /* 0x000fe20003f04070 */
[----:B------:R-:W-:Y:S02]  /*3100*/  IMAD.MOV.U32 R22, RZ, RZ, R2 ;  /* 0x000000ffff167224 */ /* 0x000fe400078e0002 */
[--C-:B------:R-:W-:Y:S01]  /*3110*/  @!P3 IMAD.IADD R16, R16, 0x1, -R14.reuse ;  /* 0x000000011010b824 */ /* 0x100fe200078e0a0e */
[----:B------:R0:W-:Y:S01]  /*3120*/  STL [R1+0x174], R0 ;  /* 0x0001740001007387 */ /* 0x0001e20000100800 */
[----:B------:R-:W-:Y:S01]  /*3130*/  VIADD R5, R26, 0x4b ;  /* 0x0000004b1a057836 */ /* 0x000fe20000000000 */
[----:B------:R-:W-:Y:S01]  /*3140*/  @!P4 IADD3 R22, PT, PT, -R22, RZ, RZ ;  /* 0x000000ff1616c210 */ /* 0x000fe20007ffe1ff */
[--C-:B------:R-:W-:Y:S01]  /*3150*/  @!P6 IMAD.IADD R20, R20, 0x1, -R14.reuse ;  /* 0x000000011414e824 */ /* 0x100fe200078e0a0e */
[----:B------:R-:W-:Y:S01]  /*3160*/  ISETP.GE.AND P6, PT, R4, RZ, PT ;  /* 0x000000ff0400720c */ /* 0x000fe20003fc6270 */
[----:B------:R-:W-:Y:S01]  /*3170*/  @!P5 IMAD.IADD R6, R6, 0x1, -R14 ;  /* 0x000000010606d824 */ /* 0x000fe200078e0a0e */
[----:B------:R-:W-:Y:S01]  /*3180*/  IABS R13, R5 ;  /* 0x00000005000d7213 */ /* 0x000fe20000000000 */
[----:B------:R-:W-:Y:S01]  /*3190*/  IMAD.HI.U32 R8, R24, R15, RZ ;  /* 0x0000000f18087227 */ /* 0x000fe200078e00ff */
[----:B------:R-:W-:Y:S01]  /*31a0*/  STL [R1+0x17c], R22 ;  /* 0x00017c1601007387 */ /* 0x000fe20000100800 */
[----:B------:R-:W-:-:S02]  /*31b0*/  ISETP.GE.AND P3, PT, R12, RZ, PT ;  /* 0x000000ff0c00720c */ /* 0x000fc40003f66270 */
[----:B------:R-:W-:Y:S01]  /*31c0*/  @!P0 IMAD.IADD R19, R19, 0x1, -R14 ;  /* 0x0000000113138824 */ /* 0x000fe200078e0a0e */
[----:B------:R-:W-:Y:S01]  /*31d0*/  ISETP.GT.U32.AND P5, PT, R14, R6, PT ;  /* 0x000000060e00720c */ /* 0x000fe20003fa4070 */
[----:B0-----:R-:W-:Y:S01]  /*31e0*/  IMAD.MOV.U32 R0, RZ, RZ, R11 ;  /* 0x000000ffff007224 */ /* 0x001fe200078e000b */
[----:B------:R-:W-:Y:S01]  /*31f0*/  ISETP.GE.AND P0, PT, R18, RZ, PT ;  /* 0x000000ff1200720c */ /* 0x000fe20003f06270 */
[----:B------:R-:W-:Y:S01]  /*3200*/  IMAD.MOV R8, RZ, RZ, -R8 ;  /* 0x000000ffff087224 */ /* 0x000fe200078e0a08 */
[C---:B------:R-:W-:Y:S01]  /*3210*/  ISETP.GT.U32.AND P4, PT, R14.reuse, R19, PT ;  /* 0x000000130e00720c */ /* 0x040fe20003f84070 */
[----:B------:R-:W-:Y:S01]  /*3220*/  @!P2 IMAD.MOV R0, RZ, RZ, -R0 ;  /* 0x000000ffff00a224 */ /* 0x000fe200078e0a00 */
[----:B------:R-:W-:Y:S01]  /*3230*/  ISETP.GT.U32.AND P2, PT, R14, R16, PT ;  /* 0x000000100e00720c */ /* 0x000fe20003f44070 */
[----:B------:R-:W-:-:S03]  /*3240*/  IMAD.HI.U32 R10, R24, R13, RZ ;  /* 0x0000000d180a7227 */ /* 0x000fc600078e00ff */
[----:B------:R0:W-:Y:S01]  /*3250*/  STL [R1+0x184], R0 ;  /* 0x0001840001007387 */ /* 0x0001e20000100800 */
[----:B------:R-:W-:Y:S02]  /*3260*/  IMAD R8, R14, R8, R15 ;  /* 0x000000080e087224 */ /* 0x000fe400078e020f */
[----:B------:R-:W-:Y:S02]  /*3270*/  IMAD.MOV R10, RZ, RZ, -R10 ;  /* 0x000000ffff0a7224 */ /* 0x000fe400078e0a0a */
[----:B------:R-:W-:Y:S02]  /*3280*/  VIADD R2, R26, 0x4a ;  /* 0x0000004a1a027836 */ /* 0x000fe40000000000 */
[----:B------:R-:W-:Y:S01]  /*3290*/  @!P1 IMAD.MOV R9, RZ, RZ, -R9 ;  /* 0x000000ffff099224 */ /* 0x000fe200078e0a09 */
[----:B------:R-:W-:Y:S01]  /*32a0*/  ISETP.GT.U32.AND P1, PT, R14, R8, PT ;  /* 0x000000080e00720c */ /* 0x000fe20003f24070 */
[----:B------:R-:W-:Y:S01]  /*32b0*/  @!P4 IMAD.IADD R19, R19, 0x1, -R14 ;  /* 0x000000011313c824 */ /* 0x000fe200078e0a0e */
[----:B------:R-:W-:Y:S01]  /*32c0*/  IABS R12, R2 ;  /* 0x00000002000c7213 */ /* 0x000fe20000000000 */
[----:B0-----:R-:W-:Y:S01]  /*32d0*/  IMAD.MOV.U32 R0, RZ, RZ, R20 ;  /* 0x000000ffff007224 */ /* 0x001fe200078e0014 */
[----:B------:R0:W-:Y:S01]  /*32e0*/  STL [R1+0x190], R9 ;  /* 0x0001900901007387 */ /* 0x0001e20000100800 */
[----:B------:R-:W-:Y:S01]  /*32f0*/  @!P2 IMAD.IADD R16, R16, 0x1, -R14 ;  /* 0x000000011010a824 */ /* 0x000fe200078e0a0e */
[----:B------:R-:W-:Y:S01]  /*3300*/  ISETP.GE.AND P2, PT, R17, RZ, PT ;  /* 0x000000ff1100720c */ /* 0x000fe20003f46270 */
[----:B------:R-:W-:Y:S01]  /*3310*/  @!P6 IMAD.MOV R0, RZ, RZ, -R0 ;  /* 0x000000ffff00e224 */ /* 0x000fe200078e0a00 */
[----:B------:R-:W-:Y:S01]  /*3320*/  ISETP.GE.AND P6, PT, R7, RZ, PT ;  /* 0x000000ff0700720c */ /* 0x000fe20003fc6270 */
[----:B------:R-:W-:-:S02]  /*3330*/  IMAD R10, R14, R10, R13 ;  /* 0x0000000a0e0a7224 */ /* 0x000fc400078e020d */
[----:B------:R-:W-:Y:S01]  /*3340*/  @!P5 IMAD.IADD R6, R6, 0x1, -R14 ;  /* 0x000000010606d824 */ /* 0x000fe200078e0a0e */
[----:B------:R2:W-:Y:S01]  /*3350*/  STL [R1+0x198], R0 ;  /* 0x0001980001007387 */ /* 0x0005e20000100800 */
[----:B------:R-:W-:Y:S01]  /*3360*/  ISETP.GE.AND P5, PT, R5, RZ, PT ;  /* 0x000000ff0500720c */ /* 0x000fe20003fa6270 */
[----:B0-----:R-:W-:Y:S01]  /*3370*/  IMAD.MOV.U32 R9, RZ, RZ, R19 ;  /* 0x000000ffff097224 */ /* 0x001fe200078e0013 */
[----:B------:R-:W-:Y:S01]  /*3380*/  ISETP.GT.U32.AND P4, PT, R14, R10, PT ;  /* 0x0000000a0e00720c */ /* 0x000fe20003f84070 */
[----:B------:R-:W-:-:S04]  /*3390*/  IMAD.HI.U32 R5, R24, R12, RZ ;  /* 0x0000000c18057227 */ /* 0x000fc800078e00ff */
[----:B------:R-:W-:Y:S02]  /*33a0*/  @!P0 IMAD.MOV R9, RZ, RZ, -R9 ;  /* 0x000000ffff098224 */ /* 0x000fe400078e0a09 */
[----:B--2---:R-:W-:Y:S02]  /*33b0*/  IMAD.MOV.U32 R0, RZ, RZ, R16 ;  /* 0x000000ffff007224 */ /* 0x004fe400078e0010 */
[----:B------:R-:W-:Y:S01]  /*33c0*/  IMAD.MOV R5, RZ, RZ, -R5 ;  /* 0x000000ffff057224 */ /* 0x000fe200078e0a05 */
[----:B------:R-:W-:Y:S01]  /*33d0*/  STL [R1+0x1a0], R9 ;  /* 0x0001a00901007387 */ /* 0x000fe20000100800 */
[----:B------:R-:W-:Y:S02]  /*33e0*/  @!P3 IMAD.MOV R0, RZ, RZ, -R0 ;  /* 0x000000ffff00b224 */ /* 0x000fe400078e0a00 */
[----:B------:R-:W-:Y:S01]  /*33f0*/  @!P1 IMAD.IADD R8, R8, 0x1, -R14 ;  /* 0x0000000108089824 */ /* 0x000fe200078e0a0e */
[----:B------:R-:W-:Y:S01]  /*3400*/  ISETP.GE.AND P1, PT, R2, RZ, PT ;  /* 0x000000ff0200720c */ /* 0x000fe20003f26270 */
[----:B------:R-:W-:Y:S01]  /*3410*/  VIADD R4, R26, 0x49 ;  /* 0x000000491a047836 */ /* 0x000fe20000000000 */
[----:B------:R0:W-:Y:S01]  /*3420*/  STL [R1+0x1a4], R0 ;  /* 0x0001a40001007387 */ /* 0x0001e20000100800 */
[C---:B------:R-:W-:Y:S01]  /*3430*/  IMAD R12, R14.reuse, R5, R12 ;  /* 0x000000050e0c7224 */ /* 0x040fe200078e020c */
[----:B------:R-:W-:Y:S01]  /*3440*/  ISETP.GT.U32.AND P0, PT, R14, R8, PT ;  /* 0x000000080e00720c */ /* 0x000fe20003f04070 */
[----:B------:R-:W-:Y:S01]  /*3450*/  @!P4 IMAD.IADD R10, R10, 0x1, -R14 ;  /* 0x000000010a0ac824 */ /* 0x000fe200078e0a0e */
[----:B------:R-:W-:Y:S01]  /*3460*/  IABS R7, R4 ;  /* 0x0000000400077213 */ /* 0x000fe20000000000 */
[----:B------:R-:W-:Y:S01]  /*3470*/  VIADD R13, R26, 0x48 ;  /* 0x000000481a0d7836 */ /* 0x000fe20000000000 */
[----:B------:R-:W-:Y:S01]  /*3480*/  ISETP.GE.AND P4, PT, R4, RZ, PT ;  /* 0x000000ff0400720c */ /* 0x000fe20003f86270 */
[----:B------:R-:W-:Y:S01]  /*3490*/  VIADD R4, R26, 0x46 ;  /* 0x000000461a047836 */ /* 0x000fe20000000000 */
[----:B------:R-:W-:Y:S01]  /*34a0*/  ISETP.GT.U32.AND P3, PT, R14, R10, PT ;  /* 0x0000000a0e00720c */ /* 0x000fe20003f64070 */
[----:B------:R-:W-:Y:S01]  /*34b0*/  IMAD.HI.U32 R2, R24, R7, RZ ;  /* 0x0000000718027227 */ /* 0x000fe200078e00ff */
[----:B0-----:R-:W-:-:S02]  /*34c0*/  MOV R0, R6 ;  /* 0x0000000600007202 */ /* 0x001fc40000000f00 */
[----:B------:R-:W-:Y:S01]  /*34d0*/  IABS R5, R4 ;  /* 0x0000000400057213 */ /* 0x000fe20000000000 */
[----:B------:R-:W-:Y:S02]  /*34e0*/  IMAD.MOV R2, RZ, RZ, -R2 ;  /* 0x000000ffff027224 */ /* 0x000fe400078e0a02 */
[----:B------:R-:W-:Y:S01]  /*34f0*/  @!P6 IMAD.MOV R0, RZ, RZ, -R0 ;  /* 0x000000ffff00e224 */ /* 0x000fe200078e0a00 */
[----:B------:R-:W-:Y:S01]  /*3500*/  ISETP.GT.U32.AND P6, PT, R14, R12, PT ;  /* 0x0000000c0e00720c */ /* 0x000fe20003fc4070 */
[--C-:B------:R-:W-:Y:S01]  /*3510*/  @!P0 IMAD.IADD R8, R8, 0x1, -R14.reuse ;  /* 0x0000000108088824 */ /* 0x100fe200078e0a0e */
[----:B------:R-:W-:Y:S01]  /*3520*/  ISETP.GE.AND P0, PT, R13, RZ, PT ;  /* 0x000000ff0d00720c */ /* 0x000fe20003f06270 */
[----:B------:R-:W-:Y:S01]  /*3530*/  IMAD R16, R14, R2, R7 ;  /* 0x000000020e107224 */ /* 0x000fe200078e0207 */
[----:B------:R-:W-:Y:S01]  /*3540*/  IABS R13, R13 ;  /* 0x0000000d000d7213 */ /* 0x000fe20000000000 */
[----:B------:R0:W-:Y:S01]  /*3550*/  STL [R1+0x1a8], R0 ;  /* 0x0001a80001007387 */ /* 0x0001e20000100800 */
[----:B------:R-:W-:-:S02]  /*3560*/  @!P3 IMAD.IADD R10, R10, 0x1, -R14 ;  /* 0x000000010a0ab824 */ /* 0x000fc400078e0a0e */
[----:B------:R-:W-:Y:S01]  /*3570*/  ISETP.GT.U32.AND P3, PT, R14, R16, PT ;  /* 0x000000100e00720c */ /* 0x000fe20003f64070 */
[C---:B------:R-:W-:Y:S02]  /*3580*/  VIADD R6, R26.reuse, 0x47 ;  /* 0x000000471a067836 */ /* 0x040fe40000000000 */
[----:B------:R-:W-:Y:S02]  /*3590*/  VIADD R11, R26, 0x44 ;  /* 0x000000441a0b7836 */ /* 0x000fe40000000000 */
[----:B------:R-:W-:Y:S01]  /*35a0*/  @!P6 IMAD.IADD R12, R12, 0x1, -R14 ;  /* 0x000000010c0ce824 */ /* 0x000fe200078e0a0e */
[----:B------:R-:W-:Y:S01]  /*35b0*/  IABS R2, R6 ;  /* 0x0000000600027213 */ /* 0x000fe20000000000 */
[----:B0-----:R-:W-:Y:S01]  /*35c0*/  IMAD.MOV.U32 R0, RZ, RZ, R8 ;  /* 0x000000ffff007224 */ /* 0x001fe200078e0008 */
[----:B------:R-:W-:Y:S01]  /*35d0*/  IABS R15, R11 ;  /* 0x0000000b000f7213 */ /* 0x000fe20000000000 */
[----:B------:R-:W-:Y:S01]  /*35e0*/  IMAD.HI.U32 R8, R24, R13, RZ ;  /* 0x0000000d18087227 */ /* 0x000fe200078e00ff */
[----:B------:R-:W-:-:S03]  /*35f0*/  ISETP.GT.U32.AND P6, PT, R14, R12, PT ;  /* 0x0000000c0e00720c */ /* 0x000fc60003fc4070 */
[----:B------:R-:W-:Y:S02]  /*3600*/  IMAD.MOV R8, RZ, RZ, -R8 ;  /* 0x000000ffff087224 */ /* 0x000fe400078e0a08 */
[----:B------:R-:W-:Y:S01]  /*3610*/  @!P2 IMAD.MOV R0, RZ, RZ, -R0 ;  /* 0x000000ffff00a224 */ /* 0x000fe200078e0a00 */
[----:B------:R-:W-:Y:S01]  /*3620*/  ISETP.GE.AND P2, PT, R6, RZ, PT ;  /* 0x000000ff0600720c */ /* 0x000fe20003f46270 */
[----:B------:R-:W-:Y:S02]  /*3630*/  IMAD R13, R14, R8, R13 ;  /* 0x000000080e0d7224 */ /* 0x000fe400078e020d */
[----:B------:R-:W-:Y:S01]  /*3640*/  @!P3 IMAD.IADD R16, R16, 0x1, -R14 ;  /* 0x000000011010b824 */ /* 0x000fe200078e0a0e */
[----:B------:R0:W-:Y:S01]  /*3650*/  STL [R1+0x18c], R0 ;  /* 0x00018c0001007387 */ /* 0x0001e20000100800 */
[----:B------:R-:W-:Y:S02]  /*3660*/  IMAD.HI.U32 R7, R24, R2, RZ ;  /* 0x0000000218077227 */ /* 0x000fe400078e00ff */
[----:B------:R-:W-:-:S02]  /*3670*/  @!P6 IADD3 R12, PT, PT, R12, -R14, RZ ;  /* 0x8000000e0c0ce210 */ /* 0x000fc40007ffe0ff */
[----:B------:R-:W-:Y:S01]  /*3680*/  ISETP.GT.U32.AND P6, PT, R14, R13, PT ;  /* 0x0000000d0e00720c */ /* 0x000fe20003fc4070 */
[----:B------:R-:W-:Y:S01]  /*3690*/  IMAD.HI.U32 R6, R24, R5, RZ ;  /* 0x0000000518067227 */ /* 0x000fe200078e00ff */
[----:B------:R-:W-:-:S03]  /*36a0*/  ISETP.GT.U32.AND P3, PT, R14, R16, PT ;  /* 0x000000100e00720c */ /* 0x000fc60003f64070 */
[----:B0-----:R-:W-:Y:S02]  /*36b0*/  IMAD.MOV.U32 R0, RZ, RZ, R10 ;  /* 0x000000ffff007224 */ /* 0x001fe400078e000a */
[----:B------:R-:W-:Y:S02]  /*36c0*/  IMAD.MOV R7, RZ, RZ, -R7 ;  /* 0x000000ffff077224 */ /* 0x000fe400078e0a07 */
[----:B------:R-:W-:Y:S01]  /*36d0*/  @!P5 IMAD.MOV R0, RZ, RZ, -R0 ;  /* 0x000000ffff00d224 */ /* 0x000fe200078e0a00 */
[----:B------:R-:W-:Y:S01]  /*36e0*/  ISETP.GE.AND P5, PT, R4, RZ, PT ;  /* 0x000000ff0400720c */ /* 0x000fe20003fa6270 */
[----:B------:R-:W-:Y:S02]  /*36f0*/  VIADD R4, R26, 0x45 ;  /* 0x000000451a047836 */ /* 0x000fe40000000000 */
[----:B------:R-:W-:Y:S01]  /*3700*/  IMAD.MOV R6, RZ, RZ, -R6 ;  /* 0x000000ffff067224 */ /* 0x000fe200078e0a06 */
[----:B------:R0:W-:Y:S01]  /*3710*/  STL [R1+0x1bc], R0 ;  /* 0x0001bc0001007387 */ /* 0x0001e20000100800 */
[----:B------:R-:W-:Y:S01]  /*3720*/  IMAD R2, R14, R7, R2 ;  /* 0x000000070e027224 */ /* 0x000fe200078e0202 */
[----:B------:R-:W-:Y:S01]  /*3730*/  IABS R7, R4 ;  /* 0x0000000400077213 */ /* 0x000fe20000000000 */
[----:B------:R-:W-:-:S02]  /*3740*/  @!P6 IMAD.IADD R13, R13, 0x1, -R14 ;  /* 0x000000010d0de824 */ /* 0x000fc400078e0a0e */
[----:B------:R-:W-:Y:S02]  /*3750*/  IMAD R10, R14, R6, R5 ;  /* 0x000000060e0a7224 */ /* 0x000fe400078e0205 */
[----:B------:R-:W-:Y:S01]  /*3760*/  @!P3 IMAD.IADD R16, R16, 0x1, -R14 ;  /* 0x000000011010b824 */ /* 0x000fe200078e0a0e */
[----:B------:R-:W-:Y:S01]  /*3770*/  ISETP.GT.U32.AND P3, PT, R14, R2, PT ;  /* 0x000000020e00720c */ /* 0x000fe20003f64070 */
[----:B------:R-:W-:Y:S01]  /*3780*/  VIADD R8, R26, 0x43 ;  /* 0x000000431a087836 */ /* 0x000fe20000000000 */
[----:B------:R-:W-:Y:S01]  /*3790*/  ISETP.GT.U32.AND P6, PT, R14, R10, PT ;  /* 0x0000000a0e00720c */ /* 0x000fe20003fc4070 */
[----:B0-----:R-:W-:Y:S02]  /*37a0*/  IMAD.MOV.U32 R0, RZ, RZ, R12 ;  /* 0x000000ffff007224 */ /* 0x001fe400078e000c */
[----:B------:R-:W-:Y:S01]  /*37b0*/  IMAD.HI.U32 R12, R24, R7, RZ ;  /* 0x00000007180c7227 */ /* 0x000fe200078e00ff */
[----:B------:R-:W-:-:S03]  /*37c0*/  IABS R9, R8 ;  /* 0x0000000800097213 */ /* 0x000fc60000000000 */
[----:B------:R-:W-:Y:S01]  /*37d0*/  @!P1 IMAD.MOV R0, RZ, RZ, -R0 ;  /* 0x000000ffff009224 */ /* 0x000fe200078e0a00 */
[----:B------:R-:W-:Y:S01]  /*37e0*/  ISETP.GT.U32.AND P1, PT, R14, R13, PT ;  /* 0x0000000d0e00720c */ /* 0x000fe20003f24070 */
[----:B------:R-:W-:Y:S02]  /*37f0*/  IMAD.MOV R12, RZ, RZ, -R12 ;  /* 0x000000ffff0c7224 */ /* 0x000fe400078e0a0c */
[--C-:B------:R-:W-:Y:S01]  /*3800*/  @!P3 IMAD.IADD R2, R2, 0x1, -R14.reuse ;  /* 0x000000010202b824 */ /* 0x100fe200078e0a0e */
[----:B------:R0:W-:Y:S01]  /*3810*/  STL [R1+0x1b4], R0 ;  /* 0x0001b40001007387 */ /* 0x0001e20000100800 */
[----:B------:R-:W-:Y:S02]  /*3820*/  VIADD R5, R26, 0x42 ;  /* 0x000000421a057836 */ /* 0x000fe40000000000 */
[----:B------:R-:W-:Y:S01]  /*3830*/  @!P6 IMAD.IADD R10, R10, 0x1, -R14 ;  /* 0x000000010a0ae824 */ /* 0x000fe200078e0a0e */
[----:B------:R-:W-:Y:S02]  /*3840*/  ISETP.GT.U32.AND P3, PT, R14, R2, PT ;  /* 0x000000020e00720c */ /* 0x000fe40003f64070 */
[----:B------:R-:W-:-:S02]  /*3850*/  IABS R6, R5 ;  /* 0x0000000500067213 */ /* 0x000fc40000000000 */
[----:B------:R-:W-:Y:S01]  /*3860*/  ISETP.GT.U32.AND P6, PT, R14, R10, PT ;  /* 0x0000000a0e00720c */ /* 0x000fe20003fc4070 */
[----:B------:R-:W-:Y:S02]  /*3870*/  @!P1 IMAD.IADD R13, R13, 0x1, -R14 ;  /* 0x000000010d0d9824 */ /* 0x000fe400078e0a0e */
[----:B0-----:R-:W-:Y:S02]  /*3880*/  IMAD.MOV.U32 R0, RZ, RZ, R16 ;  /* 0x000000ffff007224 */ /* 0x001fe400078e0010 */
[----:B------:R-:W-:-:S04]  /*3890*/  IMAD.HI.U32 R16, R24, R15, RZ ;  /* 0x0000000f18107227 */ /* 0x000fc800078e00ff */
[----:B------:R-:W-:Y:S01]  /*38a0*/  @!P4 IMAD.MOV R0, RZ, RZ, -R0 ;  /* 0x000000ffff00c224 */ /* 0x000fe200078e0a00 */
[----:B------:R-:W-:Y:S01]  /*38b0*/  ISETP.GE.AND P4, PT, R4, RZ, PT ;  /* 0x000000ff0400720c */ /* 0x000fe20003f86270 */
[----:B------:R-:W-:Y:S02]  /*38c0*/  IMAD R4, R14, R12, R7 ;  /* 0x0000000c0e047224 */ /* 0x000fe400078e0207 */
[----:B------:R-:W-:Y:S01]  /*38d0*/  IMAD.HI.U32 R7, R24, R9, RZ ;  /* 0x0000000918077227 */ /* 0x000fe200078e00ff */
[----:B------:R0:W-:Y:S02]  /*38e0*/  STL [R1+0x1b8], R0 ;  /* 0x0001b80001007387 */ /* 0x0001e40000100800 */
[----:B------:R-:W-:Y:S01]  /*38f0*/  ISETP.GT.U32.AND P1, PT, R14, R4, PT ;  /* 0x000000040e00720c */ /* 0x000fe20003f24070 */
[----:B------:R-:W-:-:S04]  /*3900*/  IMAD.HI.U32 R12, R24, R6, RZ ;  /* 0x00000006180c7227 */ /* 0x000fc800078e00ff */
[----:B------:R-:W-:Y:S01]  /*3910*/  IMAD.MOV R7, RZ, RZ, -R7 ;  /* 0x000000ffff077224 */ /* 0x000fe200078e0a07 */
[----:B------:R-:W-:Y:S01]  /*3920*/  IADD3 R12, PT, PT, -R12, RZ, RZ ;  /* 0x000000ff0c0c7210 */ /* 0x000fe20007ffe1ff */
[----:B------:R-:W-:Y:S02]  /*3930*/  IMAD.MOV R16, RZ, RZ, -R16 ;  /* 0x000000ffff107224 */ /* 0x000fe400078e0a10 */
[----:B0-----:R-:W-:Y:S02]  /*3940*/  IMAD.MOV.U32 R0, RZ, RZ, R13 ;  /* 0x000000ffff007224 */ /* 0x001fe400078e000d */
[----:B------:R-:W-:Y:S02]  /*3950*/  IMAD R9, R14, R7, R9 ;  /* 0x000000070e097224 */ /* 0x000fe400078e0209 */
[----:B------:R-:W-:Y:S02]  /*3960*/  @!P1 IMAD.IADD R4, R4, 0x1, -R14 ;  /* 0x0000000104049824 */ /* 0x000fe400078e0a0e */
[----:B------:R-:W-:-:S02]  /*3970*/  VIADD R7, R26, 0x41 ;  /* 0x000000411a077836 */ /* 0x000fc40000000000 */
[----:B------:R-:W-:Y:S01]  /*3980*/  @!P3 IMAD.IADD R2, R2, 0x1, -R14 ;  /* 0x000000010202b824 */ /* 0x000fe200078e0a0e */
[C---:B------:R-:W-:Y:S01]  /*3990*/  ISETP.GT.U32.AND P1, PT, R14.reuse, R4, PT ;  /* 0x000000040e00720c */ /* 0x040fe20003f24070 */
[----:B------:R-:W-:Y:S01]  /*39a0*/  @!P0 IMAD.MOV R0, RZ, RZ, -R0 ;  /* 0x000000ffff008224 */ /* 0x000fe200078e0a00 */
[----:B------:R-:W-:Y:S01]  /*39b0*/  ISETP.GE.AND P3, PT, R11, RZ, PT ;  /* 0x000000ff0b00720c */ /* 0x000fe20003f66270 */
[----:B------:R-:W-:Y:S02]  /*39c0*/  IMAD R11, R14, R16, R15 ;  /* 0x000000100e0b7224 */ /* 0x000fe400078e020f */
[----:B------:R-:W-:Y:S01]  /*39d0*/  @!P6 IMAD.IADD R10, R10, 0x1, -R14 ;  /* 0x000000010a0ae824 */ /* 0x000fe200078e0a0e */
[C---:B------:R-:W-:Y:S01]  /*39e0*/  ISETP.GT.U32.AND P6, PT, R14.reuse, R9, PT ;  /* 0x000000090e00720c */ /* 0x040fe20003fc4070 */
[C---:B------:R-:W-:Y:S01]  /*39f0*/  IMAD R6, R14.reuse, R12, R6 ;  /* 0x0000000c0e067224 */ /* 0x040fe200078e0206 */
[----:B------:R-:W-:Y:S01]  /*3a00*/  IABS R12, R7 ;  /* 0x00000007000c7213 */ /* 0x000fe20000000000 */
[----:B------:R0:W-:Y:S01]  /*3a10*/  STL [R1+0x1b0], R0 ;  /* 0x0001b00001007387 */ /* 0x0001e20000100800 */
[----:B------:R-:W-:Y:S01]  /*3a20*/  IMAD.MOV.U32 R13, RZ, RZ, R2 ;  /* 0x000000ffff0d7224 */ /* 0x000fe200078e0002 */
[----:B------:R-:W-:-:S02]  /*3a30*/  ISETP.GT.U32.AND P0, PT, R14, R11, PT ;  /* 0x0000000b0e00720c */ /* 0x000fc40003f04070 */
[----:B------:R-:W-:Y:S02]  /*3a40*/  IMAD.MOV.U32 R2, RZ, RZ, R12 ;  /* 0x000000ffff027224 */ /* 0x000fe400078e000c */
[----:B------:R-:W-:Y:S01]  /*3a50*/  @!P2 IMAD.MOV R13, RZ, RZ, -R13 ;  /* 0x000000ffff0da224 */ /* 0x000fe200078e0a0d */
[----:B------:R-:W-:Y:S01]  /*3a60*/  ISETP.GE.AND P2, PT, R8, RZ, PT ;  /* 0x000000ff0800720c */ /* 0x000fe20003f46270 */
[----:B------:R-:W-:Y:S02]  /*3a70*/  VIADD R8, R26, 0x40 ;  /* 0x000000401a087836 */ /* 0x000fe40000000000 */
[----:B0-----:R-:W-:Y:S01]  /*3a80*/  IMAD.MOV.U32 R0, RZ, RZ, R10 ;  /* 0x000000ffff007224 */ /* 0x001fe200078e000a */
[----:B------:R-:W-:Y:S01]  /*3a90*/  STL [R1+0x19c], R13 ;  /* 0x00019c0d01007387 */ /* 0x000fe20000100800 */
[----:B------:R-:W-:Y:S01]  /*3aa0*/  @!P1 IMAD.IADD R4, R4, 0x1, -R14 ;  /* 0x0000000104049824 */ /* 0x000fe200078e0a0e */
[----:B------:R-:W-:Y:S01]  /*3ab0*/  IABS R16, R8 ;  /* 0x0000000800107213 */ /* 0x000fe20000000000 */
[----:B------:R-:W-:Y:S01]  /*3ac0*/  @!P5 IMAD.MOV R0, RZ, RZ, -R0 ;  /* 0x000000ffff00d224 */ /* 0x000fe200078e0a00 */
[----:B------:R-:W-:Y:S01]  /*3ad0*/  ISETP.GT.U32.AND P5, PT, R14, R6, PT ;  /* 0x000000060e00720c */ /* 0x000fe20003fa4070 */
[----:B------:R-:W-:Y:S01]  /*3ae0*/  IMAD.HI.U32 R10, R24, R2, RZ ;  /* 0x00000002180a7227 */ /* 0x000fe200078e00ff */
[----:B------:R-:W-:-:S02]  /*3af0*/  ISETP.GE.AND P1, PT, R5, RZ, PT ;  /* 0x000000ff0500720c */ /* 0x000fc40003f26270 */
[----:B------:R0:W-:Y:S01]  /*3b00*/  STL [R1+0x194], R0 ;  /* 0x0001940001007387 */ /* 0x0001e20000100800 */
[----:B------:R-:W-:Y:S02]  /*3b10*/  @!P6 IMAD.IADD R9, R9, 0x1, -R14 ;  /* 0x000000010909e824 */ /* 0x000fe400078e0a0e */
[----:B------:R-:W-:Y:S02]  /*3b20*/  IMAD.MOV R10, RZ, RZ, -R10 ;  /* 0x000000ffff0a7224 */ /* 0x000fe400078e0a0a */
[----:B------:R-:W-:Y:S01]  /*3b30*/  @!P0 IMAD.IADD R11, R11, 0x1, -R14 ;  /* 0x000000010b0b8824 */ /* 0x000fe200078e0a0e */
[----:B------:R-:W-:Y:S01]  /*3b40*/  ISETP.GE.AND P0, PT, R7, RZ, PT ;  /* 0x000000ff0700720c */ /* 0x000fe20003f06270 */
[----:B------:R-:W-:Y:S02]  /*3b50*/  IMAD R2, R14, R10, R2 ;  /* 0x0000000a0e027224 */ /* 0x000fe400078e0202 */
[----:B------:R-:W-:Y:S01]  /*3b60*/  IMAD.HI.U32 R10, R24, R16, RZ ;  /* 0x00000010180a7227 */ /* 0x000fe200078e00ff */
[----:B------:R-:W-:-:S02]  /*3b70*/  ISETP.GT.U32.AND P6, PT, R14, R11, PT ;  /* 0x0000000b0e00720c */ /* 0x000fc40003fc4070 */
[----:B------:R-:W-:Y:S01]  /*3b80*/  @!P5 IADD3 R6, PT, PT, R6, -R14, RZ ;  /* 0x8000000e0606d210 */ /* 0x000fe20007ffe0ff */
[----:B0-----:R-:W-:Y:S02]  /*3b90*/  IMAD.MOV.U32 R0, RZ, RZ, R4 ;  /* 0x000000ffff007224 */ /* 0x001fe400078e0004 */
[----:B------:R-:W-:Y:S01]  /*3ba0*/  IMAD.MOV R10, RZ, RZ, -R10 ;  /* 0x000000ffff0a7224 */ /* 0x000fe200078e0a0a */
[C---:B------:R-:W-:Y:S01]  /*3bb0*/  ISETP.GT.U32.AND P5, PT, R14.reuse, R6, PT ;  /* 0x000000060e00720c */ /* 0x040fe20003fa4070 */
[----:B------:R-:W-:Y:S01]  /*3bc0*/  @!P4 IMAD.MOV R0, RZ, RZ, -R0 ;  /* 0x000000ffff00c224 */ /* 0x000fe200078e0a00 */
[C---:B------:R-:W-:Y:S01]  /*3bd0*/  ISETP.GT.U32.AND P4, PT, R14.reuse, R9, PT ;  /* 0x000000090e00720c */ /* 0x040fe20003f84070 */
[----:B------:R-:W-:Y:S02]  /*3be0*/  IMAD R16, R14, R10, R16 ;  /* 0x0000000a0e107224 */ /* 0x000fe400078e0210 */
[----:B------:R-:W-:Y:S01]  /*3bf0*/  VIADD R5, R26, 0x3f ;  /* 0x0000003f1a057836 */ /* 0x000fe20000000000 */
[----:B------:R0:W-:Y:S01]  /*3c00*/  STL [R1+0x188], R0 ;  /* 0x0001880001007387 */ /* 0x0001e20000100800 */
[----:B------:R-:W-:Y:S01]  /*3c10*/  @!P6 IMAD.IADD R11, R11, 0x1, -R14 ;  /* 0x000000010b0be824 */ /* 0x000fe200078e0a0e */
[----:B------:R-:W-:Y:S01]  /*3c20*/  ISETP.GT.U32.AND P6, PT, R14, R2, PT ;  /* 0x000000020e00720c */ /* 0x000fe20003fc4070 */
[C---:B------:R-:W-:Y:S01]  /*3c30*/  VIADD R4, R26.reuse, 0x3e ;  /* 0x0000003e1a047836 */ /* 0x040fe20000000000 */
[----:B------:R-:W-:Y:S01]  /*3c40*/  IABS R15, R5 ;  /* 0x00000005000f7213 */ /* 0x000fe20000000000 */
[----:B------:R-:W-:-:S02]  /*3c50*/  VIADD R7, R26, 0x3d ;  /* 0x0000003d1a077836 */ /* 0x000fc40000000000 */
[--C-:B------:R-:W-:Y:S01]  /*3c60*/  @!P5 IMAD.IADD R6, R6, 0x1, -R14.reuse ;  /* 0x000000010606d824 */ /* 0x100fe200078e0a0e */
[----:B------:R-:W-:Y:S01]  /*3c70*/  IABS R13, R4 ;  /* 0x00000004000d7213 */ /* 0x000fe20000000000 */
[----:B------:R-:W-:Y:S01]  /*3c80*/  @!P4 IMAD.IADD R9, R9, 0x1, -R14 ;  /* 0x000000010909c824 */ /* 0x000fe200078e0a0e */
[----:B------:R-:W-:Y:S01]  /*3c90*/  ISETP.GT.U32.AND P4, PT, R14, R16, PT ;  /* 0x000000100e00720c */ /* 0x000fe20003f84070 */
[----:B------:R-:W-:Y:S01]  /*3ca0*/  IMAD.HI.U32 R10, R24, R15, RZ ;  /* 0x0000000f180a7227 */ /* 0x000fe200078e00ff */
[----:B------:R-:W-:Y:S02]  /*3cb0*/  IABS R12, R7 ;  /* 0x00000007000c7213 */ /* 0x000fe40000000000 */
[----:B------:R-:W-:Y:S01]  /*3cc0*/  ISETP.GE.AND P5, PT, R8, RZ, PT ;  /* 0x000000ff0800720c */ /* 0x000fe20003fa6270 */
[----:B0-----:R-:W-:Y:S01]  /*3cd0*/  IMAD.MOV.U32 R0, RZ, RZ, R11 ;  /* 0x000000ffff007224 */ /* 0x001fe200078e000b */
[----:B------:R-:W-:Y:S01]  /*3ce0*/  @!P2 IADD3 R9, PT, PT, -R9, RZ, RZ ;  /* 0x000000ff0909a210 */ /* 0x000fe20007ffe1ff */
[----:B------:R-:W-:-:S04]  /*3cf0*/  IMAD.HI.U32 R8, R24, R13, RZ ;  /* 0x0000000d18087227 */ /* 0x000fc800078e00ff */
[----:B------:R-:W-:Y:S02]  /*3d00*/  IMAD.MOV R10, RZ, RZ, -R10 ;  /* 0x000000ffff0a7224 */ /* 0x000fe400078e0a0a */
[--C-:B------:R-:W-:Y:S02]  /*3d10*/  @!P4 IMAD.IADD R16, R16, 0x1, -R14.reuse ;  /* 0x000000011010c824 */ /* 0x100fe400078e0a0e */
[----:B------:R-:W-:Y:S01]  /*3d20*/  @!P6 IMAD.IADD R2, R2, 0x1, -R14 ;  /* 0x000000010202e824 */ /* 0x000fe200078e0a0e */
[----:B------:R-:W-:Y:S01]  /*3d30*/  ISETP.GE.AND P6, PT, R5, RZ, PT ;  /* 0x000000ff0500720c */ /* 0x000fe20003fc6270 */
[----:B------:R-:W-:Y:S01]  /*3d40*/  @!P3 IMAD.MOV R0, RZ, RZ, -R0 ;  /* 0x000000ffff00b224 */ /* 0x000fe200078e0a00 */
[----:B------:R-:W-:Y:S01]  /*3d50*/  ISETP.GT.U32.AND P4, PT, R14, R16, PT ;  /* 0x000000100e00720c */ /* 0x000fe20003f84070 */
[----:B------:R-:W-:Y:S01]  /*3d60*/  IMAD.HI.U32 R5, R24, R12, RZ ;  /* 0x0000000c18057227 */ /* 0x000fe200078e00ff */
[----:B------:R-:W-:Y:S02]  /*3d70*/  ISETP.GT.U32.AND P3, PT, R14, R2, PT ;  /* 0x000000020e00720c */ /* 0x000fe40003f64070 */
[----:B------:R0:W-:Y:S01]  /*3d80*/  STL [R1+0x180], R0 ;  /* 0x0001800001007387 */ /* 0x0001e20000100800 */
[----:B------:R-:W-:-:S02]  /*3d90*/  IMAD.MOV R8, RZ, RZ, -R8 ;  /* 0x000000ffff087224 */ /* 0x000fc400078e0a08 */
[C---:B------:R-:W-:Y:S01]  /*3da0*/  IMAD R15, R14.reuse, R10, R15 ;  /* 0x0000000a0e0f7224 */ /* 0x040fe200078e020f */
[----:B------:R2:W-:Y:S01]  /*3db0*/  STL [R1+0x178], R9 ;  /* 0x0001780901007387 */ /* 0x0005e20000100800 */
[----:B------:R-:W-:Y:S02]  /*3dc0*/  IMAD.MOV R5, RZ, RZ, -R5 ;  /* 0x000000ffff057224 */ /* 0x000fe400078e0a05 */
[C---:B------:R-:W-:Y:S01]  /*3dd0*/  IMAD R13, R14.reuse, R8, R13 ;  /* 0x000000080e0d7224 */ /* 0x040fe200078e020d */
[C---:B------:R-:W-:Y:S01]  /*3de0*/  ISETP.GT.U32.AND P2, PT, R14.reuse, R15, PT ;  /* 0x0000000f0e00720c */ /* 0x040fe20003f44070 */
[----:B------:R-:W-:Y:S02]  /*3df0*/  IMAD R12, R14, R5, R12 ;  /* 0x000000050e0c7224 */ /* 0x000fe400078e020c */
[----:B0-----:R-:W-:Y:S02]  /*3e00*/  IMAD.MOV.U32 R0, RZ, RZ, R6 ;  /* 0x000000ffff007224 */ /* 0x001fe400078e0006 */
[----:B------:R-:W-:Y:S01]  /*3e10*/  @!P4 IMAD.IADD R16, R16, 0x1, -R14 ;  /* 0x000000011010c824 */ /* 0x000fe200078e0a0e */
[C---:B------:R-:W-:Y:S01]  /*3e20*/  ISETP.GT.U32.AND P4, PT, R14.reuse, R12, PT ;  /* 0x0000000c0e00720c */ /* 0x040fe20003f84070 */
[----:B------:R-:W-:Y:S01]  /*3e30*/  @!P1 IMAD.MOV R0, RZ, RZ, -R0 ;  /* 0x000000ffff009224 */ /* 0x000fe200078e0a00 */
[----:B------:R-:W-:Y:S01]  /*3e40*/  ISETP.GT.U32.AND P1, PT, R14, R13, PT ;  /* 0x0000000d0e00720c */ /* 0x000fe20003f24070 */
[----:B------:R-:W-:-:S02]  /*3e50*/  VIADD R6, R26, 0x3c ;  /* 0x0000003c1a067836 */ /* 0x000fc40000000000 */
[----:B--2---:R-:W-:Y:S01]  /*3e60*/  VIADD R9, R26, 0x3b ;  /* 0x0000003b1a097836 */ /* 0x004fe20000000000 */
[----:B------:R0:W-:Y:S01]  /*3e70*/  STL [R1+0x168], R0 ;  /* 0x0001680001007387 */ /* 0x0001e20000100800 */
[--C-:B------:R-:W-:Y:S01]  /*3e80*/  @!P2 IMAD.IADD R15, R15, 0x1, -R14.reuse ;  /* 0x000000010f0fa824 */ /* 0x100fe200078e0a0e */
[----:B------:R-:W-:Y:S01]  /*3e90*/  IABS R5, R6 ;  /* 0x0000000600057213 */ /* 0x000fe20000000000 */
[----:B------:R-:W-:Y:S01]  /*3ea0*/  @!P3 IMAD.IADD R2, R2, 0x1, -R14 ;  /* 0x000000010202b824 */ /* 0x000fe200078e0a0e */
[----:B------:R-:W-:Y:S02]  /*3eb0*/  ISETP.GE.AND P3, PT, R4, RZ, PT ;  /* 0x000000ff0400720c */ /* 0x000fe40003f66270 */
[----:B------:R-:W-:Y:S01]  /*3ec0*/  IABS R4, R9 ;  /* 0x0000000900047213 */ /* 0x000fe20000000000 */
[----:B------:R-:W-:Y:S01]  /*3ed0*/  IMAD.HI.U32 R8, R24, R5, RZ ;  /* 0x0000000518087227 */ /* 0x000fe200078e00ff */
[----:B------:R-:W-:-:S03]  /*3ee0*/  ISETP.GE.AND P2, PT, R7, RZ, PT ;  /* 0x000000ff0700720c */ /* 0x000fc60003f46270 */
[--C-:B------:R-:W-:Y:S01]  /*3ef0*/  @!P1 IMAD.IADD R13, R13, 0x1, -R14.reuse ;  /* 0x000000010d0d9824 */ /* 0x100fe200078e0a0e */
[----:B------:R-:W-:Y:S01]  /*3f00*/  ISETP.GT.U32.AND P1, PT, R14, R15, PT ;  /* 0x0000000f0e00720c */ /* 0x000fe20003f24070 */
[----:B------:R-:W-:Y:S02]  /*3f10*/  @!P4 IMAD.IADD R12, R12, 0x1, -R14 ;  /* 0x000000010c0cc824 */ /* 0x000fe400078e0a0e */
[----:B0-----:R-:W-:Y:S01]  /*3f20*/  IMAD.MOV.U32 R0, RZ, RZ, R2 ;  /* 0x000000ffff007224 */ /* 0x001fe200078e0002 */
[----:B------:R-:W-:Y:S01]  /*3f30*/  ISETP.GT.U32.AND P4, PT, R14, R13, PT ;  /* 0x0000000d0e00720c */ /* 0x000fe20003f84070 */
[----:B------:R-:W-:-:S04]  /*3f40*/  IMAD.HI.U32 R2, R24, R4, RZ ;  /* 0x0000000418027227 */ /* 0x000fc800078e00ff */
[----:B------:R-:W-:Y:S02]  /*3f50*/  IMAD.MOV R8, RZ, RZ, -R8 ;  /* 0x000000ffff087224 */ /* 0x000fe400078e0a08 */
[----:B------:R-:W-:Y:S02]  /*3f60*/  IMAD.MOV R2, RZ, RZ, -R2 ;  /* 0x000000ffff027224 */ /* 0x000fe400078e0a02 */
[----:B------:R-:W-:Y:S02]  /*3f70*/  IMAD R5, R14, R8, R5 ;  /* 0x000000080e057224 */ /* 0x000fe400078e0205 */
[----:B------:R-:W-:Y:S02]  /*3f80*/  VIADD R7, R26, 0x3a ;  /* 0x0000003a1a077836 */ /* 0x000fe40000000000 */
[C---:B------:R-:W-:Y:S01]  /*3f90*/  IMAD R4, R14.reuse, R2, R4 ;  /* 0x000000020e047224 */ /* 0x040fe200078e0204 */
[----:B------:R-:W-:Y:S01]  /*3fa0*/  @!P4 IADD3 R13, PT, PT, R13, -R14, RZ ;  /* 0x8000000e0d0dc210 */ /* 0x000fe20007ffe0ff */
[----:B------:R-:W-:Y:S01]  /*3fb0*/  @!P1 IMAD.IADD R15, R15, 0x1, -R14 ;  /* 0x000000010f0f9824 */ /* 0x000fe200078e0a0e */
[----:B------:R-:W-:Y:S01]  /*3fc0*/  ISETP.GT.U32.AND P1, PT, R14, R5, PT ;  /* 0x000000050e00720c */ /* 0x000fe20003f24070 */
[----:B------:R-:W-:Y:S01]  /*3fd0*/  @!P0 IMAD.MOV R0, RZ, RZ, -R0 ;  /* 0x000000ffff008224 */ /* 0x000fe200078e0a00 */
[----:B------:R-:W-:Y:S01]  /*3fe0*/  IABS R17, R7 ;  /* 0x0000000700117213 */ /* 0x000fe20000000000 */
[----:B------:R-:W-:Y:S01]  /*3ff0*/  VIADD R8, R26, 0x39 ;  /* 0x000000391a087836 */ /* 0x000fe20000000000 */
[C---:B------:R-:W-:Y:S01]  /*4000*/  ISETP.GT.U32.AND P4, PT, R14.reuse, R4, PT ;  /* 0x000000040e00720c */ /* 0x040fe20003f84070 */
[----:B------:R-:W-:Y:S01]  /*4010*/  @!P6 IMAD.MOV R15, RZ, RZ, -R15 ;  /* 0x000000ffff0fe224 */ /* 0x000fe200078e0a0f */
[----:B------:R-:W-:Y:S01]  /*4020*/  ISETP.GT.U32.AND P0, PT, R14, R12, PT ;  /* 0x0000000c0e00720c */ /* 0x000fe20003f04070 */
[----:B------:R-:W-:Y:S01]  /*4030*/  IMAD.HI.U32 R18, R24, R17, RZ ;  /* 0x0000001118127227 */ /* 0x000fe200078e00ff */
[----:B------:R0:W-:Y:S01]  /*4040*/  STL [R1+0x15c], R0 ;  /* 0x00015c0001007387 */ /* 0x0001e20000100800 */
[----:B------:R-:W-:-:S02]  /*4050*/  IABS R11, R8 ;  /* 0x00000008000b7213 */ /* 0x000fc40000000000 */
[----:B------:R-:W-:Y:S02]  /*4060*/  IMAD.MOV R18, RZ, RZ, -R18 ;  /* 0x000000ffff127224 */ /* 0x000fe400078e0a12 */
[--C-:B------:R-:W-:Y:S01]  /*4070*/  @!P1 IMAD.IADD R5, R5, 0x1, -R14.reuse ;  /* 0x0000000105059824 */ /* 0x100fe200078e0a0e */
[----:B------:R-:W-:Y:S01]  /*4080*/  ISETP.GE.AND P1, PT, R9, RZ, PT ;  /* 0x000000ff0900720c */ /* 0x000fe20003f26270 */
[----:B------:R-:W-:Y:S02]  /*4090*/  IMAD R9, R14, R18, R17 ;  /* 0x000000120e097224 */ /* 0x000fe400078e0211 */
[----:B------:R-:W-:Y:S02]  /*40a0*/  @!P4 IMAD.IADD R4, R4, 0x1, -R14 ;  /* 0x000000010404c824 */ /* 0x000fe400078e0a0e */
[----:B0-----:R-:W-:Y:S01]  /*40b0*/  IMAD.MOV.U32 R0, RZ, RZ, R16 ;  /* 0x000000ffff007224 */ /* 0x001fe200078e0010 */
[----:B------:R-:W-:Y:S01]  /*40c0*/  ISETP.GT.U32.AND P6, PT, R14, R9, PT ;  /* 0x000000090e00720c */ /* 0x000fe20003fc4070 */
[----:B------:R-:W-:Y:S01]  /*40d0*/  IMAD.HI.U32 R10, R24, R11, RZ ;  /* 0x0000000b180a7227 */ /* 0x000fe200078e00ff */
[----:B------:R-:W-:-:S03]  /*40e0*/  ISETP.GT.U32.AND P4, PT, R14, R4, PT ;  /* 0x000000040e00720c */ /* 0x000fc60003f84070 */
[----:B------:R-:W-:Y:S01]  /*40f0*/  @!P5 IMAD.MOV R0, RZ, RZ, -R0 ;  /* 0x000000ffff00d224 */ /* 0x000fe200078e0a00 */
[----:B------:R-:W-:Y:S01]  /*4100*/  ISETP.GT.U32.AND P5, PT, R14, R5, PT ;  /* 0x000000050e00720c */ /* 0x000fe20003fa4070 */
[----:B------:R-:W-:Y:S02]  /*4110*/  VIADD R2, R26, 0x38 ;  /* 0x000000381a027836 */ /* 0x000fe40000000000 */
[----:B------:R-:W-:Y:S01]  /*4120*/  @!P0 IMAD.IADD R12, R12, 0x1, -R14 ;  /* 0x000000010c0c8824 */ /* 0x000fe200078e0a0e */
[----:B------:R0:W-:Y:S01]  /*4130*/  STL [R1+0x150], R0 ;  /* 0x0001500001007387 */ /* 0x0001e20000100800 */
[----:B------:R-:W-:Y:S01]  /*4140*/  IMAD.MOV R10, RZ, RZ, -R10 ;  /* 0x000000ffff0a7224 */ /* 0x000fe200078e0a0a */
[----:B------:R-:W-:Y:S01]  /*4150*/  ISETP.GE.AND P0, PT, R6, RZ, PT ;  /* 0x000000ff0600720c */ /* 0x000fe20003f06270 */
[--C-:B------:R-:W-:Y:S01]  /*4160*/  @!P6 IMAD.IADD R9, R9, 0x1, -R14.reuse ;  /* 0x000000010909e824 */ /* 0x100fe200078e0a0e */
[----:B------:R-:W-:Y:S01]  /*4170*/  IABS R6, R2 ;  /* 0x0000000200067213 */ /* 0x000fe20000000000 */
[----:B------:R-:W-:Y:S01]  /*4180*/  IMAD R11, R14, R10, R11 ;  /* 0x0000000a0e0b7224 */ /* 0x000fe200078e020b */
[----:B------:R-:W-:Y:S01]  /*4190*/  STL [R1+0x14c], R15 ;  /* 0x00014c0f01007387 */ /* 0x000fe20000100800 */
[----:B------:R-:W-:Y:S01]  /*41a0*/  @!P3 IMAD.MOV R13, RZ, RZ, -R13 ;  /* 0x000000ffff0db224 */ /* 0x000fe200078e0a0d */
[----:B------:R-:W-:Y:S01]  /*41b0*/  ISETP.GE.AND P3, PT, R7, RZ, PT ;  /* 0x000000ff0700720c */ /* 0x000fe20003f66270 */
[----:B------:R-:W-:Y:S01]  /*41c0*/  @!P4 IMAD.IADD R4, R4, 0x1, -R14 ;  /* 0x000000010404c824 */ /* 0x000fe200078e0a0e */
[C---:B------:R-:W-:Y:S01]  /*41d0*/  ISETP.GT.U32.AND P4, PT, R14.reuse, R11, PT ;  /* 0x0000000b0e00720c */ /* 0x040fe20003f84070 */
[----:B0-----:R-:W-:Y:S01]  /*41e0*/  IMAD.MOV.U32 R0, RZ, RZ, R12 ;  /* 0x000000ffff007224 */ /* 0x001fe200078e000c */
[----:B------:R-:W-:Y:S01]  /*41f0*/  ISETP.GT.U32.AND P6, PT, R14, R9, PT ;  /* 0x000000090e00720c */ /* 0x000fe20003fc4070 */
[----:B------:R-:W-:Y:S01]  /*4200*/  @!P5 IMAD.IADD R5, R5, 0x1, -R14 ;  /* 0x000000010505d824 */ /* 0x000fe200078e0a0e */
[----:B------:R-:W-:Y:S01]  /*4210*/  ISETP.GE.AND P5, PT, R2, RZ, PT ;  /* 0x000000ff0200720c */ /* 0x000fe20003fa6270 */
[----:B------:R-:W-:Y:S01]  /*4220*/  @!P2 IMAD.MOV R0, RZ, RZ, -R0 ;  /* 0x000000ffff00a224 */ /* 0x000fe200078e0a00 */
[----:B------:R-:W-:Y:S01]  /*4230*/  ISETP.GE.AND P2, PT, R8, RZ, PT ;  /* 0x000000ff0800720c */ /* 0x000fe20003f46270 */
[----:B------:R-:W-:Y:S01]  /*4240*/  IMAD.HI.U32 R8, R24, R6, RZ ;  /* 0x0000000618087227 */ /* 0x000fe200078e00ff */
[----:B------:R-:W-:Y:S01]  /*4250*/  STL [R1+0x148], R13 ;  /* 0x0001480d01007387 */ /* 0x000fe20000100800 */
[----:B------:R-:W-:-:S02]  /*4260*/  MOV R12, R5 ;  /* 0x00000005000c7202 */ /* 0x000fc40000000f00 */
[----:B------:R-:W-:Y:S01]  /*4270*/  VIADD R7, R26, 0x37 ;  /* 0x000000371a077836 */ /* 0x000fe20000000000 */
[----:B------:R0:W-:Y:S01]  /*4280*/  STL [R1+0x144], R0 ;  /* 0x0001440001007387 */ /* 0x0001e20000100800 */
[----:B------:R-:W-:Y:S02]  /*4290*/  IMAD.MOV R2, RZ, RZ, -R8 ;  /* 0x000000ffff027224 */ /* 0x000fe400078e0a08 */
[----:B------:R-:W-:Y:S01]  /*42a0*/  @!P0 IMAD.MOV R12, RZ, RZ, -R12 ;  /* 0x000000ffff0c8224 */ /* 0x000fe200078e0a0c */
[----:B------:R-:W-:Y:S01]  /*42b0*/  IABS R8, R7 ;  /* 0x0000000700087213 */ /* 0x000fe20000000000 */
[----:B------:R-:W-:Y:S01]  /*42c0*/  IMAD R2, R14, R2, R6 ;  /* 0x000000020e027224 */ /* 0x000fe200078e0206 */
[----:B------:R-:W-:Y:S01]  /*42d0*/  ISETP.GE.AND P0, PT, R7, RZ, PT ;  /* 0x000000ff0700720c */ /* 0x000fe20003f06270 */
[----:B------:R-:W-:Y:S01]  /*42e0*/  @!P4 IMAD.IADD R11, R11, 0x1, -R14 ;  /* 0x000000010b0bc824 */ /* 0x000fe200078e0a0e */
[----:B------:R2:W-:Y:S01]  /*42f0*/  STL [R1+0x12c], R12 ;  /* 0x00012c0c01007387 */ /* 0x0005e20000100800 */
[----:B------:R-:W-:-:S03]  /*4300*/  IMAD.HI.U32 R5, R24, R8, RZ ;  /* 0x0000000818057227 */ /* 0x000fc600078e00ff */
[C---:B------:R-:W-:Y:S01]  /*4310*/  ISETP.GT.U32.AND P4, PT, R14.reuse, R11, PT ;  /* 0x0000000b0e00720c */ /* 0x040fe20003f84070 */
[----:B0-----:R-:W-:Y:S02]  /*4320*/  IMAD.MOV.U32 R0, RZ, RZ, R4 ;  /* 0x000000ffff007224 */ /* 0x001fe400078e0004 */
[----:B------:R-:W-:Y:S02]  /*4330*/  IMAD.MOV R5, RZ, RZ, -R5 ;  /* 0x000000ffff057224 */ /* 0x000fe400078e0a05 */
[----:B------:R-:W-:Y:S01]  /*4340*/  @!P1 IMAD.MOV R0, RZ, RZ, -R0 ;  /* 0x000000ffff009224 */ /* 0x000fe200078e0a00 */
[C---:B------:R-:W-:Y:S01]  /*4350*/  ISETP.GT.U32.AND P1, PT, R14.reuse, R2, PT ;  /* 0x000000020e00720c */ /* 0x040fe20003f24070 */
[----:B------:R-:W-:Y:S02]  /*4360*/  @!P6 IMAD.IADD R9, R9, 0x1, -R14 ;  /* 0x000000010909e824 */ /* 0x000fe400078e0a0e */
[----:B------:R-:W-:Y:S01]  /*4370*/  IMAD R8, R14, R5, R8 ;  /* 0x000000050e087224 */ /* 0x000fe200078e0208 */
[----:B------:R0:W-:Y:S01]  /*4380*/  STL [R1+0x124], R0 ;  /* 0x0001240001007387 */ /* 0x0001e20000100800 */
[----:B------:R-:W-:-:S02]  /*4390*/  VIADD R4, R26, 0x36 ;  /* 0x000000361a047836 */ /* 0x000fc40000000000 */
[C---:B--2---:R-:W-:Y:S02]  /*43a0*/  VIADD R12, R26.reuse, 0x35 ;  /* 0x000000351a0c7836 */ /* 0x044fe40000000000 */
[--C-:B------:R-:W-:Y:S01]  /*43b0*/  @!P4 IMAD.IADD R11, R11, 0x1, -R14.reuse ;  /* 0x000000010b0bc824 */ /* 0x100fe200078e0a0e */
[----:B------:R-:W-:Y:S01]  /*43c0*/  IABS R6, R4 ;  /* 0x0000000400067213 */ /* 0x000fe20000000000 */
[----:B------:R-:W-:Y:S01]  /*43d0*/  VIADD R18, R26, 0x26 ;  /* 0x000000261a127836 */ /* 0x000fe20000000000 */
[----:B------:R-:W-:Y:S01]  /*43e0*/  IABS R7, R12 ;  /* 0x0000000c00077213 */ /* 0x000fe20000000000 */
[----:B------:R-:W-:Y:S01]  /*43f0*/  @!P1 IMAD.IADD R2, R2, 0x1, -R14 ;  /* 0x0000000102029824 */ /* 0x000fe200078e0a0e */
[----:B------:R-:W-:Y:S01]  /*4400*/  ISETP.GE.AND P6, PT, R4, RZ, PT ;  /* 0x000000ff0400720c */ /* 0x000fe20003fc6270 */
[----:B0-----:R-:W-:Y:S01]  /*4410*/  IMAD.MOV.U32 R0, RZ, RZ, R9 ;  /* 0x000000ffff007224 */ /* 0x001fe200078e0009 */
[----:B------:R-:W-:Y:S01]  /*4420*/  ISETP.GE.AND P4, PT, R12, RZ, PT ;  /* 0x000000ff0c00720c */ /* 0x000fe20003f86270 */
[----:B------:R-:W-:Y:S01]  /*4430*/  IMAD.HI.U32 R10, R24, R6, RZ ;  /* 0x00000006180a7227 */ /* 0x000fe200078e00ff */
[----:B------:R-:W-:-:S03]  /*4440*/  ISETP.GT.U32.AND P1, PT, R14, R2, PT ;  /* 0x000000020e00720c */ /* 0x000fc60003f24070 */
[----:B------:R-:W-:Y:S01]  /*4450*/  @!P3 IMAD.MOV R0, RZ, RZ, -R0 ;  /* 0x000000ffff00b224 */ /* 0x000fe200078e0a00 */
[----:B------:R-:W-:Y:S01]  /*4460*/  ISETP.GT.U32.AND P3, PT, R14, R8, PT ;  /* 0x000000080e00720c */ /* 0x000fe20003f64070 */
[----:B------:R-:W-:Y:S02]  /*4470*/  VIADD R4, R26, 0x34 ;  /* 0x000000341a047836 */ /* 0x000fe40000000000 */
[----:B------:R-:W-:Y:S01]  /*4480*/  IMAD.HI.U32 R9, R24, R7, RZ ;  /* 0x0000000718097227 */ /* 0x000fe200078e00ff */
[----:B------:R0:W-:Y:S02]  /*4490*/  STL [R1+0x120], R0 ;  /* 0x0001200001007387 */ /* 0x0001e40000100800 */
[----:B------:R-:W-:Y:S01]  /*44a0*/  IABS R5, R4 ;  /* 0x0000000400057213 */ /* 0x000fe20000000000 */
[----:B------:R-:W-:Y:S02]  /*44b0*/  IMAD.MOV R10, RZ, RZ, -R10 ;  /* 0x000000ffff0a7224 */ /* 0x000fe400078e0a0a */
[----:B------:R-:W-:-:S02]  /*44c0*/  IMAD.MOV R9, RZ, RZ, -R9 ;  /* 0x000000ffff097224 */ /* 0x000fc400078e0a09 */
[----:B------:R-:W-:Y:S02]  /*44d0*/  IMAD R6, R14, R10, R6 ;  /* 0x0000000a0e067224 */ /* 0x000fe400078e0206 */
[--C-:B------:R-:W-:Y:S02]  /*44e0*/  @!P3 IMAD.IADD R8, R8, 0x1, -R14.reuse ;  /* 0x000000010808b824 */ /* 0x100fe400078e0a0e */
[----:B0-----:R-:W-:Y:S02]  /*44f0*/  IMAD.MOV.U32 R0, RZ, RZ, R11 ;  /* 0x000000ffff007224 */ /* 0x001fe400078e000b */
[----:B------:R-:W-:Y:S01]  /*4500*/  @!P1 IMAD.IADD R2, R2, 0x1, -R14 ;  /* 0x0000000102029824 */ /* 0x000fe200078e0a0e */
[----:B------:R-:W-:Y:S01]  /*4510*/  ISETP.GT.U32.AND P3, PT, R14, R8, PT ;  /* 0x000000080e00720c */ /* 0x000fe20003f64070 */
[----:B------:R-:W-:Y:S01]  /*4520*/  VIADD R10, R26, 0x33 ;  /* 0x000000331a0a7836 */ /* 0x000fe20000000000 */
[----:B------:R-:W-:Y:S02]  /*4530*/  @!P2 IADD3 R0, PT, PT, -R0, RZ, RZ ;  /* 0x000000ff0000a210 */ /* 0x000fe40007ffe1ff */
[----:B------:R-:W-:Y:S01]  /*4540*/  ISETP.GE.AND P2, PT, R4, RZ, PT ;  /* 0x000000ff0400720c */ /* 0x000fe20003f46270 */
[C---:B------:R-:W-:Y:S01]  /*4550*/  IMAD R4, R14.reuse, R9, R7 ;  /* 0x000000090e047224 */ /* 0x040fe200078e0207 */
[----:B------:R-:W-:Y:S01]  /*4560*/  ISETP.GT.U32.AND P1, PT, R14, R6, PT ;  /* 0x000000060e00720c */ /* 0x000fe20003f24070 */
[----:B------:R-:W-:Y:S01]  /*4570*/  IMAD.HI.U32 R7, R24, R5, RZ ;  /* 0x0000000518077227 */ /* 0x000fe200078e00ff */
[----:B------:R0:W-:Y:S01]  /*4580*/  STL [R1+0x108], R0 ;  /* 0x0001080001007387 */ /* 0x0001e20000100800 */
[----:B------:R-:W-:-:S04]  /*4590*/  IABS R15, R10 ;  /* 0x0000000a000f7213 */ /* 0x000fc80000000000 */
[----:B------:R-:W-:Y:S02]  /*45a0*/  @!P3 IMAD.IADD R8, R8, 0x1, -R14 ;  /* 0x000000010808b824 */ /* 0x000fe400078e0a0e */
[----:B------:R-:W-:-:S04]  /*45b0*/  IMAD.HI.U32 R9, R24, R15, RZ ;  /* 0x0000000f18097227 */ /* 0x000fc800078e00ff */
[----:B0-----:R-:W-:Y:S02]  /*45c0*/  IMAD.MOV.U32 R0, RZ, RZ, R2 ;  /* 0x000000ffff007224 */ /* 0x001fe400078e0002 */
[----:B------:R-:W-:Y:S02]  /*45d0*/  IMAD.MOV R2, RZ, RZ, -R7 ;  /* 0x000000ffff027224 */ /* 0x000fe400078e0a07 */
[----:B------:R-:W-:Y:S01]  /*45e0*/  @!P5 IMAD.MOV R0, RZ, RZ, -R0 ;  /* 0x000000ffff00d224 */ /* 0x000fe200078e0a00 */
[C---:B------:R-:W-:Y:S01]  /*45f0*/  ISETP.GT.U32.AND P5, PT, R14.reuse, R4, PT ;  /* 0x000000040e00720c */ /* 0x040fe20003fa4070 */
[----:B------:R-:W-:Y:S02]  /*4600*/  IMAD R5, R14, R2, R5 ;  /* 0x000000020e057224 */ /* 0x000fe400078e0205 */
[----:B------:R-:W-:Y:S01]  /*4610*/  @!P1 IMAD.IADD R6, R6, 0x1, -R14 ;  /* 0x0000000106069824 */ /* 0x000fe200078e0a0e */
[----:B------:R0:W-:Y:S01]  /*4620*/  STL [R1+0xf4], R0 ;  /* 0x0000f40001007387 */ /* 0x0001e20000100800 */
[----:B------:R-:W-:Y:S01]  /*4630*/  VIADD R7, R26, 0x32 ;  /* 0x000000321a077836 */ /* 0x000fe20000000000 */
[----:B------:R-:W-:Y:S01]  /*4640*/  ISETP.GT.U32.AND P3, PT, R14, R5, PT ;  /* 0x000000050e00720c */ /* 0x000fe20003f64070 */
[----:B------:R-:W-:Y:S01]  /*4650*/  VIADD R2, R26, 0x31 ;  /* 0x000000311a027836 */ /* 0x000fe20000000000 */
[----:B------:R-:W-:Y:S01]  /*4660*/  ISETP.GT.U32.AND P1, PT, R14, R6, PT ;  /* 0x000000060e00720c */ /* 0x000fe20003f24070 */
[----:B------:R-:W-:Y:S01]  /*4670*/  IMAD.MOV R9, RZ, RZ, -R9 ;  /* 0x000000ffff097224 */ /* 0x000fe200078e0a09 */
[----:B------:R-:W-:-:S02]  /*4680*/  IABS R13, R7 ;  /* 0x00000007000d7213 */ /* 0x000fc40000000000 */
[----:B------:R-:W-:Y:S01]  /*4690*/  IABS R12, R2 ;  /* 0x00000002000c7213 */ /* 0x000fe20000000000 */
[----:B------:R-:W-:Y:S02]  /*46a0*/  @!P5 IMAD.IADD R4, R4, 0x1, -R14 ;  /* 0x000000010404d824 */ /* 0x000fe400078e0a0e */
[----:B0-----:R-:W-:Y:S02]  /*46b0*/  IMAD.MOV.U32 R0, RZ, RZ, R8 ;  /* 0x000000ffff007224 */ /* 0x001fe400078e0008 */
[----:B------:R-:W-:Y:S01]  /*46c0*/  IMAD.HI.U32 R8, R24, R13, RZ ;  /* 0x0000000d18087227 */ /* 0x000fe200078e00ff */
[----:B------:R-:W-:Y:S02]  /*46d0*/  ISETP.GT.U32.AND P5, PT, R14, R4, PT ;  /* 0x000000040e00720c */ /* 0x000fe40003fa4070 */
[----:B------:R-:W-:Y:S01]  /*46e0*/  @!P3 IADD3 R5, PT, PT, R5, -R14, RZ ;  /* 0x8000000e0505b210 */ /* 0x000fe20007ffe0ff */
[----:B------:R-:W-:Y:S01]  /*46f0*/  @!P0 IMAD.MOV R0, RZ, RZ, -R0 ;  /* 0x000000ffff008224 */ /* 0x000fe200078e0a00 */
[----:B------:R-:W-:Y:S01]  /*4700*/  ISETP.GE.AND P0, PT, R10, RZ, PT ;  /* 0x000000ff0a00720c */ /* 0x000fe20003f06270 */
[----:B------:R-:W-:Y:S01]  /*4710*/  IMAD.HI.U32 R10, R24, R12, RZ ;  /* 0x0000000c180a7227 */ /* 0x000fe200078e00ff */
[----:B------:R-:W-:-:S02]  /*4720*/  ISETP.GT.U32.AND P3, PT, R14, R5, PT ;  /* 0x000000050e00720c */ /* 0x000fc40003f64070 */
[----:B------:R0:W-:Y:S01]  /*4730*/  STL [R1+0xf0], R0 ;  /* 0x0000f00001007387 */ /* 0x0001e20000100800 */
[----:B------:R-:W-:Y:S02]  /*4740*/  IMAD.MOV R8, RZ, RZ, -R8 ;  /* 0x000000ffff087224 */ /* 0x000fe400078e0a08 */
[----:B------:R-:W-:Y:S01]  /*4750*/  @!P1 IMAD.IADD R6, R6, 0x1, -R14 ;  /* 0x0000000106069824 */ /* 0x000fe200078e0a0e */
[----:B------:R-:W-:Y:S01]  /*4760*/  ISETP.GE.AND P1, PT, R7, RZ, PT ;  /* 0x000000ff0700720c */ /* 0x000fe20003f26270 */
[C---:B------:R-:W-:Y:S02]  /*4770*/  IMAD R15, R14.reuse, R9, R15 ;  /* 0x000000090e0f7224 */ /* 0x040fe400078e020f */
[----:B------:R-:W-:Y:S02]  /*4780*/  IMAD.MOV R7, RZ, RZ, -R10 ;  /* 0x000000ffff077224 */ /* 0x000fe400078e0a0a */
[----:B------:R-:W-:Y:S02]  /*4790*/  IMAD R13, R14, R8, R13 ;  /* 0x000000080e0d7224 */ /* 0x000fe400078e020d */
[----:B------:R-:W-:-:S02]  /*47a0*/  IMAD.MOV.U32 R11, RZ, RZ, R6 ;  /* 0x000000ffff0b7224 */ /* 0x000fc400078e0006 */
[----:B------:R-:W-:Y:S01]  /*47b0*/  @!P5 IMAD.IADD R4, R4, 0x1, -R14 ;  /* 0x000000010404d824 */ /* 0x000fe200078e0a0e */
[C---:B------:R-:W-:Y:S01]  /*47c0*/  ISETP.GT.U32.AND P5, PT, R14.reuse, R15, PT ;  /* 0x0000000f0e00720c */ /* 0x040fe20003fa4070 */
[C---:B------:R-:W-:Y:S02]  /*47d0*/  IMAD R12, R14.reuse, R7, R12 ;  /* 0x000000070e0c7224 */ /* 0x040fe400078e020c */
[----:B------:R-:W-:Y:S01]  /*47e0*/  @!P6 IMAD.MOV R11, RZ, RZ, -R11 ;  /* 0x000000ffff0be224 */ /* 0x000fe200078e0a0b */
[C---:B------:R-:W-:Y:S01]  /*47f0*/  ISETP.GT.U32.AND P6, PT, R14.reuse, R13, PT ;  /* 0x0000000d0e00720c */ /* 0x040fe20003fc4070 */
[----:B------:R-:W-:Y:S01]  /*4800*/  @!P3 IMAD.IADD R5, R5, 0x1, -R14 ;  /* 0x000000010505b824 */ /* 0x000fe200078e0a0e */
[----:B------:R-:W-:Y:S01]  /*4810*/  ISETP.GT.U32.AND P3, PT, R14, R12, PT ;  /* 0x0000000c0e00720c */ /* 0x000fe20003f64070 */
[----:B0-----:R-:W-:Y:S01]  /*4820*/  IMAD.MOV.U32 R0, RZ, RZ, R4 ;  /* 0x000000ffff007224 */ /* 0x001fe200078e0004 */
[----:B------:R0:W-:Y:S01]  /*4830*/  STL [R1+0xec], R11 ;  /* 0x0000ec0b01007387 */ /* 0x0001e20000100800 */
[----:B------:R-:W-:-:S02]  /*4840*/  VIADD R6, R26, 0x30 ;  /* 0x000000301a067836 */ /* 0x000fc40000000000 */
[----:B------:R-:W-:Y:S01]  /*4850*/  @!P4 IMAD.MOV R0, RZ, RZ, -R0 ;  /* 0x000000ffff00c224 */ /* 0x000fe200078e0a00 */
[----:B------:R-:W-:Y:S01]  /*4860*/  ISETP.GE.AND P4, PT, R2, RZ, PT ;  /* 0x000000ff0200720c */ /* 0x000fe20003f86270 */
[--C-:B------:R-:W-:Y:S01]  /*4870*/  @!P5 IMAD.IADD R15, R15, 0x1, -R14.reuse ;  /* 0x000000010f0fd824 */ /* 0x100fe200078e0a0e */
[----:B------:R-:W-:Y:S01]  /*4880*/  IABS R4, R6 ;  /* 0x0000000600047213 */ /* 0x000fe20000000000 */
[----:B------:R-:W-:Y:S01]  /*4890*/  VIADD R8, R26, 0x2e ;  /* 0x0000002e1a087836 */ /* 0x000fe20000000000 */
[----:B------:R2:W-:Y:S01]  /*48a0*/  STL [R1+0xe8], R0 ;  /* 0x0000e80001007387 */ /* 0x0005e20000100800 */
[--C-:B------:R-:W-:Y:S01]  /*48b0*/  @!P6 IMAD.IADD R13, R13, 0x1, -R14.reuse ;  /* 0x000000010d0de824 */ /* 0x100fe200078e0a0e */
[----:B------:R-:W-:Y:S01]  /*48c0*/  ISETP.GE.AND P5, PT, R6, RZ, PT ;  /* 0x000000ff0600720c */ /* 0x000fe20003fa6270 */
[----:B0-----:R-:W-:Y:S01]  /*48d0*/  VIADD R11, R26, 0x2f ;  /* 0x0000002f1a0b7836 */ /* 0x001fe20000000000 */
[----:B------:R-:W-:Y:S01]  /*48e0*/  ISETP.GT.U32.AND P6, PT, R14, R15, PT ;  /* 0x0000000f0e00720c */ /* 0x000fe20003fc4070 */
[----:B------:R-:W-:Y:S01]  /*48f0*/  @!P3 IMAD.IADD R12, R12, 0x1, -R14 ;  /* 0x000000010c0cb824 */ /* 0x000fe200078e0a0e */
[----:B------:R-:W-:Y:S01]  /*4900*/  ISETP.GT.U32.AND P3, PT, R14, R13, PT ;  /* 0x0000000d0e00720c */ /* 0x000fe20003f64070 */
[----:B------:R-:W-:Y:S01]  /*4910*/  IMAD.HI.U32 R6, R24, R4, RZ ;  /* 0x0000000418067227 */ /* 0x000fe200078e00ff */
[----:B------:R-:W-:-:S02]  /*4920*/  IABS R2, R11 ;  /* 0x0000000b00027213 */ /* 0x000fc40000000000 */
[----:B------:R-:W-:Y:S01]  /*4930*/  IABS R7, R8 ;  /* 0x0000000800077213 */ /* 0x000fe20000000000 */
[----:B--2---:R-:W-:Y:S02]  /*4940*/  IMAD.MOV.U32 R0, RZ, RZ, R5 ;  /* 0x000000ffff007224 */ /* 0x004fe400078e0005 */
[----:B------:R-:W-:-:S04]  /*4950*/  IMAD.HI.U32 R5, R24, R2, RZ ;  /* 0x0000000218057227 */ /* 0x000fc800078e00ff */
[----:B------:R-:W-:Y:S01]  /*4960*/  IMAD.MOV R6, RZ, RZ, -R6 ;  /* 0x000000ffff067224 */ /* 0x000fe200078e0a06 */
[----:B------:R-:W-:Y:S01]  /*4970*/  IADD3 R5, PT, PT, -R5, RZ, RZ ;  /* 0x000000ff05057210 */ /* 0x000fe20007ffe1ff */
[----:B------:R-:W-:Y:S01]  /*4980*/  @!P2 IMAD.MOV R0, RZ, RZ, -R0 ;  /* 0x000000ffff00a224 */ /* 0x000fe200078e0a00 */
[C---:B------:R-:W-:Y:S01]  /*4990*/  ISETP.GT.U32.AND P2, PT, R14.reuse, R12, PT ;  /* 0x0000000c0e00720c */ /* 0x040fe20003f44070 */
[C---:B------:R-:W-:Y:S02]  /*49a0*/  IMAD R4, R14.reuse, R6, R4 ;  /* 0x000000060e047224 */ /* 0x040fe400078e0204 */
[C---:B------:R-:W-:Y:S01]  /*49b0*/  IMAD R2, R14.reuse, R5, R2 ;  /* 0x000000050e027224 */ /* 0x040fe200078e0202 */
[----:B------:R0:W-:Y:S01]  /*49c0*/  STL [R1+0x130], R0 ;  /* 0x0001300001007387 */ /* 0x0001e20000100800 */
[--C-:B------:R-:W-:Y:S01]  /*49d0*/  @!P6 IMAD.IADD R15, R15, 0x1, -R14.reuse ;  /* 0x000000010f0fe824 */ /* 0x100fe200078e0a0e */
[C---:B------:R-:W-:Y:S01]  /*49e0*/  ISETP.GT.U32.AND P6, PT, R14.reuse, R4, PT ;  /* 0x000000040e00720c */ /* 0x040fe20003fc4070 */
[----:B------:R-:W-:Y:S01]  /*49f0*/  @!P3 IMAD.IADD R13, R13, 0x1, -R14 ;  /* 0x000000010d0db824 */ /* 0x000fe200078e0a0e */
[----:B------:R-:W-:Y:S01]  /*4a00*/  ISETP.GT.U32.AND P3, PT, R14, R2, PT ;  /* 0x000000020e00720c */ /* 0x000fe20003f64070 */
[----:B------:R-:W-:-:S02]  /*4a10*/  VIADD R10, R26, 0x2c ;  /* 0x0000002c1a0a7836 */ /* 0x000fc40000000000 */
[----:B------:R-:W-:Y:S02]  /*4a20*/  VIADD R6, R26, 0x2d ;  /* 0x0000002d1a067836 */ /* 0x000fe40000000000 */
[----:B------:R-:W-:Y:S01]  /*4a30*/  @!P2 IMAD.IADD R12, R12, 0x1, -R14 ;  /* 0x000000010c0ca824 */ /* 0x000fe200078e0a0e */
[----:B------:R-:W-:Y:S01]  /*4a40*/  ISETP.GE.AND P2, PT, R11, RZ, PT ;  /* 0x000000ff0b00720c */ /* 0x000fe20003f46270 */
[----:B0-----:R-:W-:Y:S01]  /*4a50*/  IMAD.MOV.U32 R0, RZ, RZ, R15 ;  /* 0x000000ffff007224 */ /* 0x001fe200078e000f */
[----:B------:R-:W-:Y:S01]  /*4a60*/  IABS R11, R10 ;  /* 0x0000000a000b7213 */ /* 0x000fe20000000000 */
[----:B------:R-:W-:Y:S01]  /*4a70*/  IMAD.HI.U32 R5, R24, R7, RZ ;  /* 0x0000000718057227 */ /* 0x000fe200078e00ff */
[----:B------:R-:W-:-:S03]  /*4a80*/  IABS R9, R6 ;  /* 0x0000000600097213 */ /* 0x000fc60000000000 */
[--C-:B------:R-:W-:Y:S02]  /*4a90*/  @!P6 IMAD.IADD R4, R4, 0x1, -R14.reuse ;  /* 0x000000010404e824 */ /* 0x100fe400078e0a0e */
[----:B------:R-:W-:Y:S02]  /*4aa0*/  @!P3 IMAD.IADD R2, R2, 0x1, -R14 ;  /* 0x000000010202b824 */ /* 0x000fe400078e0a0e */
[----:B------:R-:W-:Y:S01]  /*4ab0*/  @!P0 IMAD.MOV R0, RZ, RZ, -R0 ;  /* 0x000000ffff008224 */ /* 0x000fe200078e0a00 */
[----:B------:R-:W-:Y:S01]  /*4ac0*/  ISETP.GE.AND P0, PT, R8, RZ, PT ;  /* 0x000000ff0800720c */ /* 0x000fe20003f06270 */
[----:B------:R-:W-:Y:S01]  /*4ad0*/  IMAD.MOV R5, RZ, RZ, -R5 ;  /* 0x000000ffff057224 */ /* 0x000fe200078e0a05 */
[C---:B------:R-:W-:Y:S01]  /*4ae0*/  ISETP.GT.U32.AND P6, PT, R14.reuse, R4, PT ;  /* 0x000000040e00720c */ /* 0x040fe20003fc4070 */
[----:B------:R-:W-:Y:S01]  /*4af0*/  IMAD.MOV.U32 R8, RZ, RZ, R11 ;  /* 0x000000ffff087224 */ /* 0x000fe200078e000b */
[----:B------:R-:W-:Y:S01]  /*4b00*/  ISETP.GT.U32.AND P3, PT, R14, R2, PT ;  /* 0x000000020e00720c */ /* 0x000fe20003f64070 */
[----:B------:R-:W-:Y:S01]  /*4b10*/  IMAD.HI.U32 R11, R24, R9, RZ ;  /* 0x00000009180b7227 */ /* 0x000fe200078e00ff */
[----:B------:R0:W-:Y:S03]  /*4b20*/  STL [R1+0xe4], R0 ;  /* 0x0000e40001007387 */ /* 0x0001e60000100800 */
[----:B------:R-:W-:-:S02]  /*4b30*/  IMAD R7, R14, R5, R7 ;  /* 0x000000050e077224 */ /* 0x000fc400078e0207 */
[----:B------:R-:W-:Y:S02]  /*4b40*/  IMAD.MOV R11, RZ, RZ, -R11 ;  /* 0x000000ffff0b7224 */ /* 0x000fe400078e0a0b */
[----:B------:R-:W-:Y:S01]  /*4b50*/  @!P1 IMAD.MOV R13, RZ, RZ, -R13 ;  /* 0x000000ffff0d9224 */ /* 0x000fe200078e0a0d */
[----:B------:R-:W-:Y:S01]  /*4b60*/  ISETP.GT.U32.AND P1, PT, R14, R7, PT ;  /* 0x000000070e00720c */ /* 0x000fe20003f24070 */
[----:B------:R-:W-:Y:S01]  /*4b70*/  IMAD.HI.U32 R5, R24, R8, RZ ;  /* 0x0000000818057227 */ /* 0x000fe200078e00ff */
[----:B------:R-:W-:Y:S02]  /*4b80*/  @!P6 IADD3 R4, PT, PT, R4, -R14, RZ ;  /* 0x8000000e0404e210 */ /* 0x000fe40007ffe0ff */
[----:B------:R-:W-:Y:S01]  /*4b90*/  STL [R1+0xe0], R13 ;  /* 0x0000e00d01007387 */ /* 0x000fe20000100800 */
[----:B0-----:R-:W-:Y:S01]  /*4ba0*/  IMAD.MOV.U32 R0, RZ, RZ, R12 ;  /* 0x000000ffff007224 */ /* 0x001fe200078e000c */
[----:B------:R-:W-:Y:S01]  /*4bb0*/  ISETP.GE.AND P6, PT, R10, RZ, PT ;  /* 0x000000ff0a00720c */ /* 0x000fe20003fc6270 */
[----:B------:R-:W-:Y:S01]  /*4bc0*/  @!P3 IMAD.IADD R2, R2, 0x1, -R14 ;  /* 0x000000010202b824 */ /* 0x000fe200078e0a0e */
[----:B------:R-:W-:Y:S01]  /*4bd0*/  IABS R12, R18 ;  /* 0x00000012000c7213 */ /* 0x000fe20000000000 */
[----:B------:R-:W-:Y:S01]  /*4be0*/  @!P4 IMAD.MOV R0, RZ, RZ, -R0 ;  /* 0x000000ffff00c224 */ /* 0x000fe200078e0a00 */
[----:B------:R-:W-:Y:S01]  /*4bf0*/  ISETP.GE.AND P4, PT, R6, RZ, PT ;  /* 0x000000ff0600720c */ /* 0x000fe20003f86270 */
[----:B------:R-:W-:-:S02]  /*4c00*/  IMAD R6, R14, R11, R9 ;  /* 0x0000000b0e067224 */ /* 0x000fc400078e0209 */
[----:B------:R-:W-:Y:S01]  /*4c10*/  @!P1 IMAD.IADD R7, R7, 0x1, -R14 ;  /* 0x0000000107079824 */ /* 0x000fe200078e0a0e */
[----:B------:R0:W-:Y:S01]  /*4c20*/  STL [R1+0xdc], R0 ;  /* 0x0000dc0001007387 */ /* 0x0001e20000100800 */
[----:B------:R-:W-:Y:S01]  /*4c30*/  VIADD R10, R26, 0x2b ;  /* 0x0000002b1a0a7836 */ /* 0x000fe20000000000 */
[----:B------:R-:W-:Y:S01]  /*4c40*/  ISETP.GT.U32.AND P3, PT, R14, R6, PT ;  /* 0x000000060e00720c */ /* 0x000fe20003f64070 */
[----:B------:R-:W-:Y:S02]  /*4c50*/  VIADD R9, R26, 0x2a ;  /* 0x0000002a1a097836 */ /* 0x000fe40000000000 */
[----:B------:R-:W-:Y:S01]  /*4c60*/  IMAD.MOV R5, RZ, RZ, -R5 ;  /* 0x000000ffff057224 */ /* 0x000fe200078e0a05 */
[----:B------:R-:W-:Y:S02]  /*4c70*/  IABS R20, R10 ;  /* 0x0000000a00147213 */ /* 0x000fe40000000000 */
[----:B------:R-:W-:Y:S01]  /*4c80*/  IABS R19, R9 ;  /* 0x0000000900137213 */ /* 0x000fe20000000000 */
[----:B------:R-:W-:-:S02]  /*4c90*/  IMAD R8, R14, R5, R8 ;  /* 0x000000050e087224 */ /* 0x000fc400078e0208 */
[----:B0-----:R-:W-:Y:S02]  /*4ca0*/  IMAD.MOV.U32 R0, RZ, RZ, R4 ;  /* 0x000000ffff007224 */ /* 0x001fe400078e0004 */
[----:B------:R-:W-:Y:S01]  /*4cb0*/  IMAD.HI.U32 R4, R24, R20, RZ ;  /* 0x0000001418047227 */ /* 0x000fe200078e00ff */
[----:B------:R-:W-:-:S03]  /*4cc0*/  ISETP.GT.U32.AND P1, PT, R14, R8, PT ;  /* 0x000000080e00720c */ /* 0x000fc60003f24070 */
[----:B------:R-:W-:Y:S01]  /*4cd0*/  @!P5 IMAD.MOV R0, RZ, RZ, -R0 ;  /* 0x000000ffff00d224 */ /* 0x000fe200078e0a00 */
[----:B------:R-:W-:Y:S01]  /*4ce0*/  ISETP.GT.U32.AND P5, PT, R14, R7, PT ;  /* 0x000000070e00720c */ /* 0x000fe20003fa4070 */
[----:B------:R-:W-:Y:S01]  /*4cf0*/  @!P3 IMAD.IADD R6, R6, 0x1, -R14 ;  /* 0x000000010606b824 */ /* 0x000fe200078e0a0e */
[----:B------:R-:W-:Y:S01]  /*4d00*/  ISETP.GE.AND P3, PT, R10, RZ, PT ;  /* 0x000000ff0a00720c */ /* 0x000fe20003f66270 */
[----:B------:R-:W-:Y:S01]  /*4d10*/  IMAD.MOV R4, RZ, RZ, -R4 ;  /* 0x000000ffff047224 */ /* 0x000fe200078e0a04 */
[----:B------:R0:W-:Y:S01]  /*4d20*/  STL [R1+0xd8], R0 ;  /* 0x0000d80001007387 */ /* 0x0001e20000100800 */
[----:B------:R-:W-:Y:S02]  /*4d30*/  VIADD R5, R26, 0x29 ;  /* 0x000000291a057836 */ /* 0x000fe40000000000 */
[----:B------:R-:W-:Y:S02]  /*4d40*/  IMAD R20, R14, R4, R20 ;  /* 0x000000040e147224 */ /* 0x000fe400078e0214 */
[----:B------:R-:W-:Y:S01]  /*4d50*/  VIADD R4, R26, 0x28 ;  /* 0x000000281a047836 */ /* 0x000fe20000000000 */
[----:B------:R-:W-:Y:S01]  /*4d60*/  IABS R10, R5 ;  /* 0x00000005000a7213 */ /* 0x000fe20000000000 */
[----:B------:R-:W-:-:S02]  /*4d70*/  @!P1 IMAD.IADD R8, R8, 0x1, -R14 ;  /* 0x0000000108089824 */ /* 0x000fc400078e0a0e */
[----:B------:R-:W-:Y:S01]  /*4d80*/  @!P5 IMAD.IADD R7, R7, 0x1, -R14 ;  /* 0x000000010707d824 */ /* 0x000fe200078e0a0e */
[----:B------:R-:W-:Y:S01]  /*4d90*/  IABS R15, R4 ;  /* 0x00000004000f7213 */ /* 0x000fe20000000000 */
[----:B0-----:R-:W-:Y:S01]  /*4da0*/  IMAD.MOV.U32 R0, RZ, RZ, R2 ;  /* 0x000000ffff007224 */ /* 0x001fe200078e0002 */
[----:B------:R-:W-:Y:S01]  /*4db0*/  ISETP.GT.U32.AND P1, PT, R14, R8, PT ;  /* 0x000000080e00720c */ /* 0x000fe20003f24070 */
[----:B------:R-:W-:Y:S01]  /*4dc0*/  IMAD.HI.U32 R2, R24, R19, RZ ;  /* 0x0000001318027227 */ /* 0x000fe200078e00ff */
[----:B------:R-:W-:Y:S02]  /*4dd0*/  MOV R11, R7 ;  /* 0x00000007000b7202 */ /* 0x000fe40000000f00 */
[----:B------:R-:W-:Y:S01]  /*4de0*/  ISETP.GE.AND P5, PT, R9, RZ, PT ;  /* 0x000000ff0900720c */ /* 0x000fe20003fa6270 */
[----:B------:R-:W-:Y:S01]  /*4df0*/  @!P2 IMAD.MOV R0, RZ, RZ, -R0 ;  /* 0x000000ffff00a224 */ /* 0x000fe200078e0a00 */
[----:B------:R-:W-:Y:S01]  /*4e00*/  ISETP.GT.U32.AND P2, PT, R14, R6, PT ;  /* 0x000000060e00720c */ /* 0x000fe20003f44070 */
[----:B------:R-:W-:-:S02]  /*4e10*/  IMAD.MOV R2, RZ, RZ, -R2 ;  /* 0x000000ffff027224 */ /* 0x000fc400078e0a02 */
[----:B------:R-:W-:Y:S01]  /*4e20*/  @!P0 IMAD.MOV R11, RZ, RZ, -R11 ;  /* 0x000000ffff0b8224 */ /* 0x000fe200078e0a0b */
[----:B------:R0:W-:Y:S01]  /*4e30*/  STL [R1+0x10c], R0 ;  /* 0x00010c0001007387 */ /* 0x0001e20000100800 */
[----:B------:R-:W-:Y:S02]  /*4e40*/  IMAD R19, R14, R2, R19 ;  /* 0x000000020e137224 */ /* 0x000fe400078e0213 */
[----:B------:R-:W-:Y:S01]  /*4e50*/  IMAD.HI.U32 R2, R24, R10, RZ ;  /* 0x0000000a18027227 */ /* 0x000fe200078e00ff */
[----:B------:R2:W-:Y:S02]  /*4e60*/  STL [R1+0xd4], R11 ;  /* 0x0000d40b01007387 */ /* 0x0005e40000100800 */
[----:B------:R-:W-:Y:S01]  /*4e70*/  ISETP.GT.U32.AND P0, PT, R14, R19, PT ;  /* 0x000000130e00720c */ /* 0x000fe20003f04070 */
[----:B------:R-:W-:Y:S02]  /*4e80*/  IMAD.MOV R2, RZ, RZ, -R2 ;  /* 0x000000ffff027224 */ /* 0x000fe400078e0a02 */
[----:B------:R-:W-:Y:S01]  /*4e90*/  @!P2 IMAD.IADD R6, R6, 0x1, -R14 ;  /* 0x000000010606a824 */ /* 0x000fe200078e0a0e */
[C---:B------:R-:W-:Y:S01]  /*4ea0*/  ISETP.GT.U32.AND P2, PT, R14.reuse, R20, PT ;  /* 0x000000140e00720c */ /* 0x040fe20003f44070 */
[----:B------:R-:W-:-:S02]  /*4eb0*/  IMAD R10, R14, R2, R10 ;  /* 0x000000020e0a7224 */ /* 0x000fc400078e020a */
[----:B0-----:R-:W-:Y:S02]  /*4ec0*/  IMAD.MOV.U32 R0, RZ, RZ, R6 ;  /* 0x000000ffff007224 */ /* 0x001fe400078e0006 */
[----:B------:R-:W-:Y:S02]  /*4ed0*/  VIADD R6, R26, 0x27 ;  /* 0x000000271a067836 */ /* 0x000fe40000000000 */
[----:B------:R-:W-:-:S03]  /*4ee0*/  IMAD.HI.U32 R2, R24, R15, RZ ;  /* 0x0000000f18027227 */ /* 0x000fc600078e00ff */
[----:B------:R-:W-:Y:S01]  /*4ef0*/  IABS R13, R6 ;  /* 0x00000006000d7213 */ /* 0x000fe20000000000 */
[--C-:B------:R-:W-:Y:S02]  /*4f00*/  @!P0 IMAD.IADD R19, R19, 0x1, -R14.reuse ;  /* 0x0000000113138824 */ /* 0x100fe400078e0a0e */
[----:B------:R-:W-:Y:S02]  /*4f10*/  @!P2 IMAD.IADD R20, R20, 0x1, -R14 ;  /* 0x000000011414a824 */ /* 0x000fe400078e0a0e */
[----:B------:R-:W-:Y:S01]  /*4f20*/  IMAD.MOV R2, RZ, RZ, -R2 ;  /* 0x000000ffff027224 */ /* 0x000fe200078e0a02 */
[----:B------:R-:W-:Y:S01]  /*4f30*/  ISETP.GT.U32.AND P0, PT, R14, R19, PT ;  /* 0x000000130e00720c */ /* 0x000fe20003f04070 */
[----:B------:R-:W-:Y:S01]  /*4f40*/  IMAD.HI.U32 R7, R24, R13, RZ ;  /* 0x0000000d18077227 */ /* 0x000fe200078e00ff */
[----:B------:R-:W-:-:S03]  /*4f50*/  ISETP.GT.U32.AND P2, PT, R14, R20, PT ;  /* 0x000000140e00720c */ /* 0x000fc60003f44070 */
[----:B------:R-:W-:Y:S02]  /*4f60*/  IMAD R15, R14, R2, R15 ;  /* 0x000000020e0f7224 */ /* 0x000fe400078e020f */
[----:B------:R-:W-:Y:S01]  /*4f70*/  @!P1 IMAD.IADD R8, R8, 0x1, -R14 ;  /* 0x0000000108089824 */ /* 0x000fe200078e0a0e */
[----:B------:R-:W-:Y:S01]  /*4f80*/  ISETP.GE.AND P1, PT, R4, RZ, PT ;  /* 0x000000ff0400720c */ /* 0x000fe20003f26270 */
[----:B------:R-:W-:-:S04]  /*4f90*/  IMAD.HI.U32 R4, R24, R12, RZ ;  /* 0x0000000c18047227 */ /* 0x000fc800078e00ff */
[--C-:B------:R-:W-:Y:S01]  /*4fa0*/  @!P0 IMAD.IADD R19, R19, 0x1, -R14.reuse ;  /* 0x0000000113138824 */ /* 0x100fe200078e0a0e */
[----:B------:R-:W-:Y:S01]  /*4fb0*/  ISETP.GT.U32.AND P0, PT, R14, R15, PT ;  /* 0x0000000f0e00720c */ /* 0x000fe20003f04070 */
[----:B------:R-:W-:Y:S01]  /*4fc0*/  @!P2 IMAD.IADD R20, R20, 0x1, -R14 ;  /* 0x000000011414a824 */ /* 0x000fe200078e0a0e */
[C---:B------:R-:W-:Y:S01]  /*4fd0*/  ISETP.GT.U32.AND P2, PT, R14.reuse, R10, PT ;  /* 0x0000000a0e00720c */ /* 0x040fe20003f44070 */
[----:B------:R-:W-:Y:S02]  /*4fe0*/  IMAD.MOV R7, RZ, RZ, -R7 ;  /* 0x000000ffff077224 */ /* 0x000fe400078e0a07 */
[----:B------:R-:W-:Y:S02]  /*4ff0*/  IMAD.MOV R4, RZ, RZ, -R4 ;  /* 0x000000ffff047224 */ /* 0x000fe400078e0a04 */
[C---:B------:R-:W-:Y:S02]  /*5000*/  IMAD R13, R14.reuse, R7, R13 ;  /* 0x000000070e0d7224 */ /* 0x040fe400078e020d */
[----:B------:R-:W-:Y:S01]  /*5010*/  @!P4 IMAD.MOV R0, RZ, RZ, -R0 ;  /* 0x000000ffff00c224 */ /* 0x000fe200078e0a00 */
[----:B------:R-:W-:Y:S01]  /*5020*/  ISETP.GE.AND P4, PT, R5, RZ, PT ;  /* 0x000000ff0500720c */ /* 0x000fe20003f86270 */
[----:B------:R-:W-:Y:S01]  /*5030*/  IMAD R12, R14, R4, R12 ;  /* 0x000000040e0c7224 */ /* 0x000fe200078e020c */
[C---:B------:R-:W-:Y:S01]  /*5040*/  IADD3 R4, PT, PT, R26.reuse, 0x23, RZ ;  /* 0x000000231a047810 */ /* 0x040fe20007ffe0ff */
[----:B------:R-:W-:Y:S01]  /*5050*/  VIADD R2, R26, 0x24 ;  /* 0x000000241a027836 */ /* 0x000fe20000000000 */
[----:B------:R0:W-:Y:S01]  /*5060*/  STL [R1+0xd0], R0 ;  /* 0x0000d00001007387 */ /* 0x0001e20000100800 */
[--C-:B------:R-:W-:Y:S01]  /*5070*/  @!P2 IMAD.IADD R10, R10, 0x1, -R14.reuse ;  /* 0x000000010a0aa824 */ /* 0x100fe200078e0a0e */
[C---:B------:R-:W-:Y:S01]  /*5080*/  ISETP.GT.U32.AND P2, PT, R14.reuse, R13, PT ;  /* 0x0000000d0e00720c */ /* 0x040fe20003f44070 */
[----:B------:R-:W-:Y:S01]  /*5090*/  @!P0 IMAD.IADD R15, R15, 0x1, -R14 ;  /* 0x000000010f0f8824 */ /* 0x000fe200078e0a0e */
[----:B------:R-:W-:Y:S01]  /*50a0*/  ISETP.GT.U32.AND P0, PT, R14, R12, PT ;  /* 0x0000000c0e00720c */ /* 0x000fe20003f04070 */
[C---:B------:R-:W-:Y:S01]  /*50b0*/  VIADD R9, R26.reuse, 0x25 ;  /* 0x000000251a097836 */ /* 0x040fe20000000000 */
[----:B------:R-:W-:Y:S01]  /*50c0*/  IABS R17, R2 ;  /* 0x0000000200117213 */ /* 0x000fe20000000000 */
[----:B------:R-:W-:Y:S01]  /*50d0*/  VIADD R7, R26, 0x22 ;  /* 0x000000221a077836 */ /* 0x000fe20000000000 */
[----:B--2---:R-:W-:Y:S01]  /*50e0*/  IABS R11, R4 ;  /* 0x00000004000b7213 */ /* 0x004fe20000000000 */
[----:B0-----:R-:W-:Y:S01]  /*50f0*/  IMAD.MOV.U32 R0, RZ, RZ, R8 ;  /* 0x000000ffff007224 */ /* 0x001fe200078e0008 */
[----:B------:R-:W-:Y:S01]  /*5100*/  IABS R5, R9 ;  /* 0x0000000900057213 */ /* 0x000fe20000000000 */
[----:B------:R-:W-:Y:S01]  /*5110*/  IMAD.HI.U32 R16, R24, R17, RZ ;  /* 0x0000001118107227 */ /* 0x000fe200078e00ff */
[----:B------:R-:W-:-:S03]  /*5120*/  IABS R8, R7 ;  /* 0x0000000700087213 */ /* 0x000fc60000000000 */
[----:B------:R-:W-:Y:S01]  /*5130*/  @!P6 IMAD.MOV R0, RZ, RZ, -R0 ;  /* 0x000000ffff00e224 */ /* 0x000fe200078e0a00 */
[C---:B------:R-:W-:Y:S01]  /*5140*/  ISETP.GT.U32.AND P6, PT, R14.reuse, R15, PT ;  /* 0x0000000f0e00720c */ /* 0x040fe20003fc4070 */
[----:B------:R-:W-:Y:S01]  /*5150*/  @!P2 IMAD.IADD R13, R13, 0x1, -R14 ;  /* 0x000000010d0da824 */ /* 0x000fe200078e0a0e */
[----:B------:R-:W-:Y:S01]  /*5160*/  ISETP.GT.U32.AND P2, PT, R14, R10, PT ;  /* 0x0000000a0e00720c */ /* 0x000fe20003f44070 */
[----:B------:R-:W-:Y:S01]  /*5170*/  IMAD.MOV R16, RZ, RZ, -R16 ;  /* 0x000000ffff107224 */ /* 0x000fe200078e0a10 */
[----:B------:R0:W-:Y:S01]  /*5180*/  STL [R1+0xb0], R0 ;  /* 0x0000b00001007387 */ /* 0x0001e20000100800 */
[----:B------:R-:W-:-:S04]  /*5190*/  IMAD.HI.U32 R22, R24, R5, RZ ;  /* 0x0000000518167227 */ /* 0x000fc800078e00ff */
[----:B------:R-:W-:Y:S01]  /*51a0*/  @!P0 IMAD.IADD R12, R12, 0x1, -R14 ;  /* 0x000000010c0c8824 */ /* 0x000fe200078e0a0e */
[C---:B------:R-:W-:Y:S01]  /*51b0*/  ISETP.GT.U32.AND P0, PT, R14.reuse, R13, PT ;  /* 0x0000000d0e00720c */ /* 0x040fe20003f04070 */
[----:B------:R-:W-:Y:S02]  /*51c0*/  IMAD R17, R14, R16, R17 ;  /* 0x000000100e117224 */ /* 0x000fe400078e0211 */
[----:B------:R-:W-:Y:S02]  /*51d0*/  IMAD.MOV R22, RZ, RZ, -R22 ;  /* 0x000000ffff167224 */ /* 0x000fe400078e0a16 */
[----:B0-----:R-:W-:Y:S02]  /*51e0*/  IMAD.MOV.U32 R0, RZ, RZ, R20 ;  /* 0x000000ffff007224 */ /* 0x001fe400078e0014 */
[----:B------:R-:W-:-:S04]  /*51f0*/  IMAD.HI.U32 R16, R24, R11, RZ ;  /* 0x0000000b18107227 */ /* 0x000fc800078e00ff */
[----:B------:R-:W-:Y:S01]  /*5200*/  @!P3 IMAD.MOV R0, RZ, RZ, -R0 ;  /* 0x000000ffff00b224 */ /* 0x000fe200078e0a00 */
[C---:B------:R-:W-:Y:S01]  /*5210*/  ISETP.GT.U32.AND P3, PT, R14.reuse, R12, PT ;  /* 0x0000000c0e00720c */ /* 0x040fe20003f64070 */
[C---:B------:R-:W-:Y:S02]  /*5220*/  IMAD R5, R14.reuse, R22, R5 ;  /* 0x000000160e057224 */ /* 0x040fe400078e0205 */
[----:B------:R-:W-:Y:S01]  /*5230*/  IMAD.MOV R16, RZ, RZ, -R16 ;  /* 0x000000ffff107224 */ /* 0x000fe200078e0a10 */
[----:B------:R0:W-:Y:S01]  /*5240*/  STL [R1+0xac], R0 ;  /* 0x0000ac0001007387 */ /* 0x0001e20000100800 */
[--C-:B------:R-:W-:Y:S02]  /*5250*/  @!P0 IMAD.IADD R13, R13, 0x1, -R14.reuse ;  /* 0x000000010d0d8824 */ /* 0x100fe400078e0a0e */
[----:B------:R-:W-:Y:S02]  /*5260*/  IMAD R11, R14, R16, R11 ;  /* 0x000000100e0b7224 */ /* 0x000fe400078e020b */
[--C-:B------:R-:W-:Y:S01]  /*5270*/  @!P6 IMAD.IADD R15, R15, 0x1, -R14.reuse ;  /* 0x000000010f0fe824 */ /* 0x100fe200078e0a0e */
[----:B------:R-:W-:Y:S01]  /*5280*/  ISETP.GE.AND P6, PT, R6, RZ, PT ;  /* 0x000000ff0600720c */ /* 0x000fe20003fc6270 */
[--C-:B------:R-:W-:Y:S01]  /*5290*/  @!P2 IMAD.IADD R10, R10, 0x1, -R14.reuse ;  /* 0x000000010a0aa824 */ /* 0x100fe200078e0a0e */
[----:B------:R-:W-:Y:S01]  /*52a0*/  ISETP.GT.U32.AND P0, PT, R14, R11, PT ;  /* 0x0000000b0e00720c */ /* 0x000fe20003f04070 */
[----:B------:R-:W-:Y:S01]  /*52b0*/  @!P3 IMAD.IADD R12, R12, 0x1, -R14 ;  /* 0x000000010c0cb824 */ /* 0x000fe200078e0a0e */
[----:B------:R-:W-:Y:S01]  /*52c0*/  IADD3 R6, PT, PT, R26, 0x21, RZ ;  /* 0x000000211a067810 */ /* 0x000fe20007ffe0ff */
[----:B0-----:R-:W-:Y:S01]  /*52d0*/  IMAD.MOV.U32 R0, RZ, RZ, R19 ;  /* 0x000000ffff007224 */ /* 0x001fe200078e0013 */
[----:B------:R-:W-:Y:S01]  /*52e0*/  ISETP.GE.AND P3, PT, R18, RZ, PT ;  /* 0x000000ff1200720c */ /* 0x000fe20003f66270 */
[----:B------:R-:W-:Y:S01]  /*52f0*/  IMAD.MOV.U32 R19, RZ, RZ, R10 ;  /* 0x000000ffff137224 */ /* 0x000fe200078e000a */
[----:B------:R-:W-:Y:S01]  /*5300*/  IABS R18, R6 ;  /* 0x0000000600127213 */ /* 0x000fe20000000000 */
[----:B------:R-:W-:Y:S01]  /*5310*/  @!P5 IMAD.MOV R0, RZ, RZ, -R0 ;  /* 0x000000ffff00d224 */ /* 0x000fe200078e0a00 */
[----:B------:R-:W-:Y:S01]  /*5320*/  ISETP.GT.U32.AND P5, PT, R14, R5, PT ;  /* 0x000000050e00720c */ /* 0x000fe20003fa4070 */
[----:B------:R-:W-:Y:S01]  /*5330*/  IMAD.HI.U32 R16, R24, R8, RZ ;  /* 0x0000000818107227 */ /* 0x000fe200078e00ff */
[----:B------:R-:W-:-:S02]  /*5340*/  ISETP.GT.U32.AND P2, PT, R14, R17, PT ;  /* 0x000000110e00720c */ /* 0x000fc40003f44070 */
[----:B------:R0:W-:Y:S01]  /*5350*/  STL [R1+0xa8], R0 ;  /* 0x0000a80001007387 */ /* 0x0001e20000100800 */
[----:B------:R-:W-:Y:S02]  /*5360*/  @!P0 IMAD.IADD R11, R11, 0x1, -R14 ;  /* 0x000000010b0b8824 */ /* 0x000fe400078e0a0e */
[----:B------:R-:W-:Y:S02]  /*5370*/  @!P4 IMAD.MOV R19, RZ, RZ, -R19 ;  /* 0x000000ffff13c224 */ /* 0x000fe400078e0a13 */
[----:B------:R-:W-:Y:S02]  /*5380*/  IMAD.MOV R16, RZ, RZ, -R16 ;  /* 0x000000ffff107224 */ /* 0x000fe400078e0a10 */
[----:B------:R-:W-:Y:S01]  /*5390*/  @!P6 IMAD.MOV R13, RZ, RZ, -R13 ;  /* 0x000000ffff0de224 */ /* 0x000fe200078e0a0d */
[----:B------:R-:W-:Y:S01]  /*53a0*/  STL [R1+0xa4], R19 ;  /* 0x0000a41301007387 */ /* 0x000fe20000100800 */
[----:B------:R-:W-:Y:S01]  /*53b0*/  @!P5 IMAD.IADD R5, R5, 0x1, -R14 ;  /* 0x000000010505d824 */ /* 0x000fe200078e0a0e */
[----:B------:R-:W-:Y:S01]  /*53c0*/  ISETP.GE.AND P5, PT, R9, RZ, PT ;  /* 0x000000ff0900720c */ /* 0x000fe20003fa6270 */
[----:B0-----:R-:W-:Y:S01]  /*53d0*/  IMAD.MOV.U32 R0, RZ, RZ, R15 ;  /* 0x000000ffff007224 */ /* 0x001fe200078e000f */
[----:B------:R-:W-:Y:S01]  /*53e0*/  ISETP.GE.AND P6, PT, R4, RZ, PT ;  /* 0x000000ff0400720c */ /* 0x000fe20003fc6270 */
[----:B------:R-:W-:Y:S01]  /*53f0*/  IMAD.MOV.U32 R9, RZ, RZ, R18 ;  /* 0x000000ffff097224 */ /* 0x000fe200078e0012 */
[C---:B------:R-:W-:Y:S01]  /*5400*/  ISETP.GT.U32.AND P0, PT, R14.reuse, R5, PT ;  /* 0x000000050e00720c */ /* 0x040fe20003f04070 */
[----:B------:R-:W-:Y:S01]  /*5410*/  @!P1 IMAD.MOV R0, RZ, RZ, -R0 ;  /* 0x000000ffff009224 */ /* 0x000fe200078e0a00 */
[----:B------:R-:W-:Y:S01]  /*5420*/  ISETP.GT.U32.AND P1, PT, R14, R11, PT ;  /* 0x0000000b0e00720c */ /* 0x000fe20003f24070 */
[----:B------:R-:W-:-:S03]  /*5430*/  IMAD.HI.U32 R10, R24, R9, RZ ;  /* 0x00000009180a7227 */ /* 0x000fc600078e00ff */
[----:B------:R0:W-:Y:S01]  /*5440*/  STL [R1+0xa0], R0 ;  /* 0x0000a00001007387 */ /* 0x0001e20000100800 */
[----:B------:R-:W-:Y:S02]  /*5450*/  IMAD R8, R14, R16, R8 ;  /* 0x000000100e087224 */ /* 0x000fe400078e0208 */
[----:B------:R-:W-:Y:S01]  /*5460*/  IMAD.MOV R10, RZ, RZ, -R10 ;  /* 0x000000ffff0a7224 */ /* 0x000fe200078e0a0a */
[----:B------:R-:W-:Y:S01]  /*5470*/  STL [R1+0x9c], R13 ;  /* 0x00009c0d01007387 */ /* 0x000fe20000100800 */
[--C-:B------:R-:W-:Y:S01]  /*5480*/  @!P2 IMAD.IADD R17, R17, 0x1, -R14.reuse ;  /* 0x000000011111a824 */ /* 0x100fe200078e0a0e */
[----:B------:R-:W-:Y:S01]  /*5490*/  ISETP.GE.AND P2, PT, R2, RZ, PT ;  /* 0x000000ff0200720c */ /* 0x000fe20003f46270 */
[----:B------:R-:W-:Y:S01]  /*54a0*/  VIADD R2, R26, 0x20 ;  /* 0x000000201a027836 */ /* 0x000fe20000000000 */
[----:B------:R-:W-:Y:S01]  /*54b0*/  @!P0 IADD3 R5, PT, PT, R5, -R14, RZ ;  /* 0x8000000e05058210 */ /* 0x000fe20007ffe0ff */
[----:B------:R-:W-:Y:S01]  /*54c0*/  @!P1 IMAD.IADD R11, R11, 0x1, -R14 ;  /* 0x000000010b0b9824 */ /* 0x000fe200078e0a0e */
[----:B------:R-:W-:Y:S01]  /*54d0*/  ISETP.GE.AND P0, PT, R7, RZ, PT ;  /* 0x000000ff0700720c */ /* 0x000fe20003f06270 */
[----:B0-----:R-:W-:Y:S01]  /*54e0*/  IMAD.MOV.U32 R0, RZ, RZ, R12 ;  /* 0x000000ffff007224 */ /* 0x001fe200078e000c */
[C---:B------:R-:W-:Y:S01]  /*54f0*/  ISETP.GT.U32.AND P4, PT, R14.reuse, R17, PT ;  /* 0x000000110e00720c */ /* 0x040fe20003f84070 */
[C---:B------:R-:W-:Y:S01]  /*5500*/  IMAD R7, R14.reuse, R10, R9 ;  /* 0x0000000a0e077224 */ /* 0x040fe200078e0209 */
[----:B------:R-:W-:Y:S01]  /*5510*/  IABS R4, R2 ;  /* 0x0000000200047213 */ /* 0x000fe20000000000 */
[----:B------:R-:W-:Y:S01]  /*5520*/  @!P3 IMAD.MOV R0, RZ, RZ, -R0 ;  /* 0x000000ffff00b224 */ /* 0x000fe200078e0a00 */
[----:B------:R-:W-:Y:S01]  /*5530*/  ISETP.GT.U32.AND P3, PT, R14, R8, PT ;  /* 0x000000080e00720c */ /* 0x000fe20003f64070 */
[----:B------:R-:W-:Y:S01]  /*5540*/  VIADD R9, R26, 0x1f ;  /* 0x0000001f1a097836 */ /* 0x000fe20000000000 */
[----:B------:R-:W-:Y:S01]  /*5550*/  ISETP.GT.U32.AND P1, PT, R14, R7, PT ;  /* 0x000000070e00720c */ /* 0x000fe20003f24070 */
[----:B------:R-:W-:Y:S01]  /*5560*/  VIADD R22, R26, 0xc ;  /* 0x0000000c1a167836 */ /* 0x000fe20000000000 */
[----:B------:R0:W-:Y:S02]  /*5570*/  STL [R1+0x84], R0 ;  /* 0x0000840001007387 */ /* 0x0001e40000100800 */
[----:B------:R-:W-:-:S03]  /*5580*/  IABS R10, R9 ;  /* 0x00000009000a7213 */ /* 0x000fc60000000000 */
[----:B------:R-:W-:Y:S01]  /*5590*/  @!P4 IMAD.IADD R17, R17, 0x1, -R14 ;  /* 0x000000011111c824 */ /* 0x000fe200078e0a0e */
[----:B------:R-:W-:Y:S01]  /*55a0*/  ISETP.GE.AND P4, PT, R6, RZ, PT ;  /* 0x000000ff0600720c */ /* 0x000fe20003f86270 */
[----:B------:R-:W-:-:S04]  /*55b0*/  IMAD.HI.U32 R6, R24, R4, RZ ;  /* 0x0000000418067227 */ /* 0x000fc800078e00ff */
[----:B0-----:R-:W-:Y:S02]  /*55c0*/  IMAD.MOV.U32 R0, RZ, RZ, R5 ;  /* 0x000000ffff007224 */ /* 0x001fe400078e0005 */
[----:B------:R-:W-:Y:S01]  /*55d0*/  @!P3 IMAD.IADD R8, R8, 0x1, -R14 ;  /* 0x000000010808b824 */ /* 0x000fe200078e0a0e */
[----:B------:R-:W-:Y:S01]  /*55e0*/  ISETP.GE.AND P3, PT, R2, RZ, PT ;  /* 0x000000ff0200720c */ /* 0x000fe20003f66270 */
[----:B------:R-:W-:Y:S02]  /*55f0*/  @!P5 IMAD.MOV R0, RZ, RZ, -R0 ;  /* 0x000000ffff00d224 */ /* 0x000fe400078e0a00 */
[----:B------:R-:W-:Y:S01]  /*5600*/  @!P1 IMAD.IADD R7, R7, 0x1, -R14 ;  /* 0x0000000107079824 */ /* 0x000fe200078e0a0e */
[----:B------:R-:W-:Y:S01]  /*5610*/  ISETP.GT.U32.AND P5, PT, R14, R8, PT ;  /* 0x000000080e00720c */ /* 0x000fe20003fa4070 */
[----:B------:R-:W-:Y:S01]  /*5620*/  IMAD.MOV R6, RZ, RZ, -R6 ;  /* 0x000000ffff067224 */ /* 0x000fe200078e0a06 */
[----:B------:R0:W-:Y:S01]  /*5630*/  STL [R1+0x80], R0 ;  /* 0x0000800001007387 */ /* 0x0001e20000100800 */
[----:B------:R-:W-:Y:S01]  /*5640*/  IMAD.HI.U32 R12, R24, R10, RZ ;  /* 0x0000000a180c7227 */ /* 0x000fe200078e00ff */
[----:B------:R-:W-:-:S03]  /*5650*/  ISETP.GT.U32.AND P1, PT, R14, R7, PT ;  /* 0x000000070e00720c */ /* 0x000fc60003f24070 */
[----:B------:R-:W-:Y:S02]  /*5660*/  IMAD R2, R14, R6, R4 ;  /* 0x000000060e027224 */ /* 0x000fe400078e0204 */
[----:B------:R-:W-:Y:S02]  /*5670*/  IMAD.MOV R12, RZ, RZ, -R12 ;  /* 0x000000ffff0c7224 */ /* 0x000fe400078e0a0c */
[C---:B------:R-:W-:Y:S02]  /*5680*/  VIADD R4, R26.reuse, 0x1d ;  /* 0x0000001d1a047836 */ /* 0x040fe40000000000 */
[----:B------:R-:W-:Y:S02]  /*5690*/  VIADD R6, R26, 0x1e ;  /* 0x0000001e1a067836 */ /* 0x000fe40000000000 */
[----:B------:R-:W-:Y:S01]  /*56a0*/  @!P5 IMAD.IADD R8, R8, 0x1, -R14 ;  /* 0x000000010808d824 */ /* 0x000fe200078e0a0e */
[C---:B------:R-:W-:Y:S01]  /*56b0*/  ISETP.GT.U32.AND P5, PT, R14.reuse, R2, PT ;  /* 0x000000020e00720c */ /* 0x040fe20003fa4070 */
[C---:B------:R-:W-:Y:S01]  /*56c0*/  IMAD R10, R14.reuse, R12, R10 ;  /* 0x0000000c0e0a7224 */ /* 0x040fe200078e020a */
[----:B------:R-:W-:Y:S01]  /*56d0*/  IABS R15, R4 ;  /* 0x00000004000f7213 */ /* 0x000fe20000000000 */
[----:B------:R-:W-:Y:S01]  /*56e0*/  @!P1 IMAD.IADD R7, R7, 0x1, -R14 ;  /* 0x0000000107079824 */ /* 0x000fe200078e0a0e */
[----:B------:R-:W-:Y:S01]  /*56f0*/  IABS R16, R6 ;  /* 0x0000000600107213 */ /* 0x000fe20000000000 */
[----:B0-----:R-:W-:Y:S01]  /*5700*/  IMAD.MOV.U32 R0, RZ, RZ, R11 ;  /* 0x000000ffff007224 */ /* 0x001fe200078e000b */
[----:B------:R-:W-:Y:S01]  /*5710*/  ISETP.GT.U32.AND P1, PT, R14, R10, PT ;  /* 0x0000000a0e00720c */ /* 0x000fe20003f24070 */
[----:B------:R-:W-:-:S04]  /*5720*/  IMAD.HI.U32 R19, R24, R15, RZ ;  /* 0x0000000f18137227 */ /* 0x000fc800078e00ff */
[----:B------:R-:W-:Y:S01]  /*5730*/  IMAD.HI.U32 R20, R24, R16, RZ ;  /* 0x0000001018147227 */ /* 0x000fe200078e00ff */
[----:B------:R-:W-:-:S03]  /*5740*/  IADD3 R19, PT, PT, -R19, RZ, RZ ;  /* 0x000000ff13137210 */ /* 0x000fc60007ffe1ff */
[----:B------:R-:W-:Y:S02]  /*5750*/  IMAD.MOV R20, RZ, RZ, -R20 ;  /* 0x000000ffff147224 */ /* 0x000fe400078e0a14 */
[----:B------:R-:W-:Y:S01]  /*5760*/  @!P5 IMAD.IADD R2, R2, 0x1, -R14 ;  /* 0x000000010202d824 */ /* 0x000fe200078e0a0e */
[----:B------:R-:W-:Y:S01]  /*5770*/  ISETP.GE.AND P5, PT, R9, RZ, PT ;  /* 0x000000ff0900720c */ /* 0x000fe20003fa6270 */
[----:B------:R-:W-:Y:S02]  /*5780*/  VIADD R5, R26, 0x1c ;  /* 0x0000001c1a057836 */ /* 0x000fe40000000000 */
[C---:B------:R-:W-:Y:S02]  /*5790*/  IMAD R16, R14.reuse, R20, R16 ;  /* 0x000000140e107224 */ /* 0x040fe400078e0210 */
[----:B------:R-:W-:Y:S01]  /*57a0*/  IMAD R15, R14, R19, R15 ;  /* 0x000000130e0f7224 */ /* 0x000fe200078e020f */
[----:B------:R-:W-:Y:S01]  /*57b0*/  IABS R13, R5 ;  /* 0x00000005000d7213 */ /* 0x000fe20000000000 */
[----:B------:R-:W-:Y:S01]  /*57c0*/  @!P1 IMAD.IADD R10, R10, 0x1, -R14 ;  /* 0x000000010a0a9824 */ /* 0x000fe200078e0a0e */
[----:B------:R-:W-:Y:S01]  /*57d0*/  ISETP.GT.U32.AND P1, PT, R14, R2, PT ;  /* 0x000000020e00720c */ /* 0x000fe20003f24070 */
[----:B------:R-:W-:-:S02]  /*57e0*/  @!P2 IMAD.MOV R17, RZ, RZ, -R17 ;  /* 0x000000ffff11a224 */ /* 0x000fc400078e0a11 */
[----:B------:R-:W-:Y:S01]  /*57f0*/  @!P6 IMAD.MOV R0, RZ, RZ, -R0 ;  /* 0x000000ffff00e224 */ /* 0x000fe200078e0a00 */
[C---:B------:R-:W-:Y:S01]  /*5800*/  ISETP.GT.U32.AND P6, PT, R14.reuse, R16, PT ;  /* 0x000000100e00720c */ /* 0x040fe20003fc4070 */
[----:B------:R-:W-:Y:S01]  /*5810*/  @!P0 IMAD.MOV R8, RZ, RZ, -R8 ;  /* 0x000000ffff088224 */ /* 0x000fe200078e0a08 */
[----:B------:R-:W-:Y:S01]  /*5820*/  ISETP.GT.U32.AND P0, PT, R14, R15, PT ;  /* 0x0000000f0e00720c */ /* 0x000fe20003f04070 */
[----:B------:R0:W-:Y:S01]  /*5830*/  STL [R1+0x7c], R17 ;  /* 0x00007c1101007387 */ /* 0x0001e20000100800 */
[----:B------:R-:W-:Y:S01]  /*5840*/  IMAD.HI.U32 R18, R24, R13, RZ ;  /* 0x0000000d18127227 */ /* 0x000fe200078e00ff */
[----:B------:R-:W-:Y:S02]  /*5850*/  ISETP.GT.U32.AND P2, PT, R14, R10, PT ;  /* 0x0000000a0e00720c */ /* 0x000fe40003f44070 */
[----:B------:R2:W-:Y:S01]  /*5860*/  STL [R1+0x60], R0 ;  /* 0x0000600001007387 */ /* 0x0005e20000100800 */
[----:B------:R-:W-:Y:S02]  /*5870*/  VIADD R12, R26, 0x1b ;  /* 0x0000001b1a0c7836 */ /* 0x000fe40000000000 */
[----:B------:R-:W-:Y:S01]  /*5880*/  IMAD.MOV R18, RZ, RZ, -R18 ;  /* 0x000000ffff127224 */ /* 0x000fe200078e0a12 */
[----:B------:R-:W-:Y:S01]  /*5890*/  STL [R1+0x5c], R8 ;  /* 0x00005c0801007387 */ /* 0x000fe20000100800 */
[----:B------:R-:W-:Y:S01]  /*58a0*/  @!P1 IMAD.IADD R2, R2, 0x1, -R14 ;  /* 0x0000000102029824 */ /* 0x000fe200078e0a0e */
[----:B------:R-:W-:Y:S01]  /*58b0*/  IABS R9, R12 ;  /* 0x0000000c00097213 */ /* 0x000fe20000000000 */
[----:B0-----:R-:W-:-:S02]  /*58c0*/  VIADD R17, R26, 0x1a ;  /* 0x0000001a1a117836 */ /* 0x001fc40000000000 */
[----:B------:R-:W-:Y:S02]  /*58d0*/  IMAD R13, R14, R18, R13 ;  /* 0x000000120e0d7224 */ /* 0x000fe400078e020d */
[----:B--2---:R-:W-:Y:S01]  /*58e0*/  IMAD.MOV.U32 R0, RZ, RZ, R7 ;  /* 0x000000ffff007224 */ /* 0x004fe200078e0007 */
[----:B------:R-:W-:Y:S01]  /*58f0*/  IABS R11, R17 ;  /* 0x00000011000b7213 */ /* 0x000fe20000000000 */
[----:B------:R-:W-:Y:S01]  /*5900*/  @!P6 IMAD.IADD R16, R16, 0x1, -R14 ;  /* 0x000000011010e824 */ /* 0x000fe200078e0a0e */
[----:B------:R-:W-:Y:S01]  /*5910*/  ISETP.GT.U32.AND P1, PT, R14, R13, PT ;  /* 0x0000000d0e00720c */ /* 0x000fe20003f24070 */
[----:B------:R-:W-:Y:S01]  /*5920*/  @!P4 IMAD.MOV R0, RZ, RZ, -R0 ;  /* 0x000000ffff00c224 */ /* 0x000fe200078e0a00 */
[----:B------:R-:W-:Y:S01]  /*5930*/  ISETP.GE.AND P4, PT, R6, RZ, PT ;  /* 0x000000ff0600720c */ /* 0x000fe20003f86270 */
[----:B------:R-:W-:Y:S01]  /*5940*/  @!P0 IMAD.IADD R15, R15, 0x1, -R14 ;  /* 0x000000010f0f8824 */ /* 0x000fe200078e0a0e */
[----:B------:R-:W-:Y:S01]  /*5950*/  ISETP.GT.U32.AND P0, PT, R14, R16, PT ;  /* 0x000000100e00720c */ /* 0x000fe20003f04070 */
[----:B------:R-:W-:Y:S01]  /*5960*/  IMAD.HI.U32 R7, R24, R9, RZ ;  /* 0x0000000918077227 */ /* 0x000fe200078e00ff */
[----:B------:R0:W-:Y:S01]  /*5970*/  STL [R1+0x58], R0 ;  /* 0x0000580001007387 */ /* 0x0001e20000100800 */
[----:B------:R-:W-:-:S02]  /*5980*/  ISETP.GE.AND P6, PT, R5, RZ, PT ;  /* 0x000000ff0500720c */ /* 0x000fc40003fc6270 */
[----:B------:R-:W-:-:S04]  /*5990*/  IMAD.HI.U32 R6, R24, R11, RZ ;  /* 0x0000000b18067227 */ /* 0x000fc800078e00ff */
[----:B------:R-:W-:Y:S02]  /*59a0*/  IMAD.MOV R7, RZ, RZ, -R7 ;  /* 0x000000ffff077224 */ /* 0x000fe400078e0a07 */
[----:B------:R-:W-:Y:S02]  /*59b0*/  IMAD.MOV R6, RZ, RZ, -R6 ;  /* 0x000000ffff067224 */ /* 0x000fe400078e0a06 */
[----:B0-----:R-:W-:Y:S02]  /*59c0*/  IMAD.MOV.U32 R0, RZ, RZ, R2 ;  /* 0x000000ffff007224 */ /* 0x001fe400078e0002 */
[C---:B------:R-:W-:Y:S02]  /*59d0*/  IMAD R9, R14.reuse, R7, R9 ;  /* 0x000000070e097224 */ /* 0x040fe400078e0209 */
[----:B------:R-:W-:Y:S01]  /*59e0*/  @!P3 IMAD.MOV R0, RZ, RZ, -R0 ;  /* 0x000000ffff00b224 */ /* 0x000fe200078e0a00 */
[C---:B------:R-:W-:Y:S01]  /*59f0*/  ISETP.GT.U32.AND P3, PT, R14.reuse, R15, PT ;  /* 0x0000000f0e00720c */ /* 0x040fe20003f64070 */
[----:B------:R-:W-:-:S02]  /*5a00*/  IMAD R11, R14, R6, R11 ;  /* 0x000000060e0b7224 */ /* 0x000fc400078e020b */
[--C-:B------:R-:W-:Y:S01]  /*5a10*/  @!P2 IMAD.IADD R10, R10, 0x1, -R14.reuse ;  /* 0x000000010a0aa824 */ /* 0x100fe200078e0a0e */
[----:B------:R-:W-:Y:S01]  /*5a20*/  ISETP.GE.AND P2, PT, R4, RZ, PT ;  /* 0x000000ff0400720c */ /* 0x000fe20003f46270 */
[--C-:B------:R-:W-:Y:S01]  /*5a30*/  @!P1 IMAD.IADD R13, R13, 0x1, -R14.reuse ;  /* 0x000000010d0d9824 */ /* 0x100fe200078e0a0e */
[----:B------:R-:W-:Y:S01]  /*5a40*/  IADD3 R4, PT, PT, R26, 0x19, RZ ;  /* 0x000000191a047810 */ /* 0x000fe20007ffe0ff */
[--C-:B------:R-:W-:Y:S01]  /*5a50*/  @!P0 IMAD.IADD R16, R16, 0x1, -R14.reuse ;  /* 0x0000000110108824 */ /* 0x100fe200078e0a0e */
[----:B------:R-:W-:Y:S01]  /*5a60*/  ISETP.GT.U32.AND P0, PT, R14, R9, PT ;  /* 0x000000090e00720c */ /* 0x000fe20003f04070 */
[----:B------:R-:W-:Y:S01]  /*5a70*/  VIADD R7, R26, 0x18 ;  /* 0x000000181a077836 */ /* 0x000fe20000000000 */
[----:B------:R-:W-:Y:S01]  /*5a80*/  IABS R2, R4 ;  /* 0x0000000400027213 */ /* 0x000fe20000000000 */
[----:B------:R0:W-:Y:S01]  /*5a90*/  STL [R1+0x54], R0 ;  /* 0x0000540001007387 */ /* 0x0001e20000100800 */
[C---:B------:R-:W-:Y:S01]  /*5aa0*/  ISETP.GT.U32.AND P1, PT, R14.reuse, R13, PT ;  /* 0x0000000d0e00720c */ /* 0x040fe20003f24070 */
[----:B------:R-:W-:Y:S01]  /*5ab0*/  @!P3 IMAD.IADD R15, R15, 0x1, -R14 ;  /* 0x000000010f0fb824 */ /* 0x000fe200078e0a0e */
[----:B------:R-:W-:Y:S01]  /*5ac0*/  ISETP.GT.U32.AND P3, PT, R14, R11, PT ;  /* 0x0000000b0e00720c */ /* 0x000fe20003f64070 */
[----:B------:R-:W-:Y:S01]  /*5ad0*/  IMAD.HI.U32 R18, R24, R2, RZ ;  /* 0x0000000218127227 */ /* 0x000fe200078e00ff */
[----:B------:R-:W-:-:S02]  /*5ae0*/  IABS R8, R7 ;  /* 0x0000000700087213 */ /* 0x000fc40000000000 */
[----:B------:R-:W-:Y:S01]  /*5af0*/  @!P2 IADD3 R15, PT, PT, -R15, RZ, RZ ;  /* 0x000000ff0f0fa210 */ /* 0x000fe20007ffe1ff */
[----:B------:R-:W-:Y:S01]  /*5b00*/  IMAD.MOV R18, RZ, RZ, -R18 ;  /* 0x000000ffff127224 */ /* 0x000fe200078e0a12 */
[----:B------:R-:W-:Y:S01]  /*5b10*/  ISETP.GE.AND P2, PT, R4, RZ, PT ;  /* 0x000000ff0400720c */ /* 0x000fe20003f46270 */
[----:B------:R-:W-:Y:S01]  /*5b20*/  @!P0 IMAD.IADD R9, R9, 0x1, -R14 ;  /* 0x0000000109098824 */ /* 0x000fe200078e0a0e */
[----:B------:R-:W-:Y:S01]  /*5b30*/  ISETP.GE.AND P0, PT, R17, RZ, PT ;  /* 0x000000ff1100720c */ /* 0x000fe20003f06270 */
[----:B0-----:R-:W-:Y:S02]  /*5b40*/  IMAD.MOV.U32 R0, RZ, RZ, R10 ;  /* 0x000000ffff007224 */ /* 0x001fe400078e000a */
[----:B------:R-:W-:Y:S02]  /*5b50*/  IMAD R2, R14, R18, R2 ;  /* 0x000000120e027224 */ /* 0x000fe400078e0202 */
[----:B------:R-:W-:Y:S02]  /*5b60*/  @!P3 IMAD.IADD R11, R11, 0x1, -R14 ;  /* 0x000000010b0bb824 */ /* 0x000fe400078e0a0e */
[----:B------:R-:W-:-:S02]  /*5b70*/  VIADD R5, R26, 0x17 ;  /* 0x000000171a057836 */ /* 0x000fc40000000000 */
[----:B------:R-:W-:Y:S01]  /*5b80*/  @!P1 IMAD.IADD R13, R13, 0x1, -R14 ;  /* 0x000000010d0d9824 */ /* 0x000fe200078e0a0e */
[----:B------:R-:W-:Y:S01]  /*5b90*/  ISETP.GE.AND P1, PT, R12, RZ, PT ;  /* 0x000000ff0c00720c */ /* 0x000fe20003f26270 */
[----:B------:R-:W-:Y:S01]  /*5ba0*/  @!P5 IMAD.MOV R0, RZ, RZ, -R0 ;  /* 0x000000ffff00d224 */ /* 0x000fe200078e0a00 */
[----:B------:R-:W-:Y:S01]  /*5bb0*/  ISETP.GT.U32.AND P5, PT, R14, R9, PT ;  /* 0x000000090e00720c */ /* 0x000fe20003fa4070 */
[----:B------:R-:W-:Y:S01]  /*5bc0*/  IMAD.HI.U32 R12, R24, R8, RZ ;  /* 0x00000008180c7227 */ /* 0x000fe200078e00ff */
[C---:B------:R-:W-:Y:S02]  /*5bd0*/  ISETP.GT.U32.AND P3, PT, R14.reuse, R11, PT ;  /* 0x0000000b0e00720c */ /* 0x040fe40003f64070 */
[----:B------:R-:W-:Y:S01]  /*5be0*/  IABS R6, R5 ;  /* 0x0000000500067213 */ /* 0x000fe20000000000 */
[----:B------:R-:W-:Y:S01]  /*5bf0*/  @!P4 IMAD.MOV R16, RZ, RZ, -R16 ;  /* 0x000000ffff10c224 */ /* 0x000fe200078e0a10 */
[----:B------:R-:W-:Y:S01]  /*5c00*/  ISETP.GT.U32.AND P4, PT, R14, R2, PT ;  /* 0x000000020e00720c */ /* 0x000fe20003f84070 */
[----:B------:R-:W-:Y:S01]  /*5c10*/  IMAD.MOV R12, RZ, RZ, -R12 ;  /* 0x000000ffff0c7224 */ /* 0x000fe200078e0a0c */
[----:B------:R0:W-:Y:S01]  /*5c20*/  STL [R1+0x50], R0 ;  /* 0x0000500001007387 */ /* 0x0001e20000100800 */
[----:B------:R-:W-:-:S03]  /*5c30*/  IMAD.HI.U32 R10, R24, R6, RZ ;  /* 0x00000006180a7227 */ /* 0x000fc600078e00ff */
[----:B------:R-:W-:Y:S01]  /*5c40*/  STL [R1+0x4c], R16 ;  /* 0x00004c1001007387 */ /* 0x000fe20000100800 */
[C---:B------:R-:W-:Y:S02]  /*5c50*/  IMAD R4, R14.reuse, R12, R8 ;  /* 0x0000000c0e047224 */ /* 0x040fe400078e0208 */
[--C-:B------:R-:W-:Y:S01]  /*5c60*/  @!P5 IMAD.IADD R9, R9, 0x1, -R14.reuse ;  /* 0x000000010909d824 */ /* 0x100fe200078e0a0e */
[----:B------:R-:W-:Y:S01]  /*5c70*/  ISETP.GE.AND P5, PT, R5, RZ, PT ;  /* 0x000000ff0500720c */ /* 0x000fe20003fa6270 */
[--C-:B------:R-:W-:Y:S01]  /*5c80*/  @!P3 IMAD.IADD R11, R11, 0x1, -R14.reuse ;  /* 0x000000010b0bb824 */ /* 0x100fe200078e0a0e */
[----:B------:R-:W-:Y:S01]  /*5c90*/  ISETP.GT.U32.AND P3, PT, R14, R4, PT ;  /* 0x000000040e00720c */ /* 0x000fe20003f64070 */
[----:B0-----:R-:W-:Y:S01]  /*5ca0*/  IMAD.MOV.U32 R0, RZ, RZ, R13 ;  /* 0x000000ffff007224 */ /* 0x001fe200078e000d */
[----:B------:R-:W-:Y:S01]  /*5cb0*/  STL [R1+0x3c], R15 ;  /* 0x00003c0f01007387 */ /* 0x000fe20000100800 */
[----:B------:R-:W-:Y:S02]  /*5cc0*/  @!P4 IMAD.IADD R2, R2, 0x1, -R14 ;  /* 0x000000010202c824 */ /* 0x000fe400078e0a0e */
[----:B------:R-:W-:Y:S01]  /*5cd0*/  @!P6 IMAD.MOV R0, RZ, RZ, -R0 ;  /* 0x000000ffff00e224 */ /* 0x000fe200078e0a00 */
[----:B------:R-:W-:Y:S01]  /*5ce0*/  ISETP.GE.AND P6, PT, R7, RZ, PT ;  /* 0x000000ff0700720c */ /* 0x000fe20003fc6270 */
[----:B------:R-:W-:Y:S01]  /*5cf0*/  IMAD.MOV R7, RZ, RZ, -R10 ;  /* 0x000000ffff077224 */ /* 0x000fe200078e0a0a */
[C---:B------:R-:W-:Y:S01]  /*5d00*/  ISETP.GT.U32.AND P4, PT, R14.reuse, R2, PT ;  /* 0x000000020e00720c */ /* 0x040fe20003f84070 */
[----:B------:R-:W-:Y:S01]  /*5d10*/  IMAD.MOV.U32 R13, RZ, RZ, R9 ;  /* 0x000000ffff0d7224 */ /* 0x000fe200078e0009 */
[----:B------:R0:W-:Y:S01]  /*5d20*/  STL [R1+0x38], R0 ;  /* 0x0000380001007387 */ /* 0x0001e20000100800 */
[----:B------:R-:W-:-:S02]  /*5d30*/  IMAD R5, R14, R7, R6 ;  /* 0x000000070e057224 */ /* 0x000fc400078e0206 */
[----:B------:R-:W-:Y:S02]  /*5d40*/  @!P1 IMAD.MOV R13, RZ, RZ, -R13 ;  /* 0x000000ffff0d9224 */ /* 0x000fe400078e0a0d */
[--C-:B------:R-:W-:Y:S01]  /*5d50*/  @!P3 IMAD.IADD R4, R4, 0x1, -R14.reuse ;  /* 0x000000010404b824 */ /* 0x100fe200078e0a0e */
[----:B------:R-:W-:Y:S01]  /*5d60*/  ISETP.GT.U32.AND P1, PT, R14, R5, PT ;  /* 0x000000050e00720c */ /* 0x000fe20003f24070 */
[C---:B------:R-:W-:Y:S01]  /*5d70*/  VIADD R8, R26.reuse, 0x15 ;  /* 0x000000151a087836 */ /* 0x040fe20000000000 */
[----:B------:R-:W-:Y:S01]  /*5d80*/  STL [R1+0x34], R13 ;  /* 0x0000340d01007387 */ /* 0x000fe20000100800 */
[----:B------:R-:W-:Y:S01]  /*5d90*/  VIADD R10, R26, 0x16 ;  /* 0x000000161a0a7836 */ /* 0x000fe20000000000 */
[----:B------:R-:W-:Y:S01]  /*5da0*/  ISETP.GT.U32.AND P3, PT, R14, R4, PT ;  /* 0x000000040e00720c */ /* 0x000fe20003f64070 */
[----:B0-----:R-:W-:Y:S01]  /*5db0*/  IMAD.MOV.U32 R0, RZ, RZ, R11 ;  /* 0x000000ffff007224 */ /* 0x001fe200078e000b */
[----:B------:R-:W-:Y:S01]  /*5dc0*/  IABS R9, R8 ;  /* 0x0000000800097213 */ /* 0x000fe20000000000 */
[----:B------:R-:W-:Y:S01]  /*5dd0*/  @!P4 IMAD.IADD R2, R2, 0x1, -R14 ;  /* 0x000000010202c824 */ /* 0x000fe200078e0a0e */
[----:B------:R-:W-:Y:S01]  /*5de0*/  ISETP.GE.AND P4, PT, R8, RZ, PT ;  /* 0x000000ff0800720c */ /* 0x000fe20003f86270 */
[----:B------:R-:W-:Y:S01]  /*5df0*/  @!P0 IMAD.MOV R0, RZ, RZ, -R0 ;  /* 0x000000ffff008224 */ /* 0x000fe200078e0a00 */
[----:B------:R-:W-:Y:S01]  /*5e00*/  IABS R7, R10 ;  /* 0x0000000a00077213 */ /* 0x000fe20000000000 */
[----:B------:R-:W-:Y:S01]  /*5e10*/  VIADD R6, R26, 0x14 ;  /* 0x000000141a067836 */ /* 0x000fe20000000000 */
[----:B------:R-:W-:Y:S01]  /*5e20*/  ISETP.GE.AND P0, PT, R10, RZ, PT ;  /* 0x000000ff0a00720c */ /* 0x000fe20003f06270 */
[----:B------:R-:W-:Y:S01]  /*5e30*/  @!P1 IMAD.IADD R5, R5, 0x1, -R14 ;  /* 0x0000000105059824 */ /* 0x000fe200078e0a0e */
[----:B------:R0:W-:Y:S01]  /*5e40*/  STL [R1+0x18], R0 ;  /* 0x0000180001007387 */ /* 0x0001e20000100800 */
[----:B------:R-:W-:Y:S01]  /*5e50*/  IMAD.HI.U32 R8, R24, R9, RZ ;  /* 0x0000000918087227 */ /* 0x000fe200078e00ff */
[----:B------:R-:W-:-:S02]  /*5e60*/  IABS R10, R6 ;  /* 0x00000006000a7213 */ /* 0x000fc40000000000 */
[----:B------:R-:W-:Y:S01]  /*5e70*/  ISETP.GT.U32.AND P1, PT, R14, R5, PT ;  /* 0x000000050e00720c */ /* 0x000fe20003f24070 */
[----:B------:R-:W-:Y:S02]  /*5e80*/  IMAD.MOV R8, RZ, RZ, -R8 ;  /* 0x000000ffff087224 */ /* 0x000fe400078e0a08 */
[----:B------:R-:W-:Y:S01]  /*5e90*/  @!P3 IMAD.IADD R4, R4, 0x1, -R14 ;  /* 0x000000010404b824 */ /* 0x000fe200078e0a0e */
[----:B------:R-:W-:Y:S01]  /*5ea0*/  ISETP.GE.AND P3, PT, R6, RZ, PT ;  /* 0x000000ff0600720c */ /* 0x000fe20003f66270 */
[----:B------:R-:W-:Y:S01]  /*5eb0*/  IMAD R9, R14, R8, R9 ;  /* 0x000000080e097224 */ /* 0x000fe200078e0209 */
[----:B0-----:R-:W-:Y:S01]  /*5ec0*/  MOV R0, R2 ;  /* 0x0000000200007202 */ /* 0x001fe20000000f00 */
[----:B------:R-:W-:-:S04]  /*5ed0*/  IMAD.HI.U32 R2, R24, R10, RZ ;  /* 0x0000000a18027227 */ /* 0x000fc800078e00ff */
[----:B------:R-:W-:Y:S02]  /*5ee0*/  @!P2 IMAD.MOV R0, RZ, RZ, -R0 ;  /* 0x000000ffff00a224 */ /* 0x000fe400078e0a00 */
[----:B------:R-:W-:Y:S01]  /*5ef0*/  @!P1 IMAD.IADD R5, R5, 0x1, -R14 ;  /* 0x0000000105059824 */ /* 0x000fe200078e0a0e */
[----:B------:R-:W-:Y:S01]  /*5f00*/  ISETP.GT.U32.AND P1, PT, R14, R9, PT ;  /* 0x000000090e00720c */ /* 0x000fe20003f24070 */
[----:B------:R-:W-:Y:S01]  /*5f10*/  IMAD.HI.U32 R11, R24, R7, RZ ;  /* 0x00000007180b7227 */ /* 0x000fe200078e00ff */
[----:B------:R0:W-:Y:S03]  /*5f20*/  STL [R1+0x14], R0 ;  /* 0x0000140001007387 */ /* 0x0001e60000100800 */
[----:B------:R-:W-:Y:S02]  /*5f30*/  IMAD.MOV R2, RZ, RZ, -R2 ;  /* 0x000000ffff027224 */ /* 0x000fe400078e0a02 */
[----:B------:R-:W-:-:S02]  /*5f40*/  IMAD.MOV R11, RZ, RZ, -R11 ;  /* 0x000000ffff0b7224 */ /* 0x000fc400078e0a0b */
[C---:B------:R-:W-:Y:S02]  /*5f50*/  IMAD R10, R14.reuse, R2, R10 ;  /* 0x000000020e0a7224 */ /* 0x040fe400078e020a */
[----:B------:R-:W-:Y:S02]  /*5f60*/  IMAD R7, R14, R11, R7 ;  /* 0x0000000b0e077224 */ /* 0x000fe400078e0207 */
[----:B0-----:R-:W-:Y:S02]  /*5f70*/  IMAD.MOV.U32 R0, RZ, RZ, R4 ;  /* 0x000000ffff007224 */ /* 0x001fe400078e0004 */
[----:B------:R-:W-:Y:S01]  /*5f80*/  VIADD R12, R26, 0x13 ;  /* 0x000000131a0c7836 */ /* 0x000fe20000000000 */
[----:B------:R-:W-:Y:S01]  /*5f90*/  ISETP.GT.U32.AND P2, PT, R14, R7, PT ;  /* 0x000000070e00720c */ /* 0x000fe20003f44070 */
[----:B------:R-:W-:Y:S02]  /*5fa0*/  @!P6 IMAD.MOV R0, RZ, RZ, -R0 ;  /* 0x000000ffff00e224 */ /* 0x000fe400078e0a00 */
[--C-:B------:R-:W-:Y:S01]  /*5fb0*/  @!P1 IMAD.IADD R9, R9, 0x1, -R14.reuse ;  /* 0x0000000109099824 */ /* 0x100fe200078e0a0e */
[----:B------:R-:W-:Y:S01]  /*5fc0*/  ISETP.GE.AND P6, PT, R12, RZ, PT ;  /* 0x000000ff0c00720c */ /* 0x000fe20003fc6270 */
[C---:B------:R-:W-:Y:S01]  /*5fd0*/  VIADD R2, R26.reuse, 0x11 ;  /* 0x000000111a027836 */ /* 0x040fe20000000000 */
[----:B------:R0:W-:Y:S01]  /*5fe0*/  STL [R1+0x10], R0 ;  /* 0x0000100001007387 */ /* 0x0001e20000100800 */
[----:B------:R-:W-:Y:S01]  /*5ff0*/  IABS R12, R12 ;  /* 0x0000000c000c7213 */ /* 0x000fe20000000000 */
[----:B------:R-:W-:Y:S01]  /*6000*/  VIADD R4, R26, 0x12 ;  /* 0x000000121a047836 */ /* 0x000fe20000000000 */
[----:B------:R-:W-:Y:S01]  /*6010*/  ISETP.GT.U32.AND P1, PT, R14, R9, PT ;  /* 0x000000090e00720c */ /* 0x000fe20003f24070 */
[C---:B------:R-:W-:Y:S01]  /*6020*/  VIADD R6, R26.reuse, 0x10 ;  /* 0x000000101a067836 */ /* 0x040fe20000000000 */
[----:B------:R-:W-:Y:S01]  /*6030*/  IABS R17, R2 ;  /* 0x0000000200117213 */ /* 0x000fe20000000000 */
[----:B------:R-:W-:Y:S01]  /*6040*/  VIADD R11, R26, 0xf ;  /* 0x0000000f1a0b7836 */ /* 0x000fe20000000000 */
[----:B------:R-:W-:Y:S01]  /*6050*/  IABS R13, R4 ;  /* 0x00000004000d7213 */ /* 0x000fe20000000000 */
[----:B------:R-:W-:Y:S01]  /*6060*/  @!P2 IMAD.IADD R7, R7, 0x1, -R14 ;  /* 0x000000010707a824 */ /* 0x000fe200078e0a0e */
[----:B------:R-:W-:Y:S01]  /*6070*/  IABS R18, R6 ;  /* 0x0000000600127213 */ /* 0x000fe20000000000 */
[----:B0-----:R-:W-:Y:S01]  /*6080*/  IMAD.MOV.U32 R0, RZ, RZ, R5 ;  /* 0x000000ffff007224 */ /* 0x001fe200078e0005 */
[----:B------:R-:W-:Y:S01]  /*6090*/  IABS R19, R11 ;  /* 0x0000000b00137213 */ /* 0x000fe20000000000 */
[----:B------:R-:W-:Y:S01]  /*60a0*/  IMAD.HI.U32 R5, R24, R12, RZ ;  /* 0x0000000c18057227 */ /* 0x000fe200078e00ff */
[----:B------:R-:W-:-:S03]  /*60b0*/  ISETP.GT.U32.AND P2, PT, R14, R7, PT ;  /* 0x000000070e00720c */ /* 0x000fc60003f44070 */
[----:B------:R-:W-:Y:S01]  /*60c0*/  @!P5 IMAD.MOV R0, RZ, RZ, -R0 ;  /* 0x000000ffff00d224 */ /* 0x000fe200078e0a00 */
[C---:B------:R-:W-:Y:S01]  /*60d0*/  ISETP.GT.U32.AND P5, PT, R14.reuse, R10, PT ;  /* 0x0000000a0e00720c */ /* 0x040fe20003fa4070 */
[----:B------:R-:W-:Y:S02]  /*60e0*/  IMAD.MOV R5, RZ, RZ, -R5 ;  /* 0x000000ffff057224 */ /* 0x000fe400078e0a05 */
[----:B------:R-:W-:Y:S01]  /*60f0*/  @!P1 IMAD.IADD R9, R9, 0x1, -R14 ;  /* 0x0000000109099824 */ /* 0x000fe200078e0a0e */
[----:B------:R-:W-:Y:S01]  /*6100*/  STL [R1+0x6ec], R0 ;  /* 0x0006ec0001007387 */ /* 0x000fe20000100800 */
[----:B------:R-:W-:Y:S02]  /*6110*/  IMAD R12, R14, R5, R12 ;  /* 0x000000050e0c7224 */ /* 0x000fe400078e020c */
[----:B------:R-:W-:Y:S02]  /*6120*/  IMAD.HI.U32 R5, R24, R17, RZ ;  /* 0x0000001118057227 */ /* 0x000fe400078e00ff */
[----:B------:R-:W-:-:S02]  /*6130*/  @!P2 IADD3 R7, PT, PT, R7, -R14, RZ ;  /* 0x8000000e0707a210 */ /* 0x000fc40007ffe0ff */
[----:B------:R-:W-:Y:S01]  /*6140*/  ISETP.GT.U32.AND P1, PT, R14, R12, PT ;  /* 0x0000000c0e00720c */ /* 0x000fe20003f24070 */
[----:B------:R-:W-:Y:S01]  /*6150*/  IMAD.MOV R5, RZ, RZ, -R5 ;  /* 0x000000ffff057224 */ /* 0x000fe200078e0a05 */
[----:B------:R-:W-:Y:S01]  /*6160*/  ISETP.GE.AND P2, PT, R4, RZ, PT ;  /* 0x000000ff0400720c */ /* 0x000fe20003f46270 */
[----:B------:R-:W-:Y:S02]  /*6170*/  @!P5 IMAD.IADD R10, R10, 0x1, -R14 ;  /* 0x000000010a0ad824 */ /* 0x000fe400078e0a0e */
[----:B------:R-:W-:Y:S02]  /*6180*/  IMAD R17, R14, R5, R17 ;  /* 0x000000050e117224 */ /* 0x000fe400078e0211 */
[----:B------:R-:W-:Y:S01]  /*6190*/  IMAD.HI.U32 R8, R24, R13, RZ ;  /* 0x0000000d18087227 */ /* 0x000fe200078e00ff */
[----:B------:R-:W-:-:S03]  /*61a0*/  ISETP.GT.U32.AND P5, PT, R14, R10, PT ;  /* 0x0000000a0e00720c */ /* 0x000fc60003fa4070 */
[----:B------:R-:W-:Y:S02]  /*61b0*/  IMAD.MOV R4, RZ, RZ, -R8 ;  /* 0x000000ffff047224 */ /* 0x000fe400078e0a08 */
[----:B------:R-:W-:Y:S02]  /*61c0*/  @!P1 IMAD.IADD R12, R12, 0x1, -R14 ;  /* 0x000000010c0c9824 */ /* 0x000fe400078e0a0e */
[----:B------:R-:W-:Y:S02]  /*61d0*/  IMAD R13, R14, R4, R13 ;  /* 0x000000040e0d7224 */ /* 0x000fe400078e020d */
[----:B------:R-:W-:Y:S01]  /*61e0*/  IMAD.HI.U32 R4, R24, R18, RZ ;  /* 0x0000001218047227 */ /* 0x000fe200078e00ff */
[----:B------:R-:W-:-:S03]  /*61f0*/  ISETP.GT.U32.AND P1, PT, R14, R12, PT ;  /* 0x0000000c0e00720c */ /* 0x000fc60003f24070 */
[----:B------:R-:W-:Y:S01]  /*6200*/  @!P5 IMAD.IADD R10, R10, 0x1, -R14 ;  /* 0x000000010a0ad824 */ /* 0x000fe200078e0a0e */
[C---:B------:R-:W-:Y:S01]  /*6210*/  ISETP.GT.U32.AND P5, PT, R14.reuse, R17, PT ;  /* 0x000000110e00720c */ /* 0x040fe20003fa4070 */
[----:B------:R-:W-:Y:S02]  /*6220*/  IMAD.MOV R4, RZ, RZ, -R4 ;  /* 0x000000ffff047224 */ /* 0x000fe400078e0a04 */
[----:B------:R-:W-:Y:S01]  /*6230*/  @!P0 IMAD.MOV R7, RZ, RZ, -R7 ;  /* 0x000000ffff078224 */ /* 0x000fe200078e0a07 */
[C---:B------:R-:W-:Y:S01]  /*6240*/  ISETP.GT.U32.AND P0, PT, R14.reuse, R13, PT ;  /* 0x0000000d0e00720c */ /* 0x040fe20003f04070 */
[----:B------:R-:W-:Y:S01]  /*6250*/  IMAD R18, R14, R4, R18 ;  /* 0x000000040e127224 */ /* 0x000fe200078e0212 */
[----:B------:R-:W-:Y:S01]  /*6260*/  IABS R4, R22 ;  /* 0x0000001600047213 */ /* 0x000fe20000000000 */
[----:B------:R-:W-:Y:S01]  /*6270*/  IMAD.HI.U32 R16, R24, R19, RZ ;  /* 0x0000001318107227 */ /* 0x000fe200078e00ff */
[----:B------:R-:W-:Y:S03]  /*6280*/  STL [R1+0x6f0], R7 ;  /* 0x0006f00701007387 */ /* 0x000fe60000100800 */
[--C-:B------:R-:W-:Y:S01]  /*6290*/  @!P1 IMAD.IADD R12, R12, 0x1, -R14.reuse ;  /* 0x000000010c0c9824 */ /* 0x100fe200078e0a0e */
[----:B------:R-:W-:Y:S01]  /*62a0*/  ISETP.GT.U32.AND P1, PT, R14, R18, PT ;  /* 0x000000120e00720c */ /* 0x000fe20003f24070 */
[----:B------:R-:W-:Y:S01]  /*62b0*/  @!P5 IMAD.IADD R17, R17, 0x1, -R14 ;  /* 0x000000011111d824 */ /* 0x000fe200078e0a0e */
[----:B------:R-:W-:Y:S01]  /*62c0*/  IADD3 R16, PT, PT, -R16, RZ, RZ ;  /* 0x000000ff10107210 */ /* 0x000fe20007ffe1ff */
[----:B------:R-:W-:-:S02]  /*62d0*/  VIADD R5, R26, 0xe ;  /* 0x0000000e1a057836 */ /* 0x000fc40000000000 */
[----:B------:R-:W-:Y:S01]  /*62e0*/  VIADD R8, R26, 0xd ;  /* 0x0000000d1a087836 */ /* 0x000fe20000000000 */
[----:B------:R-:W-:Y:S01]  /*62f0*/  ISETP.GT.U32.AND P5, PT, R14, R17, PT ;  /* 0x000000110e00720c */ /* 0x000fe20003fa4070 */
[----:B------:R-:W-:Y:S01]  /*6300*/  @!P4 IMAD.MOV R9, RZ, RZ, -R9 ;  /* 0x000000ffff09c224 */ /* 0x000fe200078e0a09 */
[----:B------:R-:W-:Y:S01]  /*6310*/  ISETP.GE.AND P4, PT, R2, RZ, PT ;  /* 0x000000ff0200720c */ /* 0x000fe20003f86270 */
[----:B------:R-:W-:Y:S01]  /*6320*/  IMAD R19, R14, R16, R19 ;  /* 0x000000100e137224 */ /* 0x000fe200078e0213 */
[----:B------:R-:W-:Y:S01]  /*6330*/  IABS R20, R5 ;  /* 0x0000000500147213 */ /* 0x000fe20000000000 */
[--C-:B------:R-:W-:Y:S01]  /*6340*/  @!P0 IMAD.IADD R13, R13, 0x1, -R14.reuse ;  /* 0x000000010d0d8824 */ /* 0x100fe200078e0a0e */
[----:B------:R-:W-:Y:S01]  /*6350*/  IABS R2, R8 ;  /* 0x0000000800027213 */ /* 0x000fe20000000000 */
[--C-:B------:R-:W-:Y:S01]  /*6360*/  @!P1 IMAD.IADD R18, R18, 0x1, -R14.reuse ;  /* 0x0000000112129824 */ /* 0x100fe200078e0a0e */
[----:B------:R-:W-:Y:S01]  /*6370*/  ISETP.GE.AND P1, PT, R11, RZ, PT ;  /* 0x000000ff0b00720c */ /* 0x000fe20003f26270 */
[----:B------:R-:W-:Y:S01]  /*6380*/  IMAD.HI.U32 R15, R24, R20, RZ ;  /* 0x00000014180f7227 */ /* 0x000fe200078e00ff */
[C---:B------:R-:W-:Y:S01]  /*6390*/  ISETP.GT.U32.AND P0, PT, R14.reuse, R13, PT ;  /* 0x0000000d0e00720c */ /* 0x040fe20003f04070 */
[----:B------:R-:W-:Y:S02]  /*63a0*/  STL [R1+0x6f4], R9 ;  /* 0x0006f40901007387 */ /* 0x000fe40000100800 */
[----:B------:R-:W-:Y:S01]  /*63b0*/  @!P5 IMAD.IADD R17, R17, 0x1, -R14 ;  /* 0x000000011111d824 */ /* 0x000fe200078e0a0e */
[----:B------:R-:W-:Y:S01]  /*63c0*/  ISETP.GT.U32.AND P5, PT, R14, R19, PT ;  /* 0x000000130e00720c */ /* 0x000fe20003fa4070 */
[----:B------:R-:W-:-:S04]  /*63d0*/  IMAD.HI.U32 R16, R24, R2, RZ ;  /* 0x0000000218107227 */ /* 0x000fc800078e00ff */
[----:B------:R-:W-:Y:S02]  /*63e0*/  IMAD.MOV R15, RZ, RZ, -R15 ;  /* 0x000000ffff0f7224 */ /* 0x000fe400078e0a0f */
[----:B------:R-:W-:Y:S02]  /*63f0*/  IMAD.MOV R16, RZ, RZ, -R16 ;  /* 0x000000ffff107224 */ /* 0x000fe400078e0a10 */
[----:B------:R-:W-:Y:S02]  /*6400*/  VIADD R11, R26, 0xb ;  /* 0x0000000b1a0b7836 */ /* 0x000fe40000000000 */
[C---:B------:R-:W-:Y:S02]  /*6410*/  IMAD R20, R14.reuse, R15, R20 ;  /* 0x0000000f0e147224 */ /* 0x040fe400078e0214 */
[C---:B------:R-:W-:Y:S01]  /*6420*/  IMAD R2, R14.reuse, R16, R2 ;  /* 0x000000100e027224 */ /* 0x040fe200078e0202 */
[----:B------:R-:W-:Y:S01]  /*6430*/  IABS R16, R11 ;  /* 0x0000000b00107213 */ /* 0x000fe20000000000 */
[--C-:B------:R-:W-:Y:S01]  /*6440*/  @!P5 IMAD.IADD R19, R19, 0x1, -R14.reuse ;  /* 0x000000011313d824 */ /* 0x100fe200078e0a0e */
[----:B------:R-:W-:Y:S01]  /*6450*/  ISETP.GT.U32.AND P5, PT, R14, R20, PT ;  /* 0x000000140e00720c */ /* 0x000fe20003fa4070 */
[----:B------:R-:W-:Y:S01]  /*6460*/  @!P0 IMAD.IADD R13, R13, 0x1, -R14 ;  /* 0x000000010d0d8824 */ /* 0x000fe200078e0a0e */
[----:B------:R-:W-:Y:S01]  /*6470*/  ISETP.GE.AND P0, PT, R6, RZ, PT ;  /* 0x000000ff0600720c */ /* 0x000fe20003f06270 */
[----:B------:R-:W-:-:S04]  /*6480*/  IMAD.HI.U32 R23, R24, R16, RZ ;  /* 0x0000001018177227 */ /* 0x000fc800078e00ff */
[----:B------:R-:W-:Y:S01]  /*6490*/  @!P3 IMAD.MOV R10, RZ, RZ, -R10 ;  /* 0x000000ffff0ab224 */ /* 0x000fe200078e0a0a */
[----:B------:R-:W-:Y:S01]  /*64a0*/  ISETP.GT.U32.AND P3, PT, R14, R18, PT ;  /* 0x000000120e00720c */ /* 0x000fe20003f64070 */
[----:B------:R-:W-:-:S03]  /*64b0*/  IMAD.HI.U32 R6, R24, R4, RZ ;  /* 0x0000000418067227 */ /* 0x000fc600078e00ff */
[----:B------:R-:W-:Y:S01]  /*64c0*/  STL [R1+0x6f8], R10 ;  /* 0x0006f80a01007387 */ /* 0x000fe20000100800 */
[----:B------:R-:W-:Y:S02]  /*64d0*/  IMAD.MOV R23, RZ, RZ, -R23 ;  /* 0x000000ffff177224 */ /* 0x000fe400078e0a17 */
[----:B------:R-:W-:Y:S01]  /*64e0*/  @!P2 IMAD.MOV R13, RZ, RZ, -R13 ;  /* 0x000000ffff0da224 */ /* 0x000fe200078e0a0d */
[C---:B------:R-:W-:Y:S01]  /*64f0*/  ISETP.GT.U32.AND P2, PT, R14.reuse, R2, PT ;  /* 0x000000020e00720c */ /* 0x040fe20003f44070 */
[----:B------:R-:W-:Y:S01]  /*6500*/  @!P4 IMAD.MOV R17, RZ, RZ, -R17 ;  /* 0x000000ffff11c224 */ /* 0x000fe200078e0a11 */
[----:B------:R-:W-:Y:S01]  /*6510*/  ISETP.GE.AND P4, PT, R5, RZ, PT ;  /* 0x000000ff0500720c */ /* 0x000fe20003f86270 */
[----:B------:R-:W-:Y:S02]  /*6520*/  IMAD.MOV R6, RZ, RZ, -R6 ;  /* 0x000000ffff067224 */ /* 0x000fe400078e0a06 */
[C---:B------:R-:W-:Y:S02]  /*6530*/  IMAD R5, R14.reuse, R23, R16 ;  /* 0x000000170e057224 */ /* 0x040fe400078e0210 */
[----:B------:R-:W-:-:S02]  /*6540*/  IMAD R4, R14, R6, R4 ;  /* 0x000000060e047224 */ /* 0x000fc400078e0204 */
[----:B------:R-:W-:Y:S01]  /*6550*/  @!P5 IMAD.IADD R20, R20, 0x1, -R14 ;  /* 0x000000011414d824 */ /* 0x000fe200078e0a0e */
[C---:B------:R-:W-:Y:S01]  /*6560*/  ISETP.GT.U32.AND P5, PT, R14.reuse, R5, PT ;  /* 0x000000050e00720c */ /* 0x040fe20003fa4070 */
[----:B------:R-:W-:Y:S01]  /*6570*/  @!P6 IMAD.MOV R12, RZ, RZ, -R12 ;  /* 0x000000ffff0ce224 */ /* 0x000fe200078e0a0c */
[----:B------:R-:W-:Y:S01]  /*6580*/  ISETP.GT.U32.AND P6, PT, R14, R19, PT ;  /* 0x000000130e00720c */ /* 0x000fe20003fc4070 */
[----:B------:R-:W-:Y:S02]  /*6590*/  VIADD R15, R26, 0xa ;  /* 0x0000000a1a0f7836 */ /* 0x000fe40000000000 */
[--C-:B------:R-:W-:Y:S01]  /*65a0*/  @!P3 IMAD.IADD R18, R18, 0x1, -R14.reuse ;  /* 0x000000011212b824 */ /* 0x100fe200078e0a0e */
[----:B------:R-:W-:Y:S01]  /*65b0*/  ISETP.GT.U32.AND P3, PT, R14, R4, PT ;  /* 0x000000040e00720c */ /* 0x000fe20003f64070 */
[----:B------:R-:W-:Y:S01]  /*65c0*/  @!P2 IMAD.IADD R2, R2, 0x1, -R14 ;  /* 0x000000010202a824 */ /* 0x000fe200078e0a0e */
[----:B------:R-:W-:Y:S01]  /*65d0*/  IABS R6, R15 ;  /* 0x0000000f00067213 */ /* 0x000fe20000000000 */
[----:B------:R-:W-:Y:S01]  /*65e0*/  @!P0 IMAD.MOV R18, RZ, RZ, -R18 ;  /* 0x000000ffff128224 */ /* 0x000fe200078e0a12 */
[C---:B------:R-:W-:Y:S01]  /*65f0*/  ISETP.GT.U32.AND P2, PT, R14.reuse, R20, PT ;  /* 0x000000140e00720c */ /* 0x040fe20003f44070 */
[----:B------:R-:W-:Y:S01]  /*6600*/  STL [R1+0x6fc], R12 ;  /* 0x0006fc0c01007387 */ /* 0x000fe20000100800 */
[----:B------:R-:W-:Y:S01]  /*6610*/  ISETP.GT.U32.AND P0, PT, R14, R2, PT ;  /* 0x000000020e00720c */ /* 0x000fe20003f04070 */
[----:B------:R-:W-:-:S02]  /*6620*/  IMAD.HI.U32 R16, R24, R6, RZ ;  /* 0x0000000618107227 */ /* 0x000fc400078e00ff */
[----:B------:R-:W-:Y:S02]  /*6630*/  STL [R1+0x700], R13 ;  /* 0x0007000d01007387 */ /* 0x000fe40000100800 */
[--C-:B------:R-:W-:Y:S02]  /*6640*/  @!P5 IMAD.IADD R5, R5, 0x1, -R14.reuse ;  /* 0x000000010505d824 */ /* 0x100fe400078e0a0e */
[----:B------:R-:W-:Y:S01]  /*6650*/  @!P6 IMAD.IADD R19, R19, 0x1, -R14 ;  /* 0x000000011313e824 */ /* 0x000fe200078e0a0e */
[----:B------:R-:W-:Y:S01]  /*6660*/  ISETP.GE.AND P6, PT, R8, RZ, PT ;  /* 0x000000ff0800720c */ /* 0x000fe20003fc6270 */
[----:B------:R-:W-:Y:S01]  /*6670*/  IMAD.MOV R16, RZ, RZ, -R16 ;  /* 0x000000ffff107224 */ /* 0x000fe200078e0a10 */
[----:B------:R-:W-:Y:S01]  /*6680*/  IADD3 R8, PT, PT, R26, 0x9, RZ ;  /* 0x000000091a087810 */ /* 0x000fe20007ffe0ff */
[----:B------:R-:W-:Y:S01]  /*6690*/  @!P3 IMAD.IADD R4, R4, 0x1, -R14 ;  /* 0x000000010404b824 */ /* 0x000fe200078e0a0e */
[----:B------:R-:W-:Y:S01]  /*66a0*/  ISETP.GT.U32.AND P5, PT, R14, R5, PT ;  /* 0x000000050e00720c */ /* 0x000fe20003fa4070 */
[----:B------:R-:W-:Y:S01]  /*66b0*/  @!P1 IMAD.MOV R19, RZ, RZ, -R19 ;  /* 0x000000ffff139224 */ /* 0x000fe200078e0a13 */
[----:B------:R-:W-:Y:S01]  /*66c0*/  ISETP.GE.AND P1, PT, R22, RZ, PT ;  /* 0x000000ff1600720c */ /* 0x000fe20003f26270 */
[C---:B------:R-:W-:Y:S01]  /*66d0*/  IMAD R6, R14.reuse, R16, R6 ;  /* 0x000000100e067224 */ /* 0x040fe200078e0206 */
[----:B------:R-:W-:Y:S01]  /*66e0*/  IABS R22, R8 ;  /* 0x0000000800167213 */ /* 0x000fe20000000000 */
[----:B------:R-:W-:Y:S01]  /*66f0*/  STL [R1+0x704], R17 ;  /* 0x0007041101007387 */ /* 0x000fe20000100800 */
[----:B------:R-:W-:Y:S01]  /*6700*/  ISETP.GT.U32.AND P3, PT, R14, R4, PT ;  /* 0x000000040e00720c */ /* 0x000fe20003f64070 */
[----:B------:R-:W-:Y:S01]  /*6710*/  @!P0 IMAD.IADD R2, R2, 0x1, -R14 ;  /* 0x0000000102028824 */ /* 0x000fe200078e0a0e */
[----:B------:R-:W-:Y:S01]  /*6720*/  ISETP.GT.U32.AND P0, PT, R14, R6, PT ;  /* 0x000000060e00720c */ /* 0x000fe20003f04070 */
[----:B------:R0:W-:Y:S01]  /*6730*/  STL [R1+0x708], R18 ;  /* 0x0007081201007387 */ /* 0x0001e20000100800 */
[----:B------:R-:W-:-:S03]  /*6740*/  IMAD.HI.U32 R16, R24, R22, RZ ;  /* 0x0000001618107227 */ /* 0x000fc600078e00ff */
[----:B------:R2:W-:Y:S01]  /*6750*/  STL [R1+0x70c], R19 ;  /* 0x00070c1301007387 */ /* 0x0005e20000100800 */
[----:B------:R-:W-:Y:S02]  /*6760*/  IMAD.MOV R16, RZ, RZ, -R16 ;  /* 0x000000ffff107224 */ /* 0x000fe400078e0a10 */
[--C-:B------:R-:W-:Y:S01]  /*6770*/  @!P2 IMAD.IADD R20, R20, 0x1, -R14.reuse ;  /* 0x000000011414a824 */ /* 0x100fe200078e0a0e */
[----:B------:R-:W-:Y:S01]  /*6780*/  ISETP.GE.AND P2, PT, R11, RZ, PT ;  /* 0x000000ff0b00720c */ /* 0x000fe20003f46270 */
[----:B------:R-:W-:Y:S01]  /*6790*/  @!P5 IMAD.IADD R5, R5, 0x1, -R14 ;  /* 0x000000010505d824 */ /* 0x000fe200078e0a0e */
[----:B------:R-:W-:Y:S01]  /*67a0*/  ISETP.GE.AND P5, PT, R8, RZ, PT ;  /* 0x000000ff0800720c */ /* 0x000fe20003fa6270 */
[----:B0-----:R-:W-:Y:S01]  /*67b0*/  IMAD.MOV.U32 R18, RZ, RZ, R26 ;  /* 0x000000ffff127224 */ /* 0x001fe200078e001a */
[----:B------:R-:W-:Y:S01]  /*67c0*/  @!P4 IADD3 R20, PT, PT, -R20, RZ, RZ ;  /* 0x000000ff1414c210 */ /* 0x000fe20007ffe1ff */
[----:B------:R-:W-:Y:S02]  /*67d0*/  IMAD R8, R14, R16, R22 ;  /* 0x000000100e087224 */ /* 0x000fe400078e0216 */
[----:B------:R-:W-:-:S02]  /*67e0*/  VIADD R17, R18, 0x8 ;  /* 0x0000000812117836 */ /* 0x000fc40000000000 */
[--C-:B------:R-:W-:Y:S01]  /*67f0*/  @!P3 IMAD.IADD R4, R4, 0x1, -R14.reuse ;  /* 0x000000010404b824 */ /* 0x100fe200078e0a0e */
[----:B------:R-:W-:Y:S01]  /*6800*/  ISETP.GE.AND P3, PT, R15, RZ, PT ;  /* 0x000000ff0f00720c */ /* 0x000fe20003f66270 */
[----:B------:R-:W-:Y:S01]  /*6810*/  @!P0 IMAD.IADD R6, R6, 0x1, -R14 ;  /* 0x0000000106068824 */ /* 0x000fe200078e0a0e */
[----:B------:R-:W-:Y:S01]  /*6820*/  IABS R11, R17 ;  /* 0x00000011000b7213 */ /* 0x000fe20000000000 */
[----:B------:R-:W-:Y:S01]  /*6830*/  VIADD R13, R18, 0x7 ;  /* 0x00000007120d7836 */ /* 0x000fe20000000000 */
[----:B------:R-:W-:Y:S01]  /*6840*/  ISETP.GT.U32.AND P0, PT, R14, R8, PT ;  /* 0x000000080e00720c */ /* 0x000fe20003f04070 */
[----:B------:R-:W-:Y:S01]  /*6850*/  VIADD R12, R18, 0x6 ;  /* 0x00000006120c7836 */ /* 0x000fe20000000000 */
[----:B------:R-:W-:Y:S01]  /*6860*/  STL [R1+0x710], R20 ;  /* 0x0007101401007387 */ /* 0x000fe20000100800 */
[----:B------:R-:W-:Y:S01]  /*6870*/  IMAD.HI.U32 R15, R24, R11, RZ ;  /* 0x0000000b180f7227 */ /* 0x000fe200078e00ff */
[----:B------:R-:W-:Y:S02]  /*6880*/  IABS R16, R13 ;  /* 0x0000000d00107213 */ /* 0x000fe40000000000 */
[----:B------:R-:W-:Y:S01]  /*6890*/  IABS R27, R12 ;  /* 0x0000000c001b7213 */ /* 0x000fe20000000000 */
[----:B------:R-:W-:Y:S01]  /*68a0*/  VIADD R10, R18, 0x5 ;  /* 0x00000005120a7836 */ /* 0x000fe20000000000 */
[----:B------:R-:W-:Y:S01]  /*68b0*/  IADD3 R15, PT, PT, -R15, RZ, RZ ;  /* 0x000000ff0f0f7210 */ /* 0x000fe20007ffe1ff */
[----:B------:R-:W-:-:S03]  /*68c0*/  IMAD.HI.U32 R22, R24, R16, RZ ;  /* 0x0000001018167227 */ /* 0x000fc600078e00ff */
[----:B------:R-:W-:Y:S01]  /*68d0*/  IABS R26, R10 ;  /* 0x0000000a001a7213 */ /* 0x000fe20000000000 */
[----:B------:R-:W-:Y:S02]  /*68e0*/  IMAD R11, R14, R15, R11 ;  /* 0x0000000f0e0b7224 */ /* 0x000fe400078e020b */
[----:B------:R-:W-:Y:S02]  /*68f0*/  @!P0 IMAD.IADD R8, R8, 0x1, -R14 ;  /* 0x0000000108088824 */ /* 0x000fe400078e0a0e */
[----:B------:R-:W-:Y:S01]  /*6900*/  IMAD.MOV R22, RZ, RZ, -R22 ;  /* 0x000000ffff167224 */ /* 0x000fe200078e0a16 */
[----:B------:R-:W-:Y:S01]  /*6910*/  ISETP.GT.U32.AND P0, PT, R14, R11, PT ;  /* 0x0000000b0e00720c */ /* 0x000fe20003f04070 */
[----:B------:R-:W-:Y:S01]  /*6920*/  VIADD R9, R18, 0x4 ;  /* 0x0000000412097836 */ /* 0x000fe20000000000 */
[C---:B------:R-:W-:Y:S01]  /*6930*/  ISETP.GT.U32.AND P4, PT, R14.reuse, R8, PT ;  /* 0x000000080e00720c */ /* 0x040fe20003f84070 */
[----:B------:R-:W-:Y:S02]  /*6940*/  IMAD R16, R14, R22, R16 ;  /* 0x000000160e107224 */ /* 0x000fe400078e0210 */
[----:B------:R-:W-:Y:S01]  /*6950*/  VIADD R7, R18, 0x3 ;  /* 0x0000000312077836 */ /* 0x000fe20000000000 */
[----:B------:R-:W-:Y:S01]  /*6960*/  IABS R25, R9 ;  /* 0x0000000900197213 */ /* 0x000fe20000000000 */
[----:B------:R-:W-:-:S03]  /*6970*/  IMAD.HI.U32 R15, R24, R27, RZ ;  /* 0x0000001b180f7227 */ /* 0x000fc600078e00ff */
[----:B------:R-:W-:Y:S01]  /*6980*/  IABS R23, R7 ;  /* 0x0000000700177213 */ /* 0x000fe20000000000 */
[----:B------:R-:W-:-:S04]  /*6990*/  IMAD.HI.U32 R28, R24, R26, RZ ;  /* 0x0000001a181c7227 */ /* 0x000fc800078e00ff */
[----:B------:R-:W-:Y:S01]  /*69a0*/  @!P0 IMAD.IADD R11, R11, 0x1, -R14 ;  /* 0x000000010b0b8824 */ /* 0x000fe200078e0a0e */
[----:B------:R-:W-:Y:S01]  /*69b0*/  ISETP.GT.U32.AND P0, PT, R14, R16, PT ;  /* 0x000000100e00720c */ /* 0x000fe20003f04070 */
[----:B------:R-:W-:Y:S02]  /*69c0*/  IMAD.MOV R15, RZ, RZ, -R15 ;  /* 0x000000ffff0f7224 */ /* 0x000fe400078e0a0f */
[----:B------:R-:W-:Y:S02]  /*69d0*/  VIADD R0, R18, 0x2 ;  /* 0x0000000212007836 */ /* 0x000fe40000000000 */
[----:B------:R-:W-:-:S03]  /*69e0*/  IMAD.HI.U32 R22, R24, R25, RZ ;  /* 0x0000001918167227 */ /* 0x000fc600078e00ff */
[----:B------:R-:W-:Y:S01]  /*69f0*/  IABS R29, R0 ;  /* 0x00000000001d7213 */ /* 0x000fe20000000000 */
[----:B------:R-:W-:Y:S02]  /*6a00*/  IMAD.MOV R28, RZ, RZ, -R28 ;  /* 0x000000ffff1c7224 */ /* 0x000fe400078e0a1c */
[----:B------:R-:W-:Y:S02]  /*6a10*/  IMAD R27, R14, R15, R27 ;  /* 0x0000000f0e1b7224 */ /* 0x000fe400078e021b */
[----:B------:R-:W-:Y:S01]  /*6a20*/  @!P0 IMAD.IADD R16, R16, 0x1, -R14 ;  /* 0x0000000110108824 */ /* 0x000fe200078e0a0e */
[----:B------:R-:W-:Y:S01]  /*6a30*/  ISETP.GT.U32.AND P0, PT, R14, R6, PT ;  /* 0x000000060e00720c */ /* 0x000fe20003f04070 */
[----:B------:R-:W-:-:S04]  /*6a40*/  IMAD.HI.U32 R15, R24, R23, RZ ;  /* 0x00000017180f7227 */ /* 0x000fc800078e00ff */
[----:B--2---:R-:W-:Y:S02]  /*6a50*/  IMAD.MOV R19, RZ, RZ, -R22 ;  /* 0x000000ffff137224 */ /* 0x004fe400078e0a16 */
[C---:B------:R-:W-:Y:S02]  /*6a60*/  IMAD R26, R14.reuse, R28, R26 ;  /* 0x0000001c0e1a7224 */ /* 0x040fe400078e021a */
[----:B------:R-:W-:Y:S02]  /*6a70*/  IMAD.MOV.U32 R22, RZ, RZ, R18 ;  /* 0x000000ffff167224 */ /* 0x000fe400078e0012 */
[----:B------:R-:W-:Y:S01]  /*6a80*/  @!P6 IMAD.MOV R2, RZ, RZ, -R2 ;  /* 0x000000ffff02e224 */ /* 0x000fe200078e0a02 */
[----:B------:R-:W-:Y:S01]  /*6a90*/  ISETP.GT.U32.AND P6, PT, R14, R16, PT ;  /* 0x000000100e00720c */ /* 0x000fe20003fc4070 */
[----:B------:R-:W-:Y:S02]  /*6aa0*/  IMAD.MOV R18, RZ, RZ, -R15 ;  /* 0x000000ffff127224 */ /* 0x000fe400078e0a0f */
[----:B------:R-:W-:Y:S01]  /*6ab0*/  @!P0 IMAD.IADD R6, R6, 0x1, -R14 ;  /* 0x0000000106068824 */ /* 0x000fe200078e0a0e */
[----:B------:R-:W-:Y:S01]  /*6ac0*/  ISETP.GT.U32.AND P0, PT, R14, R26, PT ;  /* 0x0000001a0e00720c */ /* 0x000fe20003f04070 */
[----:B------:R-:W-:Y:S01]  /*6ad0*/  VIADD R15, R22, 0x1 ;  /* 0x00000001160f7836 */ /* 0x000fe20000000000 */
[----:B------:R-:W-:Y:S01]  /*6ae0*/  STL [R1+0x714], R2 ;  /* 0x0007140201007387 */ /* 0x000fe20000100800 */
[----:B------:R-:W-:-:S02]  /*6af0*/  IMAD.MOV.U32 R22, RZ, RZ, R29 ;  /* 0x000000ffff167224 */ /* 0x000fc400078e001d */
[----:B------:R-:W-:Y:S01]  /*6b00*/  @!P2 IMAD.MOV R5, RZ, RZ, -R5 ;  /* 0x000000ffff05a224 */ /* 0x000fe200078e0a05 */
[C---:B------:R-:W-:Y:S01]  /*6b10*/  ISETP.GT.U32.AND P2, PT, R14.reuse, R27, PT ;  /* 0x0000001b0e00720c */ /* 0x040fe20003f44070 */
[----:B------:R-:W-:Y:S01]  /*6b20*/  @!P1 IMAD.MOV R4, RZ, RZ, -R4 ;  /* 0x000000ffff049224 */ /* 0x000fe200078e0a04 */
[----:B------:R-:W-:Y:S01]  /*6b30*/  ISETP.GT.U32.AND P1, PT, R14, R11, PT ;  /* 0x0000000b0e00720c */ /* 0x000fe20003f24070 */
[----:B------:R-:W-:Y:S01]  /*6b40*/  IMAD.HI.U32 R29, R24, R22, RZ ;  /* 0x00000016181d7227 */ /* 0x000fe200078e00ff */
[----:B------:R-:W-:Y:S02]  /*6b50*/  IABS R28, R15 ;  /* 0x0000000f001c7213 */ /* 0x000fe40000000000 */
[----:B------:R-:W-:Y:S01]  /*6b60*/  STL [R1+0x718], R4 ;  /* 0x0007180401007387 */ /* 0x000fe20000100800 */
[----:B------:R-:W-:Y:S02]  /*6b70*/  IMAD.MOV R29, RZ, RZ, -R29 ;  /* 0x000000ffff1d7224 */ /* 0x000fe400078e0a1d */
[----:B------:R-:W-:Y:S01]  /*6b80*/  @!P6 IMAD.IADD R16, R16, 0x1, -R14 ;  /* 0x000000011010e824 */ /* 0x000fe200078e0a0e */
[----:B------:R0:W-:Y:S01]  /*6b90*/  STL [R1+0x71c], R5 ;  /* 0x00071c0501007387 */ /* 0x0001e20000100800 */
[----:B------:R-:W-:Y:S01]  /*6ba0*/  IMAD R22, R14, R29, R22 ;  /* 0x0000001d0e167224 */ /* 0x000fe200078e0216 */
[----:B------:R-:W-:Y:S01]  /*6bb0*/  ISETP.GE.AND P6, PT, R17, RZ, PT ;  /* 0x000000ff1100720c */ /* 0x000fe20003fc6270 */
[--C-:B------:R-:W-:Y:S01]  /*6bc0*/  @!P0 IMAD.IADD R26, R26, 0x1, -R14.reuse ;  /* 0x000000011a1a8824 */ /* 0x100fe200078e0a0e */
[----:B------:R-:W-:Y:S01]  /*6bd0*/  ISETP.GE.AND P0, PT, R13, RZ, PT ;  /* 0x000000ff0d00720c */ /* 0x000fe20003f06270 */
[--C-:B------:R-:W-:Y:S01]  /*6be0*/  @!P2 IMAD.IADD R27, R27, 0x1, -R14.reuse ;  /* 0x000000011b1ba824 */ /* 0x100fe200078e0a0e */
[----:B------:R-:W-:Y:S01]  /*6bf0*/  ISETP.GT.U32.AND P2, PT, R14, R22, PT ;  /* 0x000000160e00720c */ /* 0x000fe20003f44070 */
[----:B------:R-:W-:-:S02]  /*6c00*/  @!P4 IMAD.IADD R8, R8, 0x1, -R14 ;  /* 0x000000010808c824 */ /* 0x000fc400078e0a0e */
[----:B------:R-:W-:Y:S01]  /*6c10*/  @!P1 IMAD.IADD R11, R11, 0x1, -R14 ;  /* 0x000000010b0b9824 */ /* 0x000fe200078e0a0e */
[----:B0-----:R-:W0:Y:S01]  /*6c20*/  LDC.64 R4, c[0x0][0x380] ;  /* 0x0000e000ff047b82 */ /* 0x001e220000000a00 */
[----:B------:R-:W-:Y:S01]  /*6c30*/  @!P3 IMAD.MOV R6, RZ, RZ, -R6 ;  /* 0x000000ffff06b224 */ /* 0x000fe200078e0a06 */
[C---:B------:R-:W-:Y:S01]  /*6c40*/  ISETP.GT.U32.AND P3, PT, R14.reuse, R26, PT ;  /* 0x0000001a0e00720c */ /* 0x040fe20003f64070 */
[----:B------:R-:W-:Y:S02]  /*6c50*/  @!P5 IMAD.MOV R8, RZ, RZ, -R8 ;  /* 0x000000ffff08d224 */ /* 0x000fe400078e0a08 */
[C---:B------:R-:W-:Y:S01]  /*6c60*/  IMAD R23, R14.reuse, R18, R23 ;  /* 0x000000120e177224 */ /* 0x040fe200078e0217 */
[----:B------:R-:W-:Y:S01]  /*6c70*/  STL [R1+0x720], R6 ;  /* 0x0007200601007387 */ /* 0x000fe20000100800 */
[----:B------:R-:W-:Y:S02]  /*6c80*/  @!P6 IMAD.MOV R11, RZ, RZ, -R11 ;  /* 0x000000ffff0be224 */ /* 0x000fe400078e0a0b */
[----:B------:R-:W-:Y:S01]  /*6c90*/  @!P0 IMAD.MOV R16, RZ, RZ, -R16 ;  /* 0x000000ffff108224 */ /* 0x000fe200078e0a10 */
[----:B------:R-:W-:Y:S01]  /*6ca0*/  STL [R1+0x724], R8 ;  /* 0x0007240801007387 */ /* 0x000fe20000100800 */
[----:B------:R-:W-:Y:S01]  /*6cb0*/  ISETP.GT.U32.AND P1, PT, R14, R23, PT ;  /* 0x000000170e00720c */ /* 0x000fe20003f24070 */
[----:B------:R-:W-:Y:S01]  /*6cc0*/  @!P2 IMAD.IADD R22, R22, 0x1, -R14 ;  /* 0x000000011616a824 */ /* 0x000fe200078e0a0e */
[C---:B------:R-:W-:Y:S01]  /*6cd0*/  ISETP.GT.U32.AND P2, PT, R14.reuse, R27, PT ;  /* 0x0000001b0e00720c */ /* 0x040fe20003f44070 */
[----:B------:R-:W-:Y:S01]  /*6ce0*/  STL [R1+0x728], R11 ;  /* 0x0007280b01007387 */ /* 0x000fe20000100800 */
[----:B------:R-:W-:-:S02]  /*6cf0*/  IMAD R25, R14, R19, R25 ;  /* 0x000000130e197224 */ /* 0x000fc400078e0219 */
[--C-:B------:R-:W-:Y:S01]  /*6d00*/  @!P3 IMAD.IADD R26, R26, 0x1, -R14.reuse ;  /* 0x000000011a1ab824 */ /* 0x100fe200078e0a0e */
[----:B------:R-:W-:Y:S01]  /*6d10*/  STL [R1+0x72c], R16 ;  /* 0x00072c1001007387 */ /* 0x000fe20000100800 */
[----:B------:R-:W-:Y:S01]  /*6d20*/  ISETP.GE.AND P3, PT, R9, RZ, PT ;  /* 0x000000ff0900720c */ /* 0x000fe20003f66270 */
[----:B------:R-:W-:Y:S01]  /*6d30*/  IMAD.HI.U32 R24, R24, R28, RZ ;  /* 0x0000001c18187227 */ /* 0x000fe200078e00ff */
[C---:B------:R-:W-:Y:S01]  /*6d40*/  ISETP.GT.U32.AND P4, PT, R14.reuse, R25, PT ;  /* 0x000000190e00720c */ /* 0x040fe20003f84070 */
[----:B------:R-:W2:Y:S01]  /*6d50*/  LDL.LU R2, [R1+0x48] ;  /* 0x0000480001027983 */ /* 0x000ea20000300800 */
[----:B------:R-:W-:Y:S01]  /*6d60*/  ISETP.GT.U32.AND P6, PT, R14, R22, PT ;  /* 0x000000160e00720c */ /* 0x000fe20003fc4070 */
[--C-:B------:R-:W-:Y:S01]  /*6d70*/  @!P1 IMAD.IADD R23, R23, 0x1, -R14.reuse ;  /* 0x0000000117179824 */ /* 0x100fe200078e0a0e */
[----:B------:R-:W-:Y:S01]  /*6d80*/  ISETP.GE.AND P1, PT, R12, RZ, PT ;  /* 0x000000ff0c00720c */ /* 0x000fe20003f26270 */
[----:B------:R-:W4:Y:S01]  /*6d90*/  LDL.LU R20, [R1+0x44] ;  /* 0x0000440001147983 */ /* 0x000f220000300800 */
[----:B------:R-:W-:Y:S01]  /*6da0*/  @!P2 IMAD.IADD R27, R27, 0x1, -R14 ;  /* 0x000000011b1ba824 */ /* 0x000fe200078e0a0e */
[----:B------:R-:W-:Y:S01]  /*6db0*/  ISETP.GE.AND P2, PT, R10, RZ, PT ;  /* 0x000000ff0a00720c */ /* 0x000fe20003f46270 */
[----:B------:R-:W-:Y:S01]  /*6dc0*/  IMAD.MOV R24, RZ, RZ, -R24 ;  /* 0x000000ffff187224 */ /* 0x000fe200078e0a18 */
[----:B0-----:R4:W-:Y:S03]  /*6dd0*/  STL.64 [R1], R4 ;  /* 0x0000000401007387 */ /* 0x0019e60000100a00 */
[----:B------:R-:W-:Y:S01]  /*6de0*/  IMAD R24, R14, R24, R28 ;  /* 0x000000180e187224 */ /* 0x000fe200078e021c */
[----:B------:R-:W3:Y:S01]  /*6df0*/  LDL.LU R19, [R1+0x40] ;  /* 0x0000400001137983 */ /* 0x000ee20000300800 */
[--C-:B------:R-:W-:Y:S01]  /*6e00*/  @!P4 IMAD.IADD R25, R25, 0x1, -R14.reuse ;  /* 0x000000011919c824 */ /* 0x100fe200078e0a0e */
[----:B------:R-:W0:Y:S01]  /*6e10*/  LDC.64 R28, c[0x0][0x388] ;  /* 0x0000e200ff1c7b82 */ /* 0x000e220000000a00 */
[----:B------:R-:W-:Y:S01]  /*6e20*/  @!P6 IMAD.IADD R22, R22, 0x1, -R14 ;  /* 0x000000011616e824 */ /* 0x000fe200078e0a0e */
[----:B------:R-:W3:Y:S01]  /*6e30*/  LDL.LU R18, [R1+0x64] ;  /* 0x0000640001127983 */ /* 0x000ee20000300800 */
[----:B------:R-:W-:-:S02]  /*6e40*/  ISETP.GT.U32.AND P4, PT, R14, R24, PT ;  /* 0x000000180e00720c */ /* 0x000fc40003f84070 */
[----:B------:R-:W-:Y:S01]  /*6e50*/  ISETP.GT.U32.AND P5, PT, R14, R25, PT ;  /* 0x000000190e00720c */ /* 0x000fe20003fa4070 */
[----:B------:R-:W3:Y:S01]  /*6e60*/  LDL.LU R17, [R1+0x68] ;  /* 0x0000680001117983 */ /* 0x000ee20000300800 */
[----:B------:R-:W-:-:S03]  /*6e70*/  ISETP.GE.AND P6, PT, R15, RZ, PT ;  /* 0x000000ff0f00720c */ /* 0x000fc60003fc6270 */
[----:B------:R-:W3:Y:S04]  /*6e80*/  LDL.LU R13, [R1+0x6c] ;  /* 0x00006c00010d7983 */ /* 0x000ee80000300800 */
[----:B------:R-:W3:Y:S02]  /*6e90*/  LDL.LU R12, [R1+0x70] ;  /* 0x00007000010c7983 */ /* 0x000ee40000300800 */
[----:B------:R-:W-:Y:S02]  /*6ea0*/  @!P4 IADD3 R24, PT, PT, R24, -R14, RZ ;  /* 0x8000000e1818c210 */ /* 0x000fe40007ffe0ff */
[----:B------:R-:W3:Y:S01]  /*6eb0*/  LDL.LU R10, [R1+0x74] ;  /* 0x00007400010a7983 */ /* 0x000ee20000300800 */
[C---:B------:R-:W-:Y:S01]  /*6ec0*/  ISETP.GT.U32.AND P4, PT, R14.reuse, R23, PT ;  /* 0x000000170e00720c */ /* 0x040fe20003f84070 */
[----:B------:R-:W-:Y:S01]  /*6ed0*/  @!P5 IMAD.IADD R25, R25, 0x1, -R14 ;  /* 0x000000011919d824 */ /* 0x000fe200078e0a0e */
[----:B------:R-:W-:Y:S01]  /*6ee0*/  ISETP.GT.U32.AND P0, PT, R14, R24, PT ;  /* 0x000000180e00720c */ /* 0x000fe20003f04070 */
[----:B------:R-:W3:Y:S01]  /*6ef0*/  LDL.LU R9, [R1+0x78] ;  /* 0x0000780001097983 */ /* 0x000ee20000300800 */
[----:B------:R-:W-:Y:S01]  /*6f00*/  ISETP.GE.AND P5, PT, R7, RZ, PT ;  /* 0x000000ff0700720c */ /* 0x000fe20003fa6270 */
[----:B------:R-:W-:-:S02]  /*6f10*/  @!P1 IMAD.MOV R27, RZ, RZ, -R27 ;  /* 0x000000ffff1b9224 */ /* 0x000fc400078e0a1b */
[----:B------:R-:W3:Y:S06]  /*6f20*/  LDL.LU R7, [R1+0x88] ;  /* 0x0000880001077983 */ /* 0x000eec0000300800 */
[--C-:B------:R-:W-:Y:S01]  /*6f30*/  @!P4 IMAD.IADD R23, R23, 0x1, -R14.reuse ;  /* 0x000000011717c824 */ /* 0x100fe200078e0a0e */
[----:B------:R-:W-:Y:S01]  /*6f40*/  ISETP.GE.AND P4, PT, R0, RZ, PT ;  /* 0x000000ff0000720c */ /* 0x000fe20003f86270 */
[----:B------:R-:W-:Y:S01]  /*6f50*/  @!P0 IMAD.IADD R24, R24, 0x1, -R14 ;  /* 0x0000000118188824 */ /* 0x000fe200078e0a0e */
[----:B------:R-:W3:Y:S01]  /*6f60*/  LDL.LU R0, [R1+0x1c0] ;  /* 0x0001c00001007983 */ /* 0x000ee20000300800 */
[----:B------:R-:W1:Y:S01]  /*6f70*/  LDC.64 R14, c[0x0][0x388] ;  /* 0x0000e200ff0e7b82 */ /* 0x000e620000000a00 */
[----:B------:R-:W-:Y:S01]  /*6f80*/  ISETP.NE.AND P0, PT, R3, RZ, PT ;  /* 0x000000ff0300720c */ /* 0x000fe20003f05270 */
[----:B------:R-:W-:Y:S01]  /*6f90*/  @!P2 IMAD.MOV R26, RZ, RZ, -R26 ;  /* 0x000000ffff1aa224 */ /* 0x000fe200078e0a1a */
[----:B0-----:R-:W-:Y:S01]  /*6fa0*/  STL [R1+0x734], R28 ;  /* 0x0007341c01007387 */ /* 0x001fe20000100800 */
[----:B------:R-:W-:Y:S01]  /*6fb0*/  LOP3.LUT R3, RZ, R3, RZ, 0x33, !PT ;  /* 0x00000003ff037212 */ /* 0x000fe200078e33ff */
[----:B------:R-:W-:-:S02]  /*6fc0*/  @!P3 IMAD.MOV R25, RZ, RZ, -R25 ;  /* 0x000000ffff19b224 */ /* 0x000fc400078e0a19 */
[----:B------:R-:W-:Y:S01]  /*6fd0*/  STL [R1+0x730], R29 ;  /* 0x0007301d01007387 */ /* 0x000fe20000100800 */
[----:B------:R-:W-:Y:S02]  /*6fe0*/  @!P5 IMAD.MOV R23, RZ, RZ, -R23 ;  /* 0x000000ffff17d224 */ /* 0x000fe400078e0a17 */
[----:B------:R-:W-:Y:S01]  /*6ff0*/  @!P4 IMAD.MOV R22, RZ, RZ, -R22 ;  /* 0x000000ffff16c224 */ /* 0x000fe200078e0a16 */
[C---:B------:R-:W-:Y:S01]  /*7000*/  SEL R21, R3.reuse, R21, !P0 ;  /* 0x0000001503157207 */ /* 0x040fe20004000000 */
[----:B------:R-:W-:Y:S01]  /*7010*/  @!P6 IMAD.MOV R24, RZ, RZ, -R24 ;  /* 0x000000ffff18e224 */ /* 0x000fe200078e0a18 */
[----:B-1----:R-:W-:Y:S04]  /*7020*/  STL [R1+0x73c], R14 ;  /* 0x00073c0e01007387 */ /* 0x002fe80000100800 */
[----:B------:R-:W-:Y:S04]  /*7030*/  STL [R1+0x738], R15 ;  /* 0x0007380f01007387 */ /* 0x000fe80000100800 */
[----:B------:R-:W-:Y:S04]  /*7040*/  STL [R1+0x740], R27 ;  /* 0x0007401b01007387 */ /* 0x000fe80000100800 */
[----:B------:R-:W-:Y:S04]  /*7050*/  STL [R1+0x744], R26 ;  /* 0x0007441a01007387 */ /* 0x000fe80000100800 */
[----:B------:R-:W-:Y:S04]  /*7060*/  STL [R1+0x748], R25 ;  /* 0x0007481901007387 */ /* 0x000fe80000100800 */
[----:B------:R-:W-:Y:S04]  /*7070*/  STL [R1+0x74c], R23 ;  /* 0x00074c1701007387 */ /* 0x000fe80000100800 */
[----:B------:R-:W-:Y:S04]  /*7080*/  STL [R1+0x750], R22 ;  /* 0x0007501601007387 */ /* 0x000fe80000100800 */
[----:B------:R-:W-:Y:S04]  /*7090*/  STL [R1+0x754], R24 ;  /* 0x0007541801007387 */ /* 0x000fe80000100800 */
[----:B------:R-:W-:Y:S01]  /*70a0*/  STL [R1+0x758], R21 ;  /* 0x0007581501007387 */ /* 0x000fe20000100800 */
[----:B--2---:R-:W-:-:S02]  /*70b0*/  SEL R2, R3, R2, !P0 ;  /* 0x0000000203027207 */ /* 0x004fc40004000000 */
[----:B----4-:R-:W-:-:S03]  /*70c0*/  SEL R5, R3, R20, !P0 ;  /* 0x0000001403057207 */ /* 0x010fc60004000000 */
[----:B------:R0:W-:Y:S01]  /*70d0*/  STL [R1+0x28], R2 ;  /* 0x0000280201007387 */ /* 0x0001e20000100800 */
[----:B---3--:R-:W-:-:S03]  /*70e0*/  SEL R4, R3, R19, !P0 ;  /* 0x0000001303047207 */ /* 0x008fc60004000000 */
[----:B------:R1:W-:Y:S01]  /*70f0*/  STL [R1+0x24], R5 ;  /* 0x0000240501007387 */ /* 0x0003e20000100800 */
[----:B0-----:R-:W-:-:S03]  /*7100*/  SEL R2, R3, R18, !P0 ;  /* 0x0000001203027207 */ /* 0x001fc60004000000 */
[----:B------:R0:W-:Y:S01]  /*7110*/  STL [R1+0x20], R4 ;  /* 0x0000200401007387 */ /* 0x0001e20000100800 */
[----:B-1----:R-:W-:-:S03]  /*7120*/  SEL R5, R3, R17, !P0 ;  /* 0x0000001103057207 */ /* 0x002fc60004000000 */
[----:B------:R1:W-:Y:S01]  /*7130*/  STL [R1+0x40], R2 ;  /* 0x0000400201007387 */ /* 0x0003e20000100800 */
[----:B0-----:R-:W-:-:S03]  /*7140*/  SEL R4, R3, R13, !P0 ;  /* 0x0000000d03047207 */ /* 0x001fc60004000000 */
[----:B------:R0:W-:Y:S04]  /*7150*/  STL [R1+0x44], R5 ;  /* 0x0000440501007387 */ /* 0x0001e80000100800 */
[----:B------:R2:W-:Y:S01]  /*7160*/  STL [R1+0x48], R4 ;  /* 0x0000480401007387 */ /* 0x0005e20000100800 */
[C---:B-1----:R-:W-:Y:S02]  /*7170*/  SEL R2, R3.reuse, R12, !P0 ;  /* 0x0000000c03027207 */ /* 0x042fe40004000000 */
[----:B0-----:R-:W-:-:S03]  /*7180*/  SEL R5, R3, R10, !P0 ;  /* 0x0000000a03057207 */ /* 0x001fc60004000000 */
[----:B------:R0:W-:Y:S01]  /*7190*/  STL [R1+0x64], R2 ;  /* 0x0000640201007387 */ /* 0x0001e20000100800 */
[----:B--2---:R-:W-:-:S03]  /*71a0*/  SEL R4, R3, R9, !P0 ;  /* 0x0000000903047207 */ /* 0x004fc60004000000 */
[----:B------:R-:W-:Y:S04]  /*71b0*/  STL [R1+0x68], R5 ;  /* 0x0000680501007387 */ /* 0x000fe80000100800 */
[----:B------:R-:W-:Y:S04]  /*71c0*/  STL [R1+0x6c], R4 ;  /* 0x00006c0401007387 */ /* 0x000fe80000100800 */
[----:B------:R-:W2:Y:S01]  /*71d0*/  LDL.LU R21, [R1+0x90] ;  /* 0x0000900001157983 */ /* 0x000ea20000300800 */
[C---:B0-----:R-:W-:Y:S02]  /*71e0*/  SEL R2, R3.reuse, R7, !P0 ;  /* 0x0000000703027207 */ /* 0x041fe40004000000 */
[----:B------:R-:W-:-:S03]  /*71f0*/  SEL R0, R3, R0, !P0 ;  /* 0x0000000003007207 */ /* 0x000fc60004000000 */
[----:B------:R-:W-:Y:S04]  /*7200*/  STL [R1+0x70], R2 ;  /* 0x0000700201007387 */ /* 0x000fe80000100800 */
[----:B--2---:R0:W-:Y:S04]  /*7210*/  STL [R1+0x774], R21 ;  /* 0x0007741501007387 */ /* 0x0041e80000100800 */
[----:B------:R-:W-:Y:S04]  /*7220*/  STL [R1+0x74], R0 ;  /* 0x0000740001007387 */ /* 0x000fe80000100800 */
[----:B0-----:R-:W2:Y:S04]  /*7230*/  LDL.LU R21, [R1+0x8c] ;  /* 0x00008c0001157983 */ /* 0x001ea80000300800 */
[----:B--2---:R0:W-:Y:S04]  /*7240*/  STL [R1+0x778], R21 ;  /* 0x0007781501007387 */ /* 0x0041e80000100800 */
[----:B0-----:R-:W2:Y:S04]  /*7250*/  LDL.LU R21, [R1+0x1ac] ;  /* 0x0001ac0001157983 */ /* 0x001ea80000300800 */
[----:B--2---:R0:W-:Y:S04]  /*7260*/  STL [R1+0x77c], R21 ;  /* 0x00077c1501007387 */ /* 0x0041e80000100800 */
[----:B0-----:R-:W2:Y:S04]  /*7270*/  LDL.LU R21, [R1+0x1c4] ;  /* 0x0001c40001157983 */ /* 0x001ea80000300800 */
[----:B------:R-:W3:Y:S04]  /*7280*/  LDL.LU R24, [R1+0x94] ;  /* 0x0000940001187983 */ /* 0x000ee80000300800 */
[----:B------:R-:W4:Y:S04]  /*7290*/  LDL.LU R22, [R1+0x98] ;  /* 0x0000980001167983 */ /* 0x000f280000300800 */
[----:B------:R-:W3:Y:S04]  /*72a0*/  LDL.LU R23, [R1+0xb4] ;  /* 0x0000b40001177983 */ /* 0x000ee80000300800 */
        /* <DEDUP_REMOVED lines=23> */
[----:B------:R-:W3:Y:S01]  /*7420*/  LDL.LU R0, [R1+0x16c] ;  /* 0x00016c0001007983 */ /* 0x000ee20000300800 */
[----:B--2---:R-:W-:-:S05]  /*7430*/  SEL R21, R3, R21, !P0 ;  /* 0x0000001503157207 */ /* 0x004fca0004000000 */
[----:B------:R0:W-:Y:S04]  /*7440*/  STL [R1+0x78], R21 ;  /* 0x0000781501007387 */ /* 0x0001e80000100800 */
[----:B0-----:R-:W2:Y:S02]  /*7450*/  LDL.LU R21, [R1+0x77c] ;  /* 0x00077c0001157983 */ /* 0x001ea40000300800 */
[----:B--2---:R-:W-:-:S05]  /*7460*/  SEL R21, R3, R21, !P0 ;  /* 0x0000001503157207 */ /* 0x004fca0004000000 */
[----:B------:R0:W-:Y:S04]  /*7470*/  STL [R1+0x88], R21 ;  /* 0x0000881501007387 */ /* 0x0001e80000100800 */
[----:B0-----:R-:W2:Y:S02]  /*7480*/  LDL.LU R21, [R1+0x778] ;  /* 0x0007780001157983 */ /* 0x001ea40000300800 */
[----:B--2---:R-:W-:-:S05]  /*7490*/  SEL R21, R3, R21, !P0 ;  /* 0x0000001503157207 */ /* 0x004fca0004000000 */
[----:B------:R0:W-:Y:S04]  /*74a0*/  STL [R1+0x8c], R21 ;  /* 0x00008c1501007387 */ /* 0x0001e80000100800 */
[----:B0-----:R-:W2:Y:S01]  /*74b0*/  LDL.LU R21, [R1+0x774] ;  /* 0x0007740001157983 */ /* 0x001ea20000300800 */
[C---:B---3--:R-:W-:Y:S02]  /*74c0*/  SEL R24, R3.reuse, R24, !P0 ;  /* 0x0000001803187207 */ /* 0x048fe40004000000 */
[C---:B----4-:R-:W-:Y:S02]  /*74d0*/  SEL R22, R3.reuse, R22, !P0 ;  /* 0x0000001603167207 */ /* 0x050fe40004000000 */
[C---:B------:R-:W-:Y:S02]  /*74e0*/  SEL R15, R3.reuse, R15, !P0 ;  /* 0x0000000f030f7207 */ /* 0x040fe40004000000 */
[----:B------:R-:W-:-:S02]  /*74f0*/  SEL R14, R3, R14, !P0 ;  /* 0x0000000e030e7207 */ /* 0x000fc40004000000 */
[C---:B------:R-:W-:Y:S02]  /*7500*/  SEL R11, R3.reuse, R11, !P0 ;  /* 0x0000000b030b7207 */ /* 0x040fe40004000000 */
[C---:B------:R-:W-:Y:S02]  /*7510*/  SEL R8, R3.reuse, R8, !P0 ;  /* 0x0000000803087207 */ /* 0x040fe40004000000 */
[C---:B------:R-:W-:Y:S02]  /*7520*/  SEL R6, R3.reuse, R6, !P0 ;  /* 0x0000000603067207 */ /* 0x040fe40004000000 */
[C---:B------:R-:W-:Y:S02]  /*7530*/  SEL R5, R3.reuse, R5, !P0 ;  /* 0x0000000503057207 */ /* 0x040fe40004000000 */
[C---:B------:R-:W-:Y:S02]  /*7540*/  SEL R4, R3.reuse, R4, !P0 ;  /* 0x0000000403047207 */ /* 0x040fe40004000000 */
[----:B------:R-:W-:-:S02]  /*7550*/  SEL R2, R3, R2, !P0 ;  /* 0x0000000203027207 */ /* 0x000fc40004000000 */
[----:B--2---:R-:W-:-:S05]  /*7560*/  SEL R21, R3, R21, !P0 ;  /* 0x0000001503157207 */ /* 0x004fca0004000000 */
[----:B------:R0:W-:Y:S04]  /*7570*/  STL [R1+0x90], R21 ;  /* 0x0000901501007387 */ /* 0x0001e80000100800 */
[----:B------:R-:W-:Y:S01]  /*7580*/  STL [R1+0x94], R24 ;  /* 0x0000941801007387 */ /* 0x000fe20000100800 */
[----:B0-----:R-:W-:-:S03]  /*7590*/  SEL R21, R3, R23, !P0 ;  /* 0x0000001703157207 */ /* 0x001fc60004000000 */
[----:B------:R0:W-:Y:S01]  /*75a0*/  STL [R1+0x98], R22 ;  /* 0x0000981601007387 */ /* 0x0001e20000100800 */
[----:B------:R-:W-:-:S03]  /*75b0*/  SEL R23, R3, R25, !P0 ;  /* 0x0000001903177207 */ /* 0x000fc60004000000 */
[----:B------:R1:W-:Y:S01]  /*75c0*/  STL [R1+0xb4], R21 ;  /* 0x0000b41501007387 */ /* 0x0003e20000100800 */
[----:B0-----:R-:W-:-:S03]  /*75d0*/  SEL R22, R3, R26, !P0 ;  /* 0x0000001a03167207 */ /* 0x001fc60004000000 */
[----:B------:R-:W-:Y:S01]  /*75e0*/  STL [R1+0xb8], R23 ;  /* 0x0000b81701007387 */ /* 0x000fe20000100800 */
[----:B-1----:R-:W-:-:S03]  /*75f0*/  SEL R21, R3, R27, !P0 ;  /* 0x0000001b03157207 */ /* 0x002fc60004000000 */
[----:B------:R-:W-:Y:S04]  /*7600*/  STL [R1+0xbc], R22 ;  /* 0x0000bc1601007387 */ /* 0x000fe80000100800 */
[----:B------:R0:W-:Y:S04]  /*7610*/  STL [R1+0xc0], R21 ;  /* 0x0000c01501007387 */ /* 0x0001e80000100800 */
[----:B------:R1:W-:Y:S04]  /*7620*/  STL [R1+0xc4], R15 ;  /* 0x0000c40f01007387 */ /* 0x0003e80000100800 */
[----:B------:R2:W-:Y:S01]  /*7630*/  STL [R1+0xc8], R14 ;  /* 0x0000c80e01007387 */ /* 0x0005e20000100800 */
[----:B0-----:R-:W-:-:S02]  /*7640*/  SEL R21, R3, R29, !P0 ;  /* 0x0000001d03157207 */ /* 0x001fc40004000000 */
[----:B-1----:R-:W-:-:S03]  /*7650*/  SEL R15, R3, R28, !P0 ;  /* 0x0000001c030f7207 */ /* 0x002fc60004000000 */
[----:B------:R-:W-:Y:S01]  /*7660*/  STL [R1+0xcc], R21 ;  /* 0x0000cc1501007387 */ /* 0x000fe20000100800 */
[----:B--2---:R-:W-:-:S03]  /*7670*/  SEL R14, R3, R16, !P0 ;  /* 0x00000010030e7207 */ /* 0x004fc60004000000 */
[----:B------:R-:W-:Y:S04]  /*7680*/  STL [R1+0xf8], R15 ;  /* 0x0000f80f01007387 */ /* 0x000fe80000100800 */
[----:B------:R-:W-:Y:S04]  /*7690*/  STL [R1+0xfc], R14 ;  /* 0x0000fc0e01007387 */ /* 0x000fe80000100800 */
[----:B------:R-:W-:Y:S04]  /*76a0*/  STL [R1+0x100], R11 ;  /* 0x0001000b01007387 */ /* 0x000fe80000100800 */
[----:B------:R-:W-:Y:S04]  /*76b0*/  STL [R1+0x104], R8 ;  /* 0x0001040801007387 */ /* 0x000fe80000100800 */
[----:B------:R-:W-:Y:S04]  /*76c0*/  STL [R1+0x110], R6 ;  /* 0x0001100601007387 */ /* 0x000fe80000100800 */
[----:B------:R0:W-:Y:S04]  /*76d0*/  STL [R1+0x114], R5 ;  /* 0x0001140501007387 */ /* 0x0001e80000100800 */
[----:B------:R1:W-:Y:S01]  /*76e0*/  STL [R1+0x118], R4 ;  /* 0x0001180401007387 */ /* 0x0003e20000100800 */
[----:B0-----:R-:W-:-:S03]  /*76f0*/  SEL R5, R3, R20, !P0 ;  /* 0x0000001403057207 */ /* 0x001fc60004000000 */
[----:B------:R0:W-:Y:S01]  /*7700*/  STL [R1+0x11c], R2 ;  /* 0x00011c0201007387 */ /* 0x0001e20000100800 */
[----:B-1----:R-:W-:-:S03]  /*7710*/  SEL R4, R3, R19, !P0 ;  /* 0x0000001303047207 */ /* 0x002fc60004000000 */
[----:B------:R1:W-:Y:S04]  /*7720*/  STL [R1+0x128], R5 ;  /* 0x0001280501007387 */ /* 0x0003e80000100800 */
[----:B------:R2:W-:Y:S01]  /*7730*/  STL [R1+0x134], R4 ;  /* 0x0001340401007387 */ /* 0x0005e20000100800 */
[C---:B0-----:R-:W-:Y:S02]  /*7740*/  SEL R2, R3.reuse, R18, !P0 ;  /* 0x0000001203027207 */ /* 0x041fe40004000000 */
[----:B-1----:R-:W-:-:S03]  /*7750*/  SEL R5, R3, R17, !P0 ;  /* 0x0000001103057207 */ /* 0x002fc60004000000 */
[----:B------:R0:W-:Y:S01]  /*7760*/  STL [R1+0x138], R2 ;  /* 0x0001380201007387 */ /* 0x0001e20000100800 */
[----:B--2---:R-:W-:-:S03]  /*7770*/  SEL R4, R3, R13, !P0 ;  /* 0x0000000d03047207 */ /* 0x004fc60004000000 */
[----:B------:R1:W-:Y:S04]  /*7780*/  STL [R1+0x13c], R5 ;  /* 0x00013c0501007387 */ /* 0x0003e80000100800 */
[----:B------:R2:W-:Y:S01]  /*7790*/  STL [R1+0x140], R4 ;  /* 0x0001400401007387 */ /* 0x0005e20000100800 */
[C---:B0-----:R-:W-:Y:S02]  /*77a0*/  SEL R2, R3.reuse, R12, !P0 ;  /* 0x0000000c03027207 */ /* 0x041fe40004000000 */
[----:B-1----:R-:W-:-:S03]  /*77b0*/  SEL R5, R3, R10, !P0 ;  /* 0x0000000a03057207 */ /* 0x002fc60004000000 */
        /* <DEDUP_REMOVED lines=177> */
[----:B--2---:R-:W-:-:S05]  /*82d0*/  SEL R21, R3, R21, !P0 ;  /* 0x0000001503157207 */ /* 0x004fca0004000000 */
[----:B------:R0:W-:Y:S04]  /*82e0*/  STL [R1+0x120], R21 ;  /* 0x0001201501007387 */ /* 0x0001e80000100800 */
[----:B0-----:R-:W2:Y:S04]  /*82f0*/  LDL.LU R21, [R1+0x758] ;  /* 0x0007580001157983 */ /* 0x001ea80000300800 */
[----:B------:R0:W-:Y:S04]  /*8300*/  STL [R1+0x108], R24 ;  /* 0x0001081801007387 */ /* 0x0001e80000100800 */
[----:B0-----:R-:W3:Y:S04]  /*8310*/  LDL.LU R24, [R1+0x754] ;  /* 0x0007540001187983 */ /* 0x001ee80000300800 */
[----:B------:R0:W-:Y:S04]  /*8320*/  STL [R1+0xf4], R22 ;  /* 0x0000f41601007387 */ /* 0x0001e80000100800 */
[----:B0-----:R-:W4:Y:S04]  /*8330*/  LDL.LU R22, [R1+0x750] ;  /* 0x0007500001167983 */ /* 0x001f280000300800 */
[----:B------:R0:W-:Y:S04]  /*8340*/  STL [R1+0xf0], R23 ;  /* 0x0000f01701007387 */ /* 0x0001e80000100800 */
[----:B0-----:R-:W2:Y:S04]  /*8350*/  LDL.LU R23, [R1+0x74c] ;  /* 0x00074c0001177983 */ /* 0x001ea80000300800 */
        /* <DEDUP_REMOVED lines=43> */
[----:B0-----:R-:W3:Y:S04]  /*8610*/  LDL.LU R9, [R1+0x6f4] ;  /* 0x0006f40001097983 */ /* 0x001ee80000300800 */
[----:B------:R0:W-:Y:S04]  /*8620*/  STL [R1+0x3c], R7 ;  /* 0x00003c0701007387 */ /* 0x0001e80000100800 */
[----:B0-----:R-:W4:Y:S04]  /*8630*/  LDL.LU R7, [R1+0x6f0] ;  /* 0x0006f00001077983 */ /* 0x001f280000300800 */
[----:B------:R0:W-:Y:S04]  /*8640*/  STL [R1+0x38], R0 ;  /* 0x0000380001007387 */ /* 0x0001e80000100800 */
[----:B0-----:R-:W4:Y:S01]  /*8650*/  LDL.LU R0, [R1+0x6ec] ;  /* 0x0006ec0001007983 */ /* 0x001f220000300800 */
[----:B--2---:R-:W-:-:S02]  /*8660*/  SEL R10, R3, R10, !P0 ;  /* 0x0000000a030a7207 */ /* 0x004fc40004000000 */
[C---:B---3--:R-:W-:Y:S02]  /*8670*/  SEL R9, R3.reuse, R9, !P0 ;  /* 0x0000000903097207 */ /* 0x048fe40004000000 */
[C---:B----4-:R-:W-:Y:S02]  /*8680*/  SEL R7, R3.reuse, R7, !P0 ;  /* 0x0000000703077207 */ /* 0x050fe40004000000 */
[----:B------:R-:W-:-:S05]  /*8690*/  SEL R0, R3, R0, !P0 ;  /* 0x0000000003007207 */ /* 0x000fca0004000000 */
[----:B------:R0:W-:Y:S04]  /*86a0*/  STL [R1+0x34], R0 ;  /* 0x0000340001007387 */ /* 0x0001e80000100800 */
[----:B0-----:R-:W2:Y:S04]  /*86b0*/  LDL.LU R0, [R1+0x6e8] ;  /* 0x0006e80001007983 */ /* 0x001ea80000300800 */
[----:B------:R0:W-:Y:S04]  /*86c0*/  STL [R1+0x30], R7 ;  /* 0x0000300701007387 */ /* 0x0001e80000100800 */
[----:B------:R1:W-:Y:S04]  /*86d0*/  STL [R1+0x2c], R9 ;  /* 0x00002c0901007387 */ /* 0x0003e80000100800 */
[----:B------:R3:W-:Y:S01]  /*86e0*/  STL [R1+0x1c], R10 ;  /* 0x00001c0a01007387 */ /* 0x0007e20000100800 */
[----:B0-----:R-:W-:-:S02]  /*86f0*/  SEL R7, R3, R12, !P0 ;  /* 0x0000000c03077207 */ /* 0x001fc40004000000 */
[----:B-1----:R-:W-:-:S03]  /*8700*/  SEL R9, R3, R13, !P0 ;  /* 0x0000000d03097207 */ /* 0x002fc60004000000 */
[----:B------:R0:W-:Y:S01]  /*8710*/  STL [R1+0x18], R7 ;  /* 0x0000180701007387 */ /* 0x0001e20000100800 */
[----:B---3--:R-:W-:-:S03]  /*8720*/  SEL R10, R3, R17, !P0 ;  /* 0x00000011030a7207 */ /* 0x008fc60004000000 */
[----:B------:R-:W-:Y:S04]  /*8730*/  STL [R1+0x14], R9 ;  /* 0x0000140901007387 */ /* 0x000fe80000100800 */
[----:B------:R-:W-:Y:S01]  /*8740*/  STL [R1+0x10], R10 ;  /* 0x0000100a01007387 */ /* 0x000fe20000100800 */
[----:B0-----:R-:W-:-:S03]  /*8750*/  SEL R7, R3, R18, !P0 ;  /* 0x0000001203077207 */ /* 0x001fc60004000000 */
[----:B------:R-:W3:Y:S04]  /*8760*/  LDL.LU R12, [R1] ;  /* 0x00000000010c7983 */ /* 0x000ee80000300800 */
[----:B------:R0:W-:Y:S04]  /*8770*/  STL [R1+0xc], R7 ;  /* 0x00000c0701007387 */ /* 0x0001e80000100800 */
[----:B0-----:R-:W4:Y:S01]  /*8780*/  LDL.LU R7, [R1+0x4] ;  /* 0x0000040001077983 */ /* 0x001f220000300800 */
[C---:B------:R-:W-:Y:S02]  /*8790*/  SEL R9, R3.reuse, R19, !P0 ;  /* 0x0000001303097207 */ /* 0x040fe40004000000 */
[----:B------:R-:W-:-:S02]  /*87a0*/  SEL R20, R3, R20, !P0 ;  /* 0x0000001403147207 */ /* 0x000fc40004000000 */
[C---:B------:R-:W-:Y:S01]  /*87b0*/  SEL R2, R3.reuse, R2, !P0 ;  /* 0x0000000203027207 */ /* 0x040fe20004000000 */
[----:B------:R0:W-:Y:S01]  /*87c0*/  STL [R1+0x8], R9 ;  /* 0x0000080901007387 */ /* 0x0001e20000100800 */
[C---:B------:R-:W-:Y:S02]  /*87d0*/  SEL R4, R3.reuse, R4, !P0 ;  /* 0x0000000403047207 */ /* 0x040fe40004000000 */
[C---:B------:R-:W-:Y:S01]  /*87e0*/  SEL R10, R3.reuse, R6, !P0 ;  /* 0x00000006030a7207 */ /* 0x040fe20004000000 */
[----:B------:R-:W4:Y:S01]  /*87f0*/  LDL.LU R17, [R1+0x28] ;  /* 0x0000280001117983 */ /* 0x000f220000300800 */
[C---:B------:R-:W-:Y:S02]  /*8800*/  SEL R8, R3.reuse, R8, !P0 ;  /* 0x0000000803087207 */ /* 0x040fe40004000000 */
[C---:B0-----:R-:W-:Y:S01]  /*8810*/  SEL R9, R3.reuse, R5, !P0 ;  /* 0x0000000503097207 */ /* 0x041fe20004000000 */
[----:B------:R-:W-:Y:S01]  /*8820*/  STL [R1+0x668], R20 ;  /* 0x0006681401007387 */ /* 0x000fe20000100800 */
[----:B------:R-:W-:-:S02]  /*8830*/  SEL R24, R3, R24, !P0 ;  /* 0x0000001803187207 */ /* 0x000fc40004000000 */
[C---:B------:R-:W-:Y:S01]  /*8840*/  SEL R11, R3.reuse, R11, !P0 ;  /* 0x0000000b030b7207 */ /* 0x040fe20004000000 */
[----:B------:R0:W-:Y:S01]  /*8850*/  STL [R1+0x66c], R2 ;  /* 0x00066c0201007387 */ /* 0x0001e20000100800 */
[C---:B------:R-:W-:Y:S02]  /*8860*/  SEL R16, R3.reuse, R16, !P0 ;  /* 0x0000001003107207 */ /* 0x040fe40004000000 */
[C---:B------:R-:W-:Y:S01]  /*8870*/  SEL R27, R3.reuse, R27, !P0 ;  /* 0x0000001b031b7207 */ /* 0x040fe20004000000 */
[----:B------:R1:W-:Y:S01]  /*8880*/  STL [R1+0x670], R4 ;  /* 0x0006700401007387 */ /* 0x0003e20000100800 */
[C---:B------:R-:W-:Y:S02]  /*8890*/  SEL R26, R3.reuse, R26, !P0 ;  /* 0x0000001a031a7207 */ /* 0x040fe40004000000 */
[C---:B------:R-:W-:Y:S02]  /*88a0*/  SEL R25, R3.reuse, R25, !P0 ;  /* 0x0000001903197207 */ /* 0x040fe40004000000 */
[----:B------:R-:W-:-:S02]  /*88b0*/  SEL R23, R3, R23, !P0 ;  /* 0x0000001703177207 */ /* 0x000fc40004000000 */
[----:B------:R-:W-:Y:S01]  /*88c0*/  SEL R22, R3, R22, !P0 ;  /* 0x0000001603167207 */ /* 0x000fe20004000000 */
[----:B------:R-:W-:Y:S01]  /*88d0*/  STL [R1+0x674], R9 ;  /* 0x0006740901007387 */ /* 0x000fe20000100800 */
[----:B------:R-:W-:-:S03]  /*88e0*/  IMAD R21, R21, UR7, RZ ;  /* 0x0000000715157c24 */ /* 0x000fc6000f8e02ff */
[----:B------:R-:W-:Y:S04]  /*88f0*/  STL [R1+0x678], R10 ;  /* 0x0006780a01007387 */ /* 0x000fe80000100800 */
[----:B------:R-:W-:Y:S04]  /*8900*/  STL [R1+0x67c], R8 ;  /* 0x00067c0801007387 */ /* 0x000fe80000100800 */
[----:B------:R-:W-:Y:S04]  /*8910*/  STL [R1+0x680], R11 ;  /* 0x0006800b01007387 */ /* 0x000fe80000100800 */
[----:B------:R-:W-:Y:S04]  /*8920*/  STL [R1+0x684], R16 ;  /* 0x0006841001007387 */ /* 0x000fe80000100800 */
[----:B------:R-:W-:Y:S01]  /*8930*/  STL [R1+0x688], R27 ;  /* 0x0006881b01007387 */ /* 0x000fe20000100800 */
[----:B0-----:R-:W-:-:S03]  /*8940*/  LEA R2, P2, R21, R14, 0x1 ;  /* 0x0000000e15027211 */ /* 0x001fc600078408ff */
[----:B------:R-:W-:Y:S04]  /*8950*/  STL [R1+0x68c], R26 ;  /* 0x00068c1a01007387 */ /* 0x000fe80000100800 */
[----:B------:R-:W-:Y:S04]  /*8960*/  STL [R1+0x690], R25 ;  /* 0x0006901901007387 */ /* 0x000fe80000100800 */
[----:B------:R-:W-:Y:S04]  /*8970*/  STL [R1+0x694], R23 ;  /* 0x0006941701007387 */ /* 0x000fe80000100800 */
[----:B------:R-:W-:Y:S01]  /*8980*/  STL [R1+0x698], R22 ;  /* 0x0006981601007387 */ /* 0x000fe20000100800 */
[----:B--2---:R-:W-:Y:S01]  /*8990*/  IMAD R5, R0, UR9, RZ ;  /* 0x0000000900057c24 */ /* 0x004fe2000f8e02ff */
[----:B------:R-:W0:Y:S01]  /*89a0*/  LDCU UR9, c[0x0][0x3a8] ;  /* 0x00007500ff0977ac */ /* 0x000e220008000800 */
[----:B------:R-:W-:-:S05]  /*89b0*/  IMAD R0, R24, UR7, RZ ;  /* 0x0000000718007c24 */ /* 0x000fca000f8e02ff */
[----:B-1----:R-:W-:Y:S02]  /*89c0*/  LEA R4, P1, R0, R28, 0x1 ;  /* 0x0000001c00047211 */ /* 0x002fe400078208ff */
[----:B---3--:R-:W-:-:S05]  /*89d0*/  LEA R3, P0, R5, R12, 0x1 ;  /* 0x0000000c05037211 */ /* 0x008fca00078008ff */
[----:B------:R1:W-:Y:S01]  /*89e0*/  STL [R1+0x638], R3 ;  /* 0x0006380301007387 */ /* 0x0003e20000100800 */
[----:B----4-:R-:W-:-:S03]  /*89f0*/  LEA.HI.X.SX32 R5, R5, R7, 0x1, P0 ;  /* 0x0000000705057211 */ /* 0x010fc600000f0eff */
[----:B-1----:R-:W2:Y:S01]  /*8a00*/  LDL.LU R3, [R1+0x24] ;  /* 0x0000240001037983 */ /* 0x002ea20000300800 */
[----:B------:R-:W1:Y:S03]  /*8a10*/  LDC.64 R6, c[0x0][0x388] ;  /* 0x0000e200ff067b82 */ /* 0x000e660000000a00 */
[----:B------:R-:W-:Y:S04]  /*8a20*/  STL [R1+0x59c], R4 ;  /* 0x00059c0401007387 */ /* 0x000fe80000100800 */
[----:B------:R-:W3:Y:S04]  /*8a30*/  LDL.LU R22, [R1+0x20] ;  /* 0x0000200001167983 */ /* 0x000ee80000300800 */
[----:B------:R4:W-:Y:S04]  /*8a40*/  STL [R1+0x5a4], R2 ;  /* 0x0005a40201007387 */ /* 0x0009e80000100800 */
[----:B------:R-:W3:Y:S04]  /*8a50*/  LDL.LU R13, [R1+0x40] ;  /* 0x00004000010d7983 */ /* 0x000ee80000300800 */
[----:B------:R-:W3:Y:S01]  /*8a60*/  LDL.LU R12, [R1+0x44] ;  /* 0x00004400010c7983 */ /* 0x000ee20000300800 */
[----:B----4-:R-:W-:-:S03]  /*8a70*/  LEA.HI.X.SX32 R2, R0, R29, 0x1, P1 ;  /* 0x0000001d00027211 */ /* 0x010fc600008f0eff */
[----:B------:R-:W-:Y:S01]  /*8a80*/  STL [R1+0x63c], R5 ;  /* 0x00063c0501007387 */ /* 0x000fe20000100800 */
[----:B------:R-:W-:-:S03]  /*8a90*/  LEA.HI.X.SX32 R0, R21, R15, 0x1, P2 ;  /* 0x0000000f15007211 */ /* 0x000fc600010f0eff */
[----:B------:R-:W4:Y:S04]  /*8aa0*/  LDL.LU R24, [R1+0x48] ;  /* 0x0000480001187983 */ /* 0x000f280000300800 */
[----:B------:R0:W-:Y:S04]  /*8ab0*/  STL [R1+0x598], R2 ;  /* 0x0005980201007387 */ /* 0x0001e80000100800 */
[----:B------:R-:W4:Y:S04]  /*8ac0*/  LDL.LU R18, [R1+0x64] ;  /* 0x0000640001127983 */ /* 0x000f280000300800 */
[----:B------:R-:W4:Y:S04]  /*8ad0*/  LDL.LU R19, [R1+0x68] ;  /* 0x0000680001137983 */ /* 0x000f280000300800 */
[----:B------:R4:W-:Y:S04]  /*8ae0*/  STL [R1+0x5a0], R0 ;  /* 0x0005a00001007387 */ /* 0x0009e80000100800 */
[----:B------:R-:W4:Y:S04]  /*8af0*/  LDL.LU R23, [R1+0x6c] ;  /* 0x00006c0001177983 */ /* 0x000f280000300800 */
[----:B------:R-:W4:Y:S04]  /*8b00*/  LDL.LU R25, [R1+0x70] ;  /* 0x0000700001197983 */ /* 0x000f280000300800 */
[----:B------:R-:W4:Y:S04]  /*8b10*/  LDL.LU R26, [R1+0x74] ;  /* 0x00007400011a7983 */ /* 0x000f280000300800 */
[----:B------:R-:W4:Y:S04]  /*8b20*/  LDL.LU R27, [R1+0x78] ;  /* 0x00007800011b7983 */ /* 0x000f280000300800 */
[----:B-1----:R-:W-:Y:S04]  /*8b30*/  STL [R1+0x6a0], R6 ;  /* 0x0006a00601007387 */ /* 0x002fe80000100800 */
[----:B------:R-:W-:Y:S04]  /*8b40*/  STL [R1+0x69c], R7 ;  /* 0x00069c0701007387 */ /* 0x000fe80000100800 */
[----:B------:R-:W4:Y:S04]  /*8b50*/  LDL.LU R16, [R1+0x88] ;  /* 0x0000880001107983 */ /* 0x000f280000300800 */
[----:B------:R-:W4:Y:S04]  /*8b60*/  LDL.LU R11, [R1+0x8c] ;  /* 0x00008c00010b7983 */ /* 0x000f280000300800 */
[----:B------:R-:W4:Y:S04]  /*8b70*/  LDL.LU R8, [R1+0x90] ;  /* 0x0000900001087983 */ /* 0x000f280000300800 */
[----:B------:R-:W4:Y:S04]  /*8b80*/  LDL.LU R10, [R1+0x94] ;  /* 0x00009400010a7983 */ /* 0x000f280000300800 */
[----:B------:R-:W4:Y:S04]  /*8b90*/  LDL.LU R9, [R1+0x98] ;  /* 0x0000980001097983 */ /* 0x000f280000300800 */
[----:B------:R-:W4:Y:S01]  /*8ba0*/  LDL.LU R4, [R1+0xb4] ;  /* 0x0000b40001047983 */ /* 0x000f220000300800 */
[----:B------:R-:W-:-:S03]  /*8bb0*/  IMAD R17, R17, UR7, RZ ;  /* 0x0000000711117c24 */ /* 0x000fc6000f8e02ff */
[----:B0-----:R-:W4:Y:S04]  /*8bc0*/  LDL.LU R2, [R1+0xb8] ;  /* 0x0000b80001027983 */ /* 0x001f280000300800 */
[----:B------:R-:W4:Y:S04]  /*8bd0*/  LDL.LU R20, [R1+0xbc] ;  /* 0x0000bc0001147983 */ /* 0x000f280000300800 */
[----:B------:R-:W-:Y:S01]  /*8be0*/  STL [R1+0x6a4], R17 ;  /* 0x0006a41101007387 */ /* 0x000fe20000100800 */
[----:B--2---:R-:W-:Y:S02]  /*8bf0*/  IMAD R15, R3, UR7, RZ ;  /* 0x00000007030f7c24 */ /* 0x004fe4000f8e02ff */
[----:B---3--:R-:W-:-:S03]  /*8c00*/  IMAD R14, R22, UR7, RZ ;  /* 0x00000007160e7c24 */ /* 0x008fc6000f8e02ff */
[----:B------:R-:W-:Y:S01]  /*8c10*/  STL [R1+0x6a8], R15 ;  /* 0x0006a80f01007387 */ /* 0x000fe20000100800 */
[----:B------:R-:W-:-:S03]  /*8c20*/  IMAD R13, R13, UR7, RZ ;  /* 0x000000070d0d7c24 */ /* 0x000fc6000f8e02ff */
[----:B------:R-:W-:Y:S01]  /*8c30*/  STL [R1+0x6ac], R14 ;  /* 0x0006ac0e01007387 */ /* 0x000fe20000100800 */
[----:B------:R-:W-:-:S03]  /*8c40*/  IMAD R12, R12, UR7, RZ ;  /* 0x000000070c0c7c24 */ /* 0x000fc6000f8e02ff */
[----:B------:R-:W-:Y:S01]  /*8c50*/  STL [R1+0x6b0], R13 ;  /* 0x0006b00d01007387 */ /* 0x000fe20000100800 */
[----:B----4-:R-:W-:-:S03]  /*8c60*/  IMAD R0, R24, UR7, RZ ;  /* 0x0000000718007c24 */ /* 0x010fc6000f8e02ff */
[----:B------:R-:W-:Y:S01]  /*8c70*/  STL [R1+0x6b4], R12 ;  /* 0x0006b40c01007387 */ /* 0x000fe20000100800 */
[----:B------:R-:W-:-:S03]  /*8c80*/  IMAD R18, R18, UR7, RZ ;  /* 0x0000000712127c24 */ /* 0x000fc6000f8e02ff */
[----:B------:R0:W-:Y:S01]  /*8c90*/  STL [R1+0x6b8], R0 ;  /* 0x0006b80001007387 */ /* 0x0001e20000100800 */
[----:B------:R-:W-:-:S03]  /*8ca0*/  IMAD R19, R19, UR7, RZ ;  /* 0x0000000713137c24 */ /* 0x000fc6000f8e02ff */
[----:B------:R-:W-:Y:S01]  /*8cb0*/  STL [R1+0x6bc], R18 ;  /* 0x0006bc1201007387 */ /* 0x000fe20000100800 */
[----:B------:R-:W-:-:S03]  /*8cc0*/  IMAD R21, R23, UR7, RZ ;  /* 0x0000000717157c24 */ /* 0x000fc6000f8e02ff */
[----:B------:R-:W-:Y:S01]  /*8cd0*/  STL [R1+0x6c0], R19 ;  /* 0x0006c01301007387 */ /* 0x000fe20000100800 */
[----:B------:R-:W-:-:S03]  /*8ce0*/  IMAD R24, R25, UR7, RZ ;  /* 0x0000000719187c24 */ /* 0x000fc6000f8e02ff */
[----:B------:R-:W-:Y:S01]  /*8cf0*/  STL [R1+0x6c4], R21 ;  /* 0x0006c41501007387 */ /* 0x000fe20000100800 */
[----:B------:R-:W-:-:S03]  /*8d00*/  IMAD R28, R26, UR7, RZ ;  /* 0x000000071a1c7c24 */ /* 0x000fc6000f8e02ff */
[----:B------:R-:W-:Y:S01]  /*8d10*/  STL [R1+0x6c8], R24 ;  /* 0x0006c81801007387 */ /* 0x000fe20000100800 */
[----:B------:R-:W-:-:S03]  /*8d20*/  IMAD R29, R27, UR7, RZ ;  /* 0x000000071b1d7c24 */ /* 0x000fc6000f8e02ff */
[----:B------:R-:W-:Y:S04]  /*8d30*/  STL [R1+0x6cc], R28 ;  /* 0x0006cc1c01007387 */ /* 0x000fe80000100800 */
[----:B------:R-:W-:Y:S01]  /*8d40*/  STL [R1+0x6d0], R29 ;  /* 0x0006d01d01007387 */ /* 0x000fe20000100800 */
[----:B------:R-:W-:Y:S02]  /*8d50*/  IMAD R5, R16, UR7, RZ ;  /* 0x0000000710057c24 */ /* 0x000fe4000f8e02ff */
[----:B0-----:R-:W-:-:S03]  /*8d60*/  IMAD R0, R11, UR7, RZ ;  /* 0x000000070b007c24 */ /* 0x001fc6000f8e02ff */
[----:B------:R0:W-:Y:S01]  /*8d70*/  STL [R1], R5 ;  /* 0x0000000501007387 */ /* 0x0001e20000100800 */
[----:B------:R-:W-:-:S03]  /*8d80*/  IMAD R3, R8, UR7, RZ ;  /* 0x0000000708037c24 */ /* 0x000fc6000f8e02ff */
[----:B------:R1:W-:Y:S04]  /*8d90*/  STL [R1+0x4], R0 ;  /* 0x0000040001007387 */ /* 0x0003e80000100800 */
[----:B------:R2:W-:Y:S01]  /*8da0*/  STL [R1+0x20], R3 ;  /* 0x0000200301007387 */ /* 0x0005e20000100800 */
[----:B0-----:R-:W-:Y:S02]  /*8db0*/  IMAD R5, R10, UR7, RZ ;  /* 0x000000070a057c24 */ /* 0x001fe4000f8e02ff */
[----:B-1----:R-:W-:-:S03]  /*8dc0*/  IMAD R0, R9, UR7, RZ ;  /* 0x0000000709007c24 */ /* 0x002fc6000f8e02ff */
[----:B------:R-:W-:Y:S01]  /*8dd0*/  STL [R1+0x24], R5 ;  /* 0x0000240501007387 */ /* 0x000fe20000100800 */
[----:B--2---:R-:W-:-:S03]  /*8de0*/  IMAD R3, R4, UR7, RZ ;  /* 0x0000000704037c24 */ /* 0x004fc6000f8e02ff */
[----:B------:R0:W-:Y:S04]  /*8df0*/  STL [R1+0x28], R0 ;  /* 0x0000280001007387 */ /* 0x0001e80000100800 */
[----:B------:R-:W-:Y:S04]  /*8e00*/  STL [R1+0x40], R3 ;  /* 0x0000400301007387 */ /* 0x000fe80000100800 */
[----:B------:R-:W2:Y:S01]  /*8e10*/  LDL.LU R29, [R1+0xc8] ;  /* 0x0000c800011d7983 */ /* 0x000ea20000300800 */
[----:B------:R-:W-:Y:S02]  /*8e20*/  IMAD R2, R2, UR7, RZ ;  /* 0x0000000702027c24 */ /* 0x000fe4000f8e02ff */
[----:B0-----:R-:W-:-:S03]  /*8e30*/  IMAD R0, R20, UR7, RZ ;  /* 0x0000000714007c24 */ /* 0x001fc6000f8e02ff */
[----:B------:R-:W-:Y:S04]  /*8e40*/  STL [R1+0x44], R2 ;  /* 0x0000440201007387 */ /* 0x000fe80000100800 */
[----:B--2---:R0:W-:Y:S04]  /*8e50*/  STL [R1+0x6e0], R29 ;  /* 0x0006e01d01007387 */ /* 0x0041e80000100800 */
[----:B------:R-:W-:Y:S04]  /*8e60*/  STL [R1+0x48], R0 ;  /* 0x0000480001007387 */ /* 0x000fe80000100800 */
        /* <DEDUP_REMOVED lines=31> */
[----:B--2---:R-:W-:-:S05]  /*9060*/  IMAD R29, R29, UR7, RZ ;  /* 0x000000071d1d7c24 */ /* 0x004fca000f8e02ff */
[----:B------:R0:W-:Y:S04]  /*9070*/  STL [R1+0x5c], R29 ;  /* 0x00005c1d01007387 */ /* 0x0001e80000100800 */
[----:B0-----:R-:W2:Y:S02]  /*9080*/  LDL.LU R29, [R1+0x6e4] ;  /* 0x0006e400011d7983 */ /* 0x001ea40000300800 */
[----:B--2---:R-:W-:-:S05]  /*9090*/  IMAD R29, R29, UR7, RZ ;  /* 0x000000071d1d7c24 */ /* 0x004fca000f8e02ff */
[----:B------:R0:W-:Y:S04]  /*90a0*/  STL [R1+0x64], R29 ;  /* 0x0000641d01007387 */ /* 0x0001e80000100800 */
[----:B0-----:R-:W2:Y:S01]  /*90b0*/  LDL.LU R29, [R1+0x6e0] ;  /* 0x0006e000011d7983 */ /* 0x001ea20000300800 */
[----:B---3--:R-:W-:Y:S02]  /*90c0*/  IMAD R7, R7, UR7, RZ ;  /* 0x0000000707077c24 */ /* 0x008fe4000f8e02ff */
[----:B--2---:R-:W-:-:S05]  /*90d0*/  IMAD R29, R29, UR7, RZ ;  /* 0x000000071d1d7c24 */ /* 0x004fca000f8e02ff */
[----:B------:R0:W-:Y:S02]  /*90e0*/  STL [R1+0x68], R29 ;  /* 0x0000681d01007387 */ /* 0x0001e40000100800 */
[----:B0-----:R-:W-:Y:S02]  /*90f0*/  IMAD R29, R28, UR7, RZ ;  /* 0x000000071c1d7c24 */ /* 0x001fe4000f8e02ff */
[----:B----4-:R-:W-:Y:S02]  /*9100*/  IMAD R28, R24, UR7, RZ ;  /* 0x00000007181c7c24 */ /* 0x010fe4000f8e02ff */
[----:B------:R-:W-:Y:S02]  /*9110*/  IMAD R24, R21, UR7, RZ ;  /* 0x0000000715187c24 */ /* 0x000fe4000f8e02ff */
[----:B------:R-:W-:Y:S01]  /*9120*/  IMAD R21, R19, UR7, RZ ;  /* 0x0000000713157c24 */ /* 0x000fe2000f8e02ff */
[----:B------:R-:W-:Y:S01]  /*9130*/  STL [R1+0x6c], R29 ;  /* 0x00006c1d01007387 */ /* 0x000fe20000100800 */
[----:B------:R-:W-:-:S02]  /*9140*/  IMAD R19, R18, UR7, RZ ;  /* 0x0000000712137c24 */ /* 0x000fc4000f8e02ff */
[----:B------:R-:W-:Y:S01]  /*9150*/  IMAD R18, R0, UR7, RZ ;  /* 0x0000000700127c24 */ /* 0x000fe2000f8e02ff */
[----:B------:R-:W-:Y:S01]  /*9160*/  STL [R1+0x70], R28 ;  /* 0x0000701c01007387 */ /* 0x000fe20000100800 */
[----:B------:R-:W-:-:S03]  /*9170*/  IMAD R0, R12, UR7, RZ ;  /* 0x000000070c007c24 */ /* 0x000fc6000f8e02ff */
[----:B------:R-:W-:Y:S01]  /*9180*/  STL [R1+0x74], R24 ;  /* 0x0000741801007387 */ /* 0x000fe20000100800 */
[----:B------:R-:W-:-:S03]  /*9190*/  IMAD R12, R13, UR7, RZ ;  /* 0x000000070d0c7c24 */ /* 0x000fc6000f8e02ff */
[----:B------:R-:W-:Y:S01]  /*91a0*/  STL [R1+0x78], R21 ;  /* 0x0000781501007387 */ /* 0x000fe20000100800 */
[----:B------:R-:W-:-:S03]  /*91b0*/  IMAD R13, R14, UR7, RZ ;  /* 0x000000070e0d7c24 */ /* 0x000fc6000f8e02ff */
[----:B------:R-:W-:Y:S04]  /*91c0*/  STL [R1+0x88], R19 ;  /* 0x0000881301007387 */ /* 0x000fe80000100800 */
[----:B------:R-:W-:Y:S04]  /*91d0*/  STL [R1+0x8c], R18 ;  /* 0x00008c1201007387 */ /* 0x000fe80000100800 */
[----:B------:R0:W-:Y:S04]  /*91e0*/  STL [R1+0x90], R0 ;  /* 0x0000900001007387 */ /* 0x0001e80000100800 */
[----:B------:R1:W-:Y:S01]  /*91f0*/  STL [R1+0x94], R12 ;  /* 0x0000940c01007387 */ /* 0x0003e20000100800 */
[----:B0-----:R-:W-:-:S03]  /*9200*/  IMAD R0, R15, UR7, RZ ;  /* 0x000000070f007c24 */ /* 0x001fc6000f8e02ff */
[----:B------:R-:W-:Y:S01]  /*9210*/  STL [R1+0x98], R13 ;  /* 0x0000980d01007387 */ /* 0x000fe20000100800 */
[----:B-1----:R-:W-:-:S03]  /*9220*/  IMAD R12, R17, UR7, RZ ;  /* 0x00000007110c7c24 */ /* 0x002fc6000f8e02ff */
[----:B------:R0:W-:Y:S04]  /*9230*/  STL [R1+0xb4], R0 ;  /* 0x0000b40001007387 */ /* 0x0001e80000100800 */
[----:B------:R-:W-:Y:S01]  /*9240*/  STL [R1+0xb8], R12 ;  /* 0x0000b80c01007387 */ /* 0x000fe20000100800 */
[----:B0-----:R-:W-:-:S03]  /*9250*/  IMAD R0, R6, UR7, RZ ;  /* 0x0000000706007c24 */ /* 0x001fc6000f8e02ff */
[----:B------:R-:W-:Y:S01]  /*9260*/  STL [R1+0xbc], R7 ;  /* 0x0000bc0701007387 */ /* 0x000fe20000100800 */
[----:B------:R-:W-:Y:S02]  /*9270*/  IMAD R6, R5, UR7, RZ ;  /* 0x0000000705067c24 */ /* 0x000fe4000f8e02ff */
[----:B------:R-:W-:Y:S01]  /*9280*/  IMAD R5, R3, UR7, RZ ;  /* 0x0000000703057c24 */ /* 0x000fe2000f8e02ff */
[----:B------:R0:W-:Y:S01]  /*9290*/  STL [R1+0xc0], R0 ;  /* 0x0000c00001007387 */ /* 0x0001e20000100800 */
[----:B------:R-:W-:-:S03]  /*92a0*/  IMAD R3, R23, UR7, RZ ;  /* 0x0000000717037c24 */ /* 0x000fc6000f8e02ff */
[----:B------:R-:W-:Y:S01]  /*92b0*/  STL [R1+0xc4], R6 ;  /* 0x0000c40601007387 */ /* 0x000fe20000100800 */
[----:B0-----:R-:W-:-:S03]  /*92c0*/  IMAD R0, R22, UR7, RZ ;  /* 0x0000000716007c24 */ /* 0x001fc6000f8e02ff */
[----:B------:R0:W-:Y:S04]  /*92d0*/  STL [R1+0xc8], R5 ;  /* 0x0000c80501007387 */ /* 0x0001e80000100800 */
[----:B------:R1:W-:Y:S04]  /*92e0*/  STL [R1+0xcc], R0 ;  /* 0x0000cc0001007387 */ /* 0x0003e80000100800 */
[----:B------:R2:W-:Y:S01]  /*92f0*/  STL [R1+0xf8], R3 ;  /* 0x0000f80301007387 */ /* 0x0005e20000100800 */
[----:B0-----:R-:W-:Y:S02]  /*9300*/  IMAD R5, R25, UR7, RZ ;  /* 0x0000000719057c24 */ /* 0x001fe4000f8e02ff */
[----:B-1----:R-:W-:-:S03]  /*9310*/  IMAD R0, R26, UR7, RZ ;  /* 0x000000071a007c24 */ /* 0x002fc6000f8e02ff */
[----:B------:R0:W-:Y:S01]  /*9320*/  STL [R1+0xfc], R5 ;  /* 0x0000fc0501007387 */ /* 0x0001e20000100800 */
[----:B--2---:R-:W-:-:S03]  /*9330*/  IMAD R3, R27, UR7, RZ ;  /* 0x000000071b037c24 */ /* 0x004fc6000f8e02ff */
        /* <DEDUP_REMOVED lines=58> */
[----:B------:R-:W-:Y:S02]  /*96e0*/  IMAD R2, R2, UR7, RZ ;  /* 0x0000000702027c24 */ /* 0x000fe4000f8e02ff */
        /* <DEDUP_REMOVED lines=51> */
[----:B------:R-:W-:Y:S04]  /*9a20*/  STL [R1+0xf4], R0 ;  /* 0x0000f40001007387 */ /* 0x000fe80000100800 */
[----:B------:R0:W-:Y:S04]  /*9a30*/  STL [R1+0xf0], R3 ;  /* 0x0000f00301007387 */ /* 0x0001e80000100800 */
[----:B0-----:R-:W2:Y:S04]  /*9a40*/  LDL.LU R3, [R1+0xe4] ;  /* 0x0000e40001037983 */ /* 0x001ea80000300800 */
[----:B------:R-:W-:Y:S04]  /*9a50*/  STL [R1+0xec], R2 ;  /* 0x0000ec0201007387 */ /* 0x000fe80000100800 */
[----:B------:R-:W3:Y:S01]  /*9a60*/  LDL.LU R29, [R1+0xdc] ;  /* 0x0000dc00011d7983 */ /* 0x000ee20000300800 */
[----:B------:R-:W-:-:S05]  /*9a70*/  IMAD R0, R20, UR7, RZ ;  /* 0x0000000714007c24 */ /* 0x000fca000f8e02ff */
[----:B------:R-:W-:Y:S04]  /*9a80*/  STL [R1+0xe8], R0 ;  /* 0x0000e80001007387 */ /* 0x000fe80000100800 */
[----:B---3--:R0:W-:Y:S04]  /*9a90*/  STL [R1+0x6d4], R29 ;  /* 0x0006d41d01007387 */ /* 0x0081e80000100800 */
[----:B0-----:R-:W3:Y:S04]  /*9aa0*/  LDL.LU R29, [R1+0xe0] ;  /* 0x0000e000011d7983 */ /* 0x001ee80000300800 */
[----:B------:R-:W4:Y:S04]  /*9ab0*/  LDL.LU R28, [R1+0xd8] ;  /* 0x0000d800011c7983 */ /* 0x000f280000300800 */
        /* <DEDUP_REMOVED lines=17> */
[----:B------:R-:W4:Y:S01]  /*9bd0*/  LDL.LU R16, [R1+0x38] ;  /* 0x0000380001107983 */ /* 0x000f220000300800 */
[----:B--2---:R-:W-:-:S03]  /*9be0*/  IMAD R3, R3, UR7, RZ ;  /* 0x0000000703037c24 */ /* 0x004fc6000f8e02ff */
[----:B------:R-:W2:Y:S04]  /*9bf0*/  LDL.LU R11, [R1+0x34] ;  /* 0x00003400010b7983 */ /* 0x000ea80000300800 */
[----:B------:R-:W2:Y:S04]  /*9c00*/  LDL.LU R8, [R1+0x30] ;  /* 0x0000300001087983 */ /* 0x000ea80000300800 */
[----:B------:R-:W2:Y:S04]  /*9c10*/  LDL.LU R10, [R1+0x2c] ;  /* 0x00002c00010a7983 */ /* 0x000ea80000300800 */
[----:B------:R-:W2:Y:S04]  /*9c20*/  LDL.LU R9, [R1+0x1c] ;  /* 0x00001c0001097983 */ /* 0x000ea80000300800 */
[----:B------:R-:W2:Y:S04]  /*9c30*/  LDL.LU R4, [R1+0x18] ;  /* 0x0000180001047983 */ /* 0x000ea80000300800 */
[----:B------:R-:W2:Y:S04]  /*9c40*/  LDL.LU R2, [R1+0x14] ;  /* 0x0000140001027983 */ /* 0x000ea80000300800 */
[----:B------:R-:W2:Y:S04]  /*9c50*/  LDL.LU R20, [R1+0x10] ;  /* 0x0000100001147983 */ /* 0x000ea80000300800 */
[----:B------:R-:W2:Y:S04]  /*9c60*/  LDL.LU R5, [R1+0xc] ;  /* 0x00000c0001057983 */ /* 0x000ea80000300800 */
[----:B------:R0:W-:Y:S04]  /*9c70*/  STL [R1+0xe4], R3 ;  /* 0x0000e40301007387 */ /* 0x0001e80000100800 */
[----:B0-----:R-:W2:Y:S01]  /*9c80*/  LDL.LU R3, [R1+0x8] ;  /* 0x0000080001037983 */ /* 0x001ea20000300800 */
[----:B---3--:R-:W-:-:S05]  /*9c90*/  IMAD R29, R29, UR7, RZ ;  /* 0x000000071d1d7c24 */ /* 0x008fca000f8e02ff */
[----:B------:R0:W-:Y:S04]  /*9ca0*/  STL [R1+0xe0], R29 ;  /* 0x0000e01d01007387 */ /* 0x0001e80000100800 */
[----:B0-----:R-:W3:Y:S01]  /*9cb0*/  LDL.LU R29, [R1+0x6d4] ;  /* 0x0006d400011d7983 */ /* 0x001ee20000300800 */
[----:B----4-:R-:W-:Y:S02]  /*9cc0*/  IMAD R28, R28, UR7, RZ ;  /* 0x000000071c1c7c24 */ /* 0x010fe4000f8e02ff */
[----:B------:R-:W-:Y:S02]  /*9cd0*/  IMAD R24, R24, UR7, RZ ;  /* 0x0000000718187c24 */ /* 0x000fe4000f8e02ff */
[----:B------:R-:W-:Y:S02]  /*9ce0*/  IMAD R21, R21, UR7, RZ ;  /* 0x0000000715157c24 */ /* 0x000fe4000f8e02ff */
[----:B------:R-:W-:-:S02]  /*9cf0*/  IMAD R19, R19, UR7, RZ ;  /* 0x0000000713137c24 */ /* 0x000fc4000f8e02ff */
[----:B------:R-:W-:Y:S02]  /*9d00*/  IMAD R18, R18, UR7, RZ ;  /* 0x0000000712127c24 */ /* 0x000fe4000f8e02ff */
[----:B------:R-:W-:Y:S02]  /*9d10*/  IMAD R0, R0, UR7, RZ ;  /* 0x0000000700007c24 */ /* 0x000fe4000f8e02ff */
[----:B------:R-:W-:Y:S02]  /*9d20*/  IMAD R12, R12, UR7, RZ ;  /* 0x000000070c0c7c24 */ /* 0x000fe4000f8e02ff */
        /* <DEDUP_REMOVED lines=12> */
[----:B--2---:R-:W-:Y:S02]  /*9df0*/  IMAD R11, R11, UR7, RZ ;  /* 0x000000070b0b7c24 */ /* 0x004fe4000f8e02ff */
[----:B------:R-:W-:Y:S02]  /*9e00*/  IMAD R8, R8, UR7, RZ ;  /* 0x0000000708087c24 */ /* 0x000fe4000f8e02ff */
[----:B------:R-:W-:-:S02]  /*9e10*/  IMAD R10, R10, UR7, RZ ;  /* 0x000000070a0a7c24 */ /* 0x000fc4000f8e02ff */
[----:B------:R-:W-:Y:S02]  /*9e20*/  IMAD R9, R9, UR7, RZ ;  /* 0x0000000709097c24 */ /* 0x000fe4000f8e02ff */
[----:B------:R-:W-:Y:S02]  /*9e30*/  IMAD R4, R4, UR7, RZ ;  /* 0x0000000704047c24 */ /* 0x000fe4000f8e02ff */
[----:B------:R-:W-:Y:S02]  /*9e40*/  IMAD R2, R2, UR7, RZ ;  /* 0x0000000702027c24 */ /* 0x000fe4000f8e02ff */
[----:B------:R-:W-:Y:S02]  /*9e50*/  IMAD R20, R20, UR7, RZ ;  /* 0x0000000714147c24 */ /* 0x000fe4000f8e02ff */
[----:B---3--:R-:W-:-:S05]  /*9e60*/  IMAD R29, R29, UR7, RZ ;  /* 0x000000071d1d7c24 */ /* 0x008fca000f8e02ff */
        /* <DEDUP_REMOVED lines=29> */
[----:B0-----:R-:W3:Y:S04]  /*a040*/  LDL.LU R22, [R1+0x698] ;  /* 0x0006980001167983 */ /* 0x001ee80000300800 */
[----:B------:R0:W-:Y:S04]  /*a050*/  STL [R1+0x54], R23 ;  /* 0x0000541701007387 */ /* 0x0001e80000100800 */
[----:B0-----:R-:W4:Y:S04]  /*a060*/  LDL.LU R23, [R1+0x694] ;  /* 0x0006940001177983 */ /* 0x001f280000300800 */
        /* <DEDUP_REMOVED lines=21> */
[----:B0-----:R-:W4:Y:S01]  /*a1c0*/  LDL.LU R20, [R1+0x668] ;  /* 0x0006680001147983 */ /* 0x001f220000300800 */
[----:B------:R-:W-:-:S02]  /*a1d0*/  IMAD R5, R5, UR7, RZ ;  /* 0x0000000705057c24 */ /* 0x000fc4000f8e02ff */
[----:B------:R-:W-:-:S03]  /*a1e0*/  IMAD R3, R3, UR7, RZ ;  /* 0x0000000703037c24 */ /* 0x000fc6000f8e02ff */
[----:B------:R-:W-:Y:S04]  /*a1f0*/  STL [R1+0x640], R5 ;  /* 0x0006400501007387 */ /* 0x000fe80000100800 */
[----:B------:R2:W-:Y:S02]  /*a200*/  STL [R1+0x644], R3 ;  /* 0x0006440301007387 */ /* 0x0005e40000100800 */
[----:B--2---:R-:W-:Y:S01]  /*a210*/  LEA R3, P5, R15, R6, 0x1 ;  /* 0x000000060f037211 */ /* 0x004fe200078a08ff */
[----:B---3--:R-:W-:Y:S02]  /*a220*/  IMAD R22, R22, UR7, RZ ;  /* 0x0000000716167c24 */ /* 0x008fe4000f8e02ff */
[----:B----4-:R-:W-:Y:S02]  /*a230*/  IMAD R16, R16, UR7, RZ ;  /* 0x0000000710107c24 */ /* 0x010fe4000f8e02ff */
[----:B------:R-:W-:-:S02]  /*a240*/  IMAD R11, R11, UR7, RZ ;  /* 0x000000070b0b7c24 */ /* 0x000fc4000f8e02ff */
[----:B------:R-:W-:Y:S02]  /*a250*/  IMAD R8, R8, UR7, RZ ;  /* 0x0000000708087c24 */ /* 0x000fe4000f8e02ff */
[----:B------:R-:W-:Y:S02]  /*a260*/  IMAD R10, R10, UR7, RZ ;  /* 0x000000070a0a7c24 */ /* 0x000fe4000f8e02ff */
[----:B------:R-:W-:Y:S02]  /*a270*/  IMAD R9, R9, UR7, RZ ;  /* 0x0000000709097c24 */ /* 0x000fe4000f8e02ff */
[----:B------:R-:W-:Y:S02]  /*a280*/  IMAD R4, R4, UR7, RZ ;  /* 0x0000000704047c24 */ /* 0x000fe4000f8e02ff */
[----:B------:R-:W-:Y:S02]  /*a290*/  IMAD R2, R2, UR7, RZ ;  /* 0x0000000702027c24 */ /* 0x000fe4000f8e02ff */
[----:B------:R-:W-:-:S05]  /*a2a0*/  IMAD R20, R20, UR7, RZ ;  /* 0x0000000714147c24 */ /* 0x000fca000f8e02ff */
[----:B------:R-:W-:Y:S04]  /*a2b0*/  STL [R1+0x648], R20 ;  /* 0x0006481401007387 */ /* 0x000fe80000100800 */
[----:B------:R0:W-:Y:S04]  /*a2c0*/  STL [R1+0x64c], R2 ;  /* 0x00064c0201007387 */ /* 0x0001e80000100800 */
[----:B------:R1:W-:Y:S04]  /*a2d0*/  STL [R1+0x650], R4 ;  /* 0x0006500401007387 */ /* 0x0003e80000100800 */
[----:B------:R-:W-:Y:S01]  /*a2e0*/  STL [R1+0x654], R9 ;  /* 0x0006540901007387 */ /* 0x000fe20000100800 */
[----:B0-----:R-:W-:-:S03]  /*a2f0*/  LEA R2, P3, R22, R6, 0x1 ;  /* 0x0000000616027211 */ /* 0x001fc600078608ff */
[----:B------:R-:W-:Y:S01]  /*a300*/  STL [R1+0x658], R10 ;  /* 0x0006580a01007387 */ /* 0x000fe20000100800 */
[----:B-1----:R-:W-:-:S03]  /*a310*/  LEA R4, P4, R17, R6, 0x1 ;  /* 0x0000000611047211 */ /* 0x002fc600078808ff */
[----:B------:R-:W-:Y:S04]  /*a320*/  STL [R1+0x65c], R8 ;  /* 0x00065c0801007387 */ /* 0x000fe80000100800 */
[----:B------:R-:W-:Y:S04]  /*a330*/  STL [R1+0x660], R11 ;  /* 0x0006600b01007387 */ /* 0x000fe80000100800 */
[----:B------:R-:W-:Y:S04]  /*a340*/  STL [R1+0x664], R16 ;  /* 0x0006641001007387 */ /* 0x000fe80000100800 */
[----:B------:R0:W-:Y:S04]  /*a350*/  STL [R1+0x590], R2 ;  /* 0x0005900201007387 */ /* 0x0001e80000100800 */
[----:B------:R1:W-:Y:S01]  /*a360*/  STL [R1+0x3a0], R4 ;  /* 0x0003a00401007387 */ /* 0x0003e20000100800 */
[----:B0-----:R-:W-:-:S03]  /*a370*/  LEA R2, P6, R14, R6, 0x1 ;  /* 0x000000060e027211 */ /* 0x001fc600078c08ff */
[----:B------:R0:W-:Y:S01]  /*a380*/  STL [R1+0x39c], R3 ;  /* 0x00039c0301007387 */ /* 0x0001e20000100800 */
[----:B-1----:R-:W-:-:S03]  /*a390*/  LEA R4, P0, R13, R6, 0x1 ;  /* 0x000000060d047211 */ /* 0x002fc600078008ff */
[----:B------:R1:W-:Y:S01]  /*a3a0*/  STL [R1+0x394], R2 ;  /* 0x0003940201007387 */ /* 0x0003e20000100800 */
[----:B0-----:R-:W-:-:S03]  /*a3b0*/  LEA R3, P1, R12, R6, 0x1 ;  /* 0x000000060c037211 */ /* 0x001fc600078208ff */
[----:B------:R0:W-:Y:S01]  /*a3c0*/  STL [R1+0x3a4], R4 ;  /* 0x0003a40401007387 */ /* 0x0001e20000100800 */
[----:B-1----:R-:W-:-:S03]  /*a3d0*/  LEA R2, P2, R0, R6, 0x1 ;  /* 0x0000000600027211 */ /* 0x002fc600078408ff */
[----:B------:R1:W-:Y:S01]  /*a3e0*/  STL [R1+0x57c], R3 ;  /* 0x00057c0301007387 */ /* 0x0003e20000100800 */
[----:B0-----:R-:W-:-:S03]  /*a3f0*/  LEA.HI.X.SX32 R4, R22, R7, 0x1, P3 ;  /* 0x0000000716047211 */ /* 0x001fc600018f0eff */
[----:B------:R0:W-:Y:S01]  /*a400*/  STL [R1+0x584], R2 ;  /* 0x0005840201007387 */ /* 0x0001e20000100800 */
[----:B-1----:R-:W-:-:S03]  /*a410*/  LEA R3, P3, R18, R6, 0x1 ;  /* 0x0000000612037211 */ /* 0x002fc600078608ff */
[----:B------:R-:W-:Y:S01]  /*a420*/  STL [R1+0x38c], R4 ;  /* 0x00038c0401007387 */ /* 0x000fe20000100800 */
[----:B0-----:R-:W-:-:S03]  /*a430*/  LEA.HI.X.SX32 R2, R17, R7, 0x1, P4 ;  /* 0x0000000711027211 */ /* 0x001fc600020f0eff */
[----:B------:R-:W2:Y:S04]  /*a440*/  LDL.LU R17, [R1+0x24] ;  /* 0x0000240001117983 */ /* 0x000ea80000300800 */
[----:B------:R0:W-:Y:S04]  /*a450*/  STL [R1+0x58c], R3 ;  /* 0x00058c0301007387 */ /* 0x0001e80000100800 */
[----:B------:R-:W3:Y:S04]  /*a460*/  LDL.LU R22, [R1+0x40] ;  /* 0x0000400001167983 */ /* 0x000ee80000300800 */
[----:B------:R1:W-:Y:S01]  /*a470*/  STL [R1+0x398], R2 ;  /* 0x0003980201007387 */ /* 0x0003e20000100800 */
[----:B0-----:R-:W-:-:S02]  /*a480*/  LEA R3, P4, R19, R6, 0x1 ;  /* 0x0000000613037211 */ /* 0x001fc400078808ff */
[----:B-1----:R-:W-:Y:S02]  /*a490*/  LEA.HI.X.SX32 R2, R15, R7, 0x1, P5 ;  /* 0x000000070f027211 */ /* 0x002fe400028f0eff */
[----:B------:R-:W4:Y:S04]  /*a4a0*/  LDL.LU R15, [R1+0x20] ;  /* 0x00002000010f7983 */ /* 0x000f280000300800 */
[----:B------:R0:W-:Y:S04]  /*a4b0*/  STL [R1+0x3a8], R3 ;  /* 0x0003a80301007387 */ /* 0x0001e80000100800 */
[----:B------:R1:W-:Y:S01]  /*a4c0*/  STL [R1+0x390], R2 ;  /* 0x0003900201007387 */ /* 0x0003e20000100800 */
[----:B0-----:R-:W-:-:S02]  /*a4d0*/  LEA R3, P5, R21, R6, 0x1 ;  /* 0x0000000615037211 */ /* 0x001fc400078a08ff */
[-C--:B-1----:R-:W-:Y:S02]  /*a4e0*/  LEA.HI.X.SX32 R2, R14, R7.reuse, 0x1, P6 ;  /* 0x000000070e027211 */ /* 0x082fe400030f0eff */
[----:B------:R-:W2:Y:S04]  /*a4f0*/  LDL.LU R14, [R1+0x4] ;  /* 0x00000400010e7983 */ /* 0x000ea80000300800 */
[----:B------:R-:W-:Y:S04]  /*a500*/  STL [R1+0x574], R3 ;  /* 0x0005740301007387 */ /* 0x000fe80000100800 */
[----:B------:R-:W2:Y:S04]  /*a510*/  LDL.LU R16, [R1+0x48] ;  /* 0x0000480001107983 */ /* 0x000ea80000300800 */
[----:B------:R0:W-:Y:S02]  /*a520*/  STL [R1+0x388], R2 ;  /* 0x0003880201007387 */ /* 0x0001e40000100800 */
[----:B0-----:R-:W-:-:S02]  /*a530*/  LEA.HI.X.SX32 R2, R13, R7, 0x1, P0 ;  /* 0x000000070d027211 */ /* 0x001fc400000f0eff */
[----:B------:R-:W2:Y:S01]  /*a540*/  LDL.LU R13, [R1] ;  /* 0x00000000010d7983 */ /* 0x000ea20000300800 */
[----:B------:R-:W-:-:S05]  /*a550*/  LEA R3, P6, R24, R6, 0x1 ;  /* 0x0000000618037211 */ /* 0x000fca00078c08ff */
[----:B------:R0:W-:Y:S04]  /*a560*/  STL [R1+0x56c], R3 ;  /* 0x00056c0301007387 */ /* 0x0001e80000100800 */
[----:B------:R-:W3:Y:S04]  /*a570*/  LDL.LU R11, [R1+0x5c] ;  /* 0x00005c00010b7983 */ /* 0x000ee80000300800 */
[----:B------:R1:W-:Y:S01]  /*a580*/  STL [R1+0x380], R2 ;  /* 0x0003800201007387 */ /* 0x0003e20000100800 */
[----:B0-----:R-:W-:Y:S02]  /*a590*/  LEA R3, P0, R28, R6, 0x1 ;  /* 0x000000061c037211 */ /* 0x001fe400078008ff */
[----:B-1----:R-:W-:-:S02]  /*a5a0*/  LEA.HI.X.SX32 R2, R12, R7, 0x1, P1 ;  /* 0x000000070c027211 */ /* 0x002fc400008f0eff */
[----:B------:R-:W3:Y:S04]  /*a5b0*/  LDL.LU R12, [R1+0x44] ;  /* 0x00004400010c7983 */ /* 0x000ee80000300800 */
[----:B------:R-:W-:Y:S04]  /*a5c0*/  STL [R1+0x3ac], R3 ;  /* 0x0003ac0301007387 */ /* 0x000fe80000100800 */
[----:B------:R-:W3:Y:S04]  /*a5d0*/  LDL.LU R8, [R1+0x64] ;  /* 0x0000640001087983 */ /* 0x000ee80000300800 */
[----:B------:R0:W-:Y:S02]  /*a5e0*/  STL [R1+0x378], R2 ;  /* 0x0003780201007387 */ /* 0x0001e40000100800 */
[----:B0-----:R-:W-:-:S02]  /*a5f0*/  LEA.HI.X.SX32 R2, R0, R7, 0x1, P2 ;  /* 0x0000000700027211 */ /* 0x001fc400010f0eff */
[----:B------:R-:W3:Y:S01]  /*a600*/  LDL.LU R0, [R1+0x28] ;  /* 0x0000280001007983 */ /* 0x000ee20000300800 */
[----:B------:R-:W-:-:S05]  /*a610*/  LEA R3, P1, R29, R6, 0x1 ;  /* 0x000000061d037211 */ /* 0x000fca00078208ff */
[----:B------:R-:W-:Y:S04]  /*a620*/  STL [R1+0x3b0], R3 ;  /* 0x0003b00301007387 */ /* 0x000fe80000100800 */
[----:B------:R-:W3:Y:S04]  /*a630*/  LDL.LU R10, [R1+0x68] ;  /* 0x00006800010a7983 */ /* 0x000ee80000300800 */
[----:B------:R0:W-:Y:S04]  /*a640*/  STL [R1+0x370], R2 ;  /* 0x0003700201007387 */ /* 0x0001e80000100800 */
[----:B------:R-:W3:Y:S01]  /*a650*/  LDL.LU R9, [R1+0x6c] ;  /* 0x00006c0001097983 */ /* 0x000ee20000300800 */
[----:B0-----:R-:W-:-:S02]  /*a660*/  LEA.HI.X.SX32 R2, R18, R7, 0x1, P3 ;  /* 0x0000000712027211 */ /* 0x001fc400018f0eff */
[----:B--2---:R-:W-:-:S05]  /*a670*/  LEA R3, P2, R13, R6, 0x1 ;  /* 0x000000060d037211 */ /* 0x004fca00078408ff */
[----:B------:R0:W-:Y:S04]  /*a680*/  STL [R1+0x3b4], R3 ;  /* 0x0003b40301007387 */ /* 0x0001e80000100800 */
[----:B------:R1:W-:Y:S04]  /*a690*/  STL [R1+0x368], R2 ;  /* 0x0003680201007387 */ /* 0x0003e80000100800 */
[----:B------:R-:W2:Y:S01]  /*a6a0*/  LDL.LU R4, [R1+0x70] ;  /* 0x0000700001047983 */ /* 0x000ea20000300800 */
[----:B0-----:R-:W-:Y:S02]  /*a6b0*/  LEA R3, P3, R14, R6, 0x1 ;  /* 0x000000060e037211 */ /* 0x001fe400078608ff */
[----:B-1----:R-:W-:-:S03]  /*a6c0*/  LEA.HI.X.SX32 R2, R19, R7, 0x1, P4 ;  /* 0x0000000713027211 */ /* 0x002fc600020f0eff */
[----:B------:R0:W-:Y:S01]  /*a6d0*/  STL [R1+0x3b8], R3 ;  /* 0x0003b80301007387 */ /* 0x0001e20000100800 */
[----:B----4-:R-:W-:-:S03]  /*a6e0*/  LEA R5, P4, R15, R6, 0x1 ;  /* 0x000000060f057211 */ /* 0x010fc600078808ff */
[----:B------:R1:W-:Y:S01]  /*a6f0*/  STL [R1+0x360], R2 ;  /* 0x0003600201007387 */ /* 0x0003e20000100800 */
[----:B0-----:R-:W-:-:S03]  /*a700*/  LEA.HI.X.SX32 R3, R21, R7, 0x1, P5 ;  /* 0x0000000715037211 */ /* 0x001fc600028f0eff */
[----:B-1----:R-:W4:Y:S04]  /*a710*/  LDL.LU R2, [R1+0x74] ;  /* 0x0000740001027983 */ /* 0x002f280000300800 */
[----:B------:R0:W-:Y:S04]  /*a720*/  STL [R1+0x3bc], R5 ;  /* 0x0003bc0501007387 */ /* 0x0001e80000100800 */
[----:B------:R1:W-:Y:S04]  /*a730*/  STL [R1+0x358], R3 ;  /* 0x0003580301007387 */ /* 0x0003e80000100800 */
[----:B------:R-:W4:Y:S01]  /*a740*/  LDL.LU R20, [R1+0x78] ;  /* 0x0000780001147983 */ /* 0x000f220000300800 */
[----:B0-----:R-:W-:-:S02]  /*a750*/  LEA R5, P5, R17, R6, 0x1 ;  /* 0x0000000611057211 */ /* 0x001fc400078a08ff */
[----:B-1----:R-:W-:-:S03]  /*a760*/  LEA.HI.X.SX32 R3, R24, R7, 0x1, P6 ;  /* 0x0000000718037211 */ /* 0x002fc600030f0eff */
[----:B------:R-:W-:Y:S04]  /*a770*/  STL [R1+0x3c0], R5 ;  /* 0x0003c00501007387 */ /* 0x000fe80000100800 */
[----:B------:R0:W-:Y:S04]  /*a780*/  STL [R1+0x350], R3 ;  /* 0x0003500301007387 */ /* 0x0001e80000100800 */
[----:B0-----:R-:W4:Y:S01]  /*a790*/  LDL.LU R3, [R1+0x88] ;  /* 0x0000880001037983 */ /* 0x001f220000300800 */
[----:B---3--:R-:W-:Y:S02]  /*a7a0*/  LEA R18, P6, R0, R6, 0x1 ;  /* 0x0000000600127211 */ /* 0x008fe400078c08ff */
[----:B------:R-:W-:-:S03]  /*a7b0*/  LEA.HI.X.SX32 R5, R28, R7, 0x1, P0 ;  /* 0x000000071c057211 */ /* 0x000fc600000f0eff */
[----:B------:R0:W-:Y:S01]  /*a7c0*/  STL [R1+0x3c4], R18 ;  /* 0x0003c41201007387 */ /* 0x0001e20000100800 */
[----:B------:R-:W-:-:S03]  /*a7d0*/  LEA R19, P0, R22, R6, 0x1 ;  /* 0x0000000616137211 */ /* 0x000fc600078008ff */
[----:B------:R1:W-:Y:S01]  /*a7e0*/  STL [R1+0x348], R5 ;  /* 0x0003480501007387 */ /* 0x0003e20000100800 */
[----:B0-----:R-:W-:-:S03]  /*a7f0*/  LEA.HI.X.SX32 R18, R29, R7, 0x1, P1 ;  /* 0x000000071d127211 */ /* 0x001fc600008f0eff */
[----:B-1----:R-:W3:Y:S04]  /*a800*/  LDL.LU R5, [R1+0x8c] ;  /* 0x00008c0001057983 */ /* 0x002ee80000300800 */
[----:B------:R0:W-:Y:S04]  /*a810*/  STL [R1+0x3c8], R19 ;  /* 0x0003c81301007387 */ /* 0x0001e80000100800 */
[----:B------:R1:W-:Y:S01]  /*a820*/  STL [R1+0x340], R18 ;  /* 0x0003401201007387 */ /* 0x0003e20000100800 */
[----:B0-----:R-:W-:Y:S02]  /*a830*/  LEA R19, P1, R12, R6, 0x1 ;  /* 0x000000060c137211 */ /* 0x001fe400078208ff */
[----:B-1----:R-:W-:-:S02]  /*a840*/  LEA.HI.X.SX32 R18, R13, R7, 0x1, P2 ;  /* 0x000000070d127211 */ /* 0x002fc400010f0eff */
[----:B------:R-:W3:Y:S04]  /*a850*/  LDL.LU R13, [R1+0x90] ;  /* 0x00009000010d7983 */ /* 0x000ee80000300800 */
[----:B------:R-:W-:Y:S04]  /*a860*/  STL [R1+0x3cc], R19 ;  /* 0x0003cc1301007387 */ /* 0x000fe80000100800 */
[----:B------:R0:W-:Y:S02]  /*a870*/  STL [R1+0x338], R18 ;  /* 0x0003381201007387 */ /* 0x0001e40000100800 */
[----:B0-----:R-:W-:-:S02]  /*a880*/  LEA.HI.X.SX32 R18, R14, R7, 0x1, P3 ;  /* 0x000000070e127211 */ /* 0x001fc400018f0eff */
[----:B------:R-:W3:Y:S01]  /*a890*/  LDL.LU R14, [R1+0x94] ;  /* 0x00009400010e7983 */ /* 0x000ee20000300800 */
[----:B------:R-:W-:-:S05]  /*a8a0*/  LEA R19, P2, R16, R6, 0x1 ;  /* 0x0000000610137211 */ /* 0x000fca00078408ff */
[----:B------:R-:W-:Y:S04]  /*a8b0*/  STL [R1+0x3d0], R19 ;  /* 0x0003d01301007387 */ /* 0x000fe80000100800 */
[----:B------:R0:W-:Y:S02]  /*a8c0*/  STL [R1+0x330], R18 ;  /* 0x0003301201007387 */ /* 0x0001e40000100800 */
[----:B0-----:R-:W-:Y:S02]  /*a8d0*/  LEA.HI.X.SX32 R18, R15, R7, 0x1, P4 ;  /* 0x000000070f127211 */ /* 0x001fe400020f0eff */
[----:B------:R-:W3:Y:S01]  /*a8e0*/  LDL.LU R15, [R1+0x98] ;  /* 0x00009800010f7983 */ /* 0x000ee20000300800 */
[----:B------:R-:W-:-:S05]  /*a8f0*/  LEA R19, P3, R11, R6, 0x1 ;  /* 0x000000060b137211 */ /* 0x000fca00078608ff */
[----:B------:R-:W-:Y:S04]  /*a900*/  STL [R1+0x3d4], R19 ;  /* 0x0003d41301007387 */ /* 0x000fe80000100800 */
[----:B------:R0:W-:Y:S02]  /*a910*/  STL [R1+0x328], R18 ;  /* 0x0003281201007387 */ /* 0x0001e40000100800 */
[----:B0-----:R-:W-:Y:S02]  /*a920*/  LEA.HI.X.SX32 R18, R17, R7, 0x1, P5 ;  /* 0x0000000711127211 */ /* 0x001fe400028f0eff */
[----:B------:R-:W3:Y:S01]  /*a930*/  LDL.LU R17, [R1+0xb4] ;  /* 0x0000b40001117983 */ /* 0x000ee20000300800 */
[----:B------:R-:W-:-:S05]  /*a940*/  LEA R19, P4, R8, R6, 0x1 ;  /* 0x0000000608137211 */ /* 0x000fca00078808ff */
[----:B------:R0:W-:Y:S04]  /*a950*/  STL [R1+0x3d8], R19 ;  /* 0x0003d81301007387 */ /* 0x0001e80000100800 */
[----:B------:R1:W-:Y:S01]  /*a960*/  STL [R1+0x320], R18 ;  /* 0x0003201201007387 */ /* 0x0003e20000100800 */
[-C--:B0-----:R-:W-:Y:S02]  /*a970*/  LEA R19, P5, R10, R6.reuse, 0x1 ;  /* 0x000000060a137211 */ /* 0x081fe400078a08ff */
[----:B-1----:R-:W-:Y:S02]  /*a980*/  LEA.HI.X.SX32 R18, R0, R7, 0x1, P6 ;  /* 0x0000000700127211 */ /* 0x002fe400030f0eff */
[----:B------:R-:W3:Y:S04]  /*a990*/  LDL.LU R0, [R1+0xb8] ;  /* 0x0000b80001007983 */ /* 0x000ee80000300800 */
[----:B------:R0:W-:Y:S04]  /*a9a0*/  STL [R1+0x3dc], R19 ;  /* 0x0003dc1301007387 */ /* 0x0001e80000100800 */
[----:B------:R1:W-:Y:S01]  /*a9b0*/  STL [R1+0x318], R18 ;  /* 0x0003181201007387 */ /* 0x0003e20000100800 */
[----:B0-----:R-:W-:-:S02]  /*a9c0*/  LEA R19, P6, R9, R6, 0x1 ;  /* 0x0000000609137211 */ /* 0x001fc400078c08ff */
[-C--:B-1----:R-:W-:Y:S02]  /*a9d0*/  LEA.HI.X.SX32 R18, R22, R7.reuse, 0x1, P0 ;  /* 0x0000000716127211 */ /* 0x082fe400000f0eff */
[----:B------:R-:W3:Y:S04]  /*a9e0*/  LDL.LU R22, [R1+0xbc] ;  /* 0x0000bc0001167983 */ /* 0x000ee80000300800 */
[----:B------:R-:W-:Y:S04]  /*a9f0*/  STL [R1+0x3e0], R19 ;  /* 0x0003e01301007387 */ /* 0x000fe80000100800 */
[----:B------:R0:W-:Y:S02]  /*aa00*/  STL [R1+0x310], R18 ;  /* 0x0003101201007387 */ /* 0x0001e40000100800 */
[----:B0-----:R-:W-:-:S02]  /*aa10*/  LEA.HI.X.SX32 R18, R12, R7, 0x1, P1 ;  /* 0x000000070c127211 */ /* 0x001fc400008f0eff */
[----:B------:R-:W3:Y:S01]  /*aa20*/  LDL.LU R12, [R1+0xc0] ;  /* 0x0000c000010c7983 */ /* 0x000ee20000300800 */
[----:B--2---:R-:W-:-:S05]  /*aa30*/  LEA R19, P0, R4, R6, 0x1 ;  /* 0x0000000604137211 */ /* 0x004fca00078008ff */
[----:B------:R-:W-:Y:S04]  /*aa40*/  STL [R1+0x3e4], R19 ;  /* 0x0003e41301007387 */ /* 0x000fe80000100800 */
[----:B------:R0:W-:Y:S02]  /*aa50*/  STL [R1+0x308], R18 ;  /* 0x0003081201007387 */ /* 0x0001e40000100800 */
[----:B0-----:R-:W-:Y:S02]  /*aa60*/  LEA.HI.X.SX32 R18, R16, R7, 0x1, P2 ;  /* 0x0000000710127211 */ /* 0x001fe400010f0eff */
[-C--:B----4-:R-:W-:Y:S01]  /*aa70*/  LEA R19, P1, R2, R6.reuse, 0x1 ;  /* 0x0000000602137211 */ /* 0x090fe200078208ff */
[----:B------:R-:W2:Y:S04]  /*aa80*/  LDL.LU R16, [R1+0xc4] ;  /* 0x0000c40001107983 */ /* 0x000ea80000300800 */
[----:B------:R0:W-:Y:S04]  /*aa90*/  STL [R1+0x3e8], R19 ;  /* 0x0003e81301007387 */ /* 0x0001e80000100800 */
        /* <DEDUP_REMOVED lines=8> */
[----:B------:R-:W4:Y:S04]  /*ab20*/  LDL.LU R8, [R1+0xcc] ;  /* 0x0000cc0001087983 */ /* 0x000f280000300800 */
[----:B------:R-:W-:Y:S04]  /*ab30*/  STL [R1+0x3f0], R19 ;  /* 0x0003f01301007387 */ /* 0x000fe80000100800 */
[----:B------:R0:W-:Y:S02]  /*ab40*/  STL [R1+0x2f0], R18 ;  /* 0x0002f01201007387 */ /* 0x0001e40000100800 */
[----:B0-----:R-:W-:-:S02]  /*ab50*/  LEA.HI.X.SX32 R18, R10, R7, 0x1, P5 ;  /* 0x000000070a127211 */ /* 0x001fc400028f0eff */
[----:B------:R-:W4:Y:S01]  /*ab60*/  LDL.LU R10, [R1+0xf8] ;  /* 0x0000f800010a7983 */ /* 0x000f220000300800 */
[----:B---3--:R-:W-:-:S05]  /*ab70*/  LEA R19, P4, R5, R6, 0x1 ;  /* 0x0000000605137211 */ /* 0x008fca00078808ff */
        /* <DEDUP_REMOVED lines=39> */
[-C--:B------:R-:W-:Y:S02]  /*adf0*/  LEA.HI.X.SX32 R0, R0, R7.reuse, 0x1, P2 ;  /* 0x0000000700007211 */ /* 0x080fe400010f0eff */
[----:B------:R-:W-:Y:S02]  /*ae00*/  LEA.HI.X.SX32 R12, R12, R7, 0x1, P4 ;  /* 0x000000070c0c7211 */ /* 0x000fe400020f0eff */
        /* <DEDUP_REMOVED lines=13> */
[----:B0-----:R-:W-:-:S03]  /*aee0*/  LEA R19, P1, R10, R6, 0x1 ;  /* 0x000000060a137211 */ /* 0x001fc600078208ff */
[----:B-1----:R-:W4:Y:S04]  /*aef0*/  LDL.LU R18, [R1+0x134] ;  /* 0x0001340001127983 */ /* 0x002f280000300800 */
[----:B------:R-:W-:Y:S04]  /*af00*/  STL [R1+0x420], R19 ;  /* 0x0004201301007387 */ /* 0x000fe80000100800 */
[----:B------:R0:W-:Y:S02]  /*af10*/  STL [R1+0x290], R0 ;  /* 0x0002900001007387 */ /* 0x0001e40000100800 */
[----:B0-----:R-:W-:-:S02]  /*af20*/  LEA.HI.X.SX32 R0, R22, R7, 0x1, P3 ;  /* 0x0000000716007211 */ /* 0x001fc400018f0eff */
[----:B------:R-:W4:Y:S01]  /*af30*/  LDL.LU R22, [R1+0x138] ;  /* 0x0001380001167983 */ /* 0x000f220000300800 */
[----:B---3--:R-:W-:-:S05]  /*af40*/  LEA R19, P2, R9, R6, 0x1 ;  /* 0x0000000609137211 */ /* 0x008fca00078408ff */
[----:B------:R-:W-:Y:S04]  /*af50*/  STL [R1+0x424], R19 ;  /* 0x0004241301007387 */ /* 0x000fe80000100800 */
[----:B------:R0:W-:Y:S04]  /*af60*/  STL [R1+0x288], R0 ;  /* 0x0002880001007387 */ /* 0x0001e80000100800 */
[----:B0-----:R-:W3:Y:S01]  /*af70*/  LDL.LU R0, [R1+0x13c] ;  /* 0x00013c0001007983 */ /* 0x001ee20000300800 */
[----:B------:R-:W-:-:S05]  /*af80*/  LEA R19, P3, R4, R6, 0x1 ;  /* 0x0000000604137211 */ /* 0x000fca00078608ff */
[----:B------:R0:W-:Y:S04]  /*af90*/  STL [R1+0x428], R19 ;  /* 0x0004281301007387 */ /* 0x0001e80000100800 */
[----:B------:R1:W-:Y:S01]  /*afa0*/  STL [R1+0x280], R12 ;  /* 0x0002800c01007387 */ /* 0x0003e20000100800 */
[----:B0-----:R-:W-:Y:S02]  /*afb0*/  LEA R19, P4, R2, R6, 0x1 ;  /* 0x0000000602137211 */ /* 0x001fe400078808ff */
        /* <DEDUP_REMOVED lines=8> */
[----:B------:R0:W-:Y:S01]  /*b040*/  STL [R1+0x270], R12 ;  /* 0x0002700c01007387 */ /* 0x0001e20000100800 */
[----:B------:R-:W-:-:S03]  /*b050*/  LEA.HI.X.SX32 R8, R8, R7, 0x1, P0 ;  /* 0x0000000708087211 */ /* 0x000fc600000f0eff */
[----:B0-----:R-:W3:Y:S01]  /*b060*/  LDL.LU R12, [R1+0x158] ;  /* 0x00015800010c7983 */ /* 0x001ee20000300800 */
[----:B------:R-:W-:-:S05]  /*b070*/  LEA R19, P6, R3, R6, 0x1 ;  /* 0x0000000603137211 */ /* 0x000fca00078c08ff */
[----:B------:R-:W-:Y:S04]  /*b080*/  STL [R1+0x434], R19 ;  /* 0x0004341301007387 */ /* 0x000fe80000100800 */
[----:B------:R0:W-:Y:S04]  /*b090*/  STL [R1+0x268], R8 ;  /* 0x0002680801007387 */ /* 0x0001e80000100800 */
[----:B0-----:R-:W3:Y:S01]  /*b0a0*/  LDL.LU R8, [R1+0x160] ;  /* 0x0001600001087983 */ /* 0x001ee20000300800 */
[----:B------:R-:W-:Y:S02]  /*b0b0*/  LEA R19, P0, R5, R6, 0x1 ;  /* 0x0000000605137211 */ /* 0x000fe400078008ff */
[----:B------:R-:W-:-:S03]  /*b0c0*/  LEA.HI.X.SX32 R10, R10, R7, 0x1, P1 ;  /* 0x000000070a0a7211 */ /* 0x000fc600008f0eff */
[----:B------:R-:W-:Y:S01]  /*b0d0*/  STL [R1+0x438], R19 ;  /* 0x0004381301007387 */ /* 0x000fe20000100800 */
[----:B------:R-:W-:-:S03]  /*b0e0*/  LEA.HI.X.SX32 R9, R9, R7, 0x1, P2 ;  /* 0x0000000709097211 */ /* 0x000fc600010f0eff */
[----:B------:R0:W-:Y:S01]  /*b0f0*/  STL [R1+0x260], R10 ;  /* 0x0002600a01007387 */ /* 0x0001e20000100800 */
[----:B------:R-:W-:-:S03]  /*b100*/  LEA.HI.X.SX32 R4, R4, R7, 0x1, P3 ;  /* 0x0000000704047211 */ /* 0x000fc600018f0eff */
[----:B0-----:R-:W3:Y:S01]  /*b110*/  LDL.LU R10, [R1+0x164] ;  /* 0x00016400010a7983 */ /* 0x001ee20000300800 */
[----:B------:R-:W-:-:S05]  /*b120*/  LEA R19, P1, R13, R6, 0x1 ;  /* 0x000000060d137211 */ /* 0x000fca00078208ff */
[----:B------:R-:W-:Y:S04]  /*b130*/  STL [R1+0x43c], R19 ;  /* 0x00043c1301007387 */ /* 0x000fe80000100800 */
        /* <DEDUP_REMOVED lines=8> */
[-C--:B------:R-:W-:Y:S02]  /*b1c0*/  LEA.HI.X.SX32 R3, R3, R7.reuse, 0x1, P6 ;  /* 0x0000000703037211 */ /* 0x080fe400030f0eff */
[-C--:B------:R-:W-:Y:S02]  /*b1d0*/  LEA.HI.X.SX32 R5, R5, R7.reuse, 0x1, P0 ;  /* 0x0000000705057211 */ /* 0x080fe400000f0eff */
[----:B------:R-:W-:Y:S02]  /*b1e0*/  LEA.HI.X.SX32 R21, R13, R7, 0x1, P1 ;  /* 0x000000070d157211 */ /* 0x000fe400008f0eff */
[----:B--2---:R-:W-:-:S05]  /*b1f0*/  LEA R19, P3, R15, R6, 0x1 ;  /* 0x000000060f137211 */ /* 0x004fca00078608ff */
[----:B------:R-:W-:Y:S04]  /*b200*/  STL [R1+0x444], R19 ;  /* 0x0004441301007387 */ /* 0x000fe80000100800 */
[----:B------:R0:W-:Y:S04]  /*b210*/  STL [R1+0x248], R2 ;  /* 0x0002480201007387 */ /* 0x0001e80000100800 */
[----:B0-----:R-:W2:Y:S01]  /*b220*/  LDL.LU R2, [R1+0x174] ;  /* 0x0001740001027983 */ /* 0x001ea20000300800 */
[----:B----4-:R-:W-:-:S05]  /*b230*/  LEA R19, P4, R17, R6, 0x1 ;  /* 0x0000000611137211 */ /* 0x010fca00078808ff */
[----:B------:R0:W-:Y:S04]  /*b240*/  STL [R1+0x448], R19 ;  /* 0x0004481301007387 */ /* 0x0001e80000100800 */
[----:B------:R1:W-:Y:S01]  /*b250*/  STL [R1+0x240], R20 ;  /* 0x0002401401007387 */ /* 0x0003e20000100800 */
[----:B0-----:R-:W-:-:S03]  /*b260*/  LEA R19, P5, R18, R6, 0x1 ;  /* 0x0000000612137211 */ /* 0x001fc600078a08ff */
[----:B-1----:R-:W4:Y:S04]  /*b270*/  LDL.LU R20, [R1+0x17c] ;  /* 0x00017c0001147983 */ /* 0x002f280000300800 */
[----:B------:R-:W-:Y:S04]  /*b280*/  STL [R1+0x44c], R19 ;  /* 0x00044c1301007387 */ /* 0x000fe80000100800 */
[----:B------:R0:W-:Y:S04]  /*b290*/  STL [R1+0x238], R3 ;  /* 0x0002380301007387 */ /* 0x0001e80000100800 */
[----:B0-----:R-:W4:Y:S01]  /*b2a0*/  LDL.LU R3, [R1+0x184] ;  /* 0x0001840001037983 */ /* 0x001f220000300800 */
[----:B------:R-:W-:-:S05]  /*b2b0*/  LEA R19, P6, R22, R6, 0x1 ;  /* 0x0000000616137211 */ /* 0x000fca00078c08ff */
[----:B------:R-:W-:Y:S04]  /*b2c0*/  STL [R1+0x450], R19 ;  /* 0x0004501301007387 */ /* 0x000fe80000100800 */
[----:B------:R0:W-:Y:S04]  /*b2d0*/  STL [R1+0x230], R5 ;  /* 0x0002300501007387 */ /* 0x0001e80000100800 */
[----:B0-----:R-:W4:Y:S01]  /*b2e0*/  LDL.LU R5, [R1+0x190] ;  /* 0x0001900001057983 */ /* 0x001f220000300800 */
[----:B---3--:R-:W-:-:S05]  /*b2f0*/  LEA R19, P0, R0, R6, 0x1 ;  /* 0x0000000600137211 */ /* 0x008fca00078008ff */
[----:B------:R0:W-:Y:S04]  /*b300*/  STL [R1+0x454], R19 ;  /* 0x0004541301007387 */ /* 0x0001e80000100800 */
[----:B------:R-:W3:Y:S04]  /*b310*/  LDL.LU R13, [R1+0x18c] ;  /* 0x00018c00010d7983 */ /* 0x000ee80000300800 */
[----:B------:R1:W-:Y:S01]  /*b320*/  STL [R1+0x228], R21 ;  /* 0x0002281501007387 */ /* 0x0003e20000100800 */
[----:B0-----:R-:W-:Y:S02]  /*b330*/  LEA R19, P1, R16, R6, 0x1 ;  /* 0x0000000610137211 */ /* 0x001fe400078208ff */
[----:B-1----:R-:W-:-:S03]  /*b340*/  LEA.HI.X.SX32 R21, R14, R7, 0x1, P2 ;  /* 0x000000070e157211 */ /* 0x002fc600010f0eff */
        /* <DEDUP_REMOVED lines=16> */
[----:B------:R-:W-:Y:S01]  /*b450*/  STL [R1+0x200], R21 ;  /* 0x0002001501007387 */ /* 0x000fe20000100800 */
[----:B0-----:R-:W-:-:S03]  /*b460*/  LEA.HI.X.SX32 R19, R22, R7, 0x1, P6 ;  /* 0x0000000716137211 */ /* 0x001fc600030f0eff */
[----:B------:R-:W3:Y:S01]  /*b470*/  LDL.LU R22, [R1+0x168] ;  /* 0x0001680001167983 */ /* 0x000ee20000300800 */
[----:B------:R-:W-:Y:S02]  /*b480*/  LEA R18, P5, R10, R6, 0x1 ;  /* 0x000000060a127211 */ /* 0x000fe400078a08ff */
[----:B------:R-:W-:-:S03]  /*b490*/  LEA.HI.X.SX32 R0, R0, R7, 0x1, P0 ;  /* 0x0000000700007211 */ /* 0x000fc600000f0eff */
[----:B------:R-:W-:Y:S04]  /*b4a0*/  STL [R1+0x468], R18 ;  /* 0x0004681201007387 */ /* 0x000fe80000100800 */
[----:B------:R0:W-:Y:S04]  /*b4b0*/  STL [R1+0x1f8], R19 ;  /* 0x0001f81301007387 */ /* 0x0001e80000100800 */
[----:B0-----:R-:W3:Y:S01]  /*b4c0*/  LDL.LU R19, [R1+0x15c] ;  /* 0x00015c0001137983 */ /* 0x001ee20000300800 */
[----:B------:R-:W-:-:S05]  /*b4d0*/  LEA R18, P6, R9, R6, 0x1 ;  /* 0x0000000609127211 */ /* 0x000fca00078c08ff */
[----:B------:R-:W-:Y:S04]  /*b4e0*/  STL [R1+0x46c], R18 ;  /* 0x00046c1201007387 */ /* 0x000fe80000100800 */
[----:B------:R0:W-:Y:S02]  /*b4f0*/  STL [R1+0x1f0], R0 ;  /* 0x0001f00001007387 */ /* 0x0001e40000100800 */
[-C--:B0-----:R-:W-:Y:S02]  /*b500*/  LEA.HI.X.SX32 R0, R16, R7.reuse, 0x1, P1 ;  /* 0x0000000710007211 */ /* 0x081fe400008f0eff */
[----:B------:R-:W-:Y:S01]  /*b510*/  LEA R18, P0, R4, R6, 0x1 ;  /* 0x0000000604127211 */ /* 0x000fe200078008ff */
[----:B------:R-:W3:Y:S04]  /*b520*/  LDL.LU R16, [R1+0x150] ;  /* 0x0001500001107983 */ /* 0x000ee80000300800 */
[----:B------:R-:W-:Y:S04]  /*b530*/  STL [R1+0x470], R18 ;  /* 0x0004701201007387 */ /* 0x000fe80000100800 */
[----:B------:R0:W-:Y:S02]  /*b540*/  STL [R1+0x1e8], R0 ;  /* 0x0001e80001007387 */ /* 0x0001e40000100800 */
[----:B0-----:R-:W-:-:S02]  /*b550*/  LEA.HI.X.SX32 R0, R11, R7, 0x1, P2 ;  /* 0x000000070b007211 */ /* 0x001fc400010f0eff */
[----:B------:R-:W3:Y:S01]  /*b560*/  LDL.LU R11, [R1+0x14c] ;  /* 0x00014c00010b7983 */ /* 0x000ee20000300800 */
[----:B--2---:R-:W-:-:S05]  /*b570*/  LEA R18, P1, R2, R6, 0x1 ;  /* 0x0000000602127211 */ /* 0x004fca00078208ff */
[----:B------:R0:W-:Y:S04]  /*b580*/  STL [R1+0x474], R18 ;  /* 0x0004741201007387 */ /* 0x0001e80000100800 */
[----:B------:R1:W-:Y:S04]  /*b590*/  STL [R1+0x1e0], R0 ;  /* 0x0001e00001007387 */ /* 0x0003e80000100800 */
[----:B0-----:R-:W2:Y:S01]  /*b5a0*/  LDL.LU R18, [R1+0x148] ;  /* 0x0001480001127983 */ /* 0x001ea20000300800 */
[----:B----4-:R-:W-:Y:S02]  /*b5b0*/  LEA R21, P2, R20, R6, 0x1 ;  /* 0x0000000614157211 */ /* 0x010fe400078408ff */
[----:B-1----:R-:W-:-:S03]  /*b5c0*/  LEA.HI.X.SX32 R0, R12, R7, 0x1, P3 ;  /* 0x000000070c007211 */ /* 0x002fc600018f0eff */
[----:B------:R0:W-:Y:S01]  /*b5d0*/  STL [R1+0x478], R21 ;  /* 0x0004781501007387 */ /* 0x0001e20000100800 */
[----:B------:R-:W-:-:S03]  /*b5e0*/  LEA.HI.X.SX32 R12, R8, R7, 0x1, P4 ;  /* 0x00000007080c7211 */ /* 0x000fc600020f0eff */
[----:B------:R1:W-:Y:S01]  /*b5f0*/  STL [R1+0x1d8], R0 ;  /* 0x0001d80001007387 */ /* 0x0003e20000100800 */
[----:B0-----:R-:W-:-:S05]  /*b600*/  LEA R21, P3, R3, R6, 0x1 ;  /* 0x0000000603157211 */ /* 0x001fca00078608ff */
[----:B------:R-:W-:Y:S04]  /*b610*/  STL [R1+0x47c], R21 ;  /* 0x00047c1501007387 */ /* 0x000fe80000100800 */
[----:B------:R-:W4:Y:S04]  /*b620*/  LDL.LU R8, [R1+0x144] ;  /* 0x0001440001087983 */ /* 0x000f280000300800 */
[----:B------:R0:W-:Y:S01]  /*b630*/  STL [R1+0x1d0], R12 ;  /* 0x0001d00c01007387 */ /* 0x0001e20000100800 */
[----:B-1----:R-:W-:Y:S02]  /*b640*/  LEA R0, P4, R5, R6, 0x1 ;  /* 0x0000000605007211 */ /* 0x002fe400078808ff */
[----:B0-----:R-:W-:-:S03]  /*b650*/  LEA.HI.X.SX32 R12, R10, R7, 0x1, P5 ;  /* 0x000000070a0c7211 */ /* 0x001fc600028f0eff */
[----:B------:R3:W-:Y:S04]  /*b660*/  STL [R1+0x480], R0 ;  /* 0x0004800001007387 */ /* 0x0007e80000100800 */
[----:B------:R-:W4:Y:S01]  /*b670*/  LDL.LU R10, [R1+0x12c] ;  /* 0x00012c00010a7983 */ /* 0x000f220000300800 */
[----:B---3--:R-:W-:-:S03]  /*b680*/  LEA R0, P5, R13, R6, 0x1 ;  /* 0x000000060d007211 */ /* 0x008fc600078a08ff */
[----:B------:R0:W-:Y:S04]  /*b690*/  STL [R1+0x1c8], R12 ;  /* 0x0001c80c01007387 */ /* 0x0001e80000100800 */
[----:B------:R1:W-:Y:S01]  /*b6a0*/  STL [R1+0x484], R0 ;  /* 0x0004840001007387 */ /* 0x0003e20000100800 */
[----:B0-----:R-:W-:-:S03]  /*b6b0*/  LEA.HI.X.SX32 R12, R9, R7, 0x1, P6 ;  /* 0x00000007090c7211 */ /* 0x001fc600030f0eff */
[----:B-1----:R-:W3:Y:S01]  /*b6c0*/  LDL.LU R0, [R1+0x124] ;  /* 0x0001240001007983 */ /* 0x002ee20000300800 */
[----:B------:R-:W-:-:S03]  /*b6d0*/  LEA R9, P6, R14, R6, 0x1 ;  /* 0x000000060e097211 */ /* 0x000fc600078c08ff */
[----:B------:R0:W-:Y:S04]  /*b6e0*/  STL [R1+0x1c0], R12 ;  /* 0x0001c00c01007387 */ /* 0x0001e80000100800 */
[----:B------:R1:W-:Y:S01]  /*b6f0*/  STL [R1+0x488], R9 ;  /* 0x0004880901007387 */ /* 0x0003e20000100800 */
[----:B0-----:R-:W-:-:S03]  /*b700*/  LEA.HI.X.SX32 R12, R4, R7, 0x1, P0 ;  /* 0x00000007040c7211 */ /* 0x001fc600000f0eff */
[----:B-1----:R-:W3:Y:S01]  /*b710*/  LDL.LU R9, [R1+0x120] ;  /* 0x0001200001097983 */ /* 0x002ee20000300800 */
[----:B------:R-:W-:-:S03]  /*b720*/  LEA R4, P0, R15, R6, 0x1 ;  /* 0x000000060f047211 */ /* 0x000fc600078008ff */
[----:B------:R-:W-:Y:S04]  /*b730*/  STL [R1+0x1b8], R12 ;  /* 0x0001b80c01007387 */ /* 0x000fe80000100800 */
[----:B------:R0:W-:Y:S04]  /*b740*/  STL [R1+0x48c], R4 ;  /* 0x00048c0401007387 */ /* 0x0001e80000100800 */
[----:B0-----:R-:W3:Y:S01]  /*b750*/  LDL.LU R4, [R1+0x108] ;  /* 0x0001080001047983 */ /* 0x001ee20000300800 */
[----:B------:R-:W-:Y:S02]  /*b760*/  LEA.HI.X.SX32 R12, R2, R7, 0x1, P1 ;  /* 0x00000007020c7211 */ /* 0x000fe400008f0eff */
[----:B------:R-:W-:-:S03]  /*b770*/  LEA R2, P1, R17, R6, 0x1 ;  /* 0x0000000611027211 */ /* 0x000fc600078208ff */
[----:B------:R-:W-:Y:S04]  /*b780*/  STL [R1+0x1b4], R12 ;  /* 0x0001b40c01007387 */ /* 0x000fe80000100800 */
[----:B------:R0:W-:Y:S01]  /*b790*/  STL [R1+0x490], R2 ;  /* 0x0004900201007387 */ /* 0x0001e20000100800 */
[----:B------:R-:W-:-:S03]  /*b7a0*/  LEA.HI.X.SX32 R20, R20, R7, 0x1, P2 ;  /* 0x0000000714147211 */ /* 0x000fc600010f0eff */
[----:B0-----:R-:W3:Y:S01]  /*b7b0*/  LDL.LU R2, [R1+0xf4] ;  /* 0x0000f40001027983 */ /* 0x001ee20000300800 */
[----:B------:R-:W-:-:S03]  /*b7c0*/  LEA.HI.X.SX32 R3, R3, R7, 0x1, P3 ;  /* 0x0000000703037211 */ /* 0x000fc600018f0eff */
[----:B------:R0:W-:Y:S01]  /*b7d0*/  STL [R1+0x1bc], R20 ;  /* 0x0001bc1401007387 */ /* 0x0001e20000100800 */
[----:B------:R-:W-:-:S03]  /*b7e0*/  LEA R12, P2, R22, R6, 0x1 ;  /* 0x00000006160c7211 */ /* 0x000fc600078408ff */
[----:B0-----:R-:W3:Y:S04]  /*b7f0*/  LDL.LU R20, [R1+0xf0] ;  /* 0x0000f00001147983 */ /* 0x001ee80000300800 */
[----:B------:R-:W-:Y:S04]  /*b800*/  STL [R1+0x494], R12 ;  /* 0x0004940c01007387 */ /* 0x000fe80000100800 */
[----:B------:R0:W-:Y:S04]  /*b810*/  STL [R1+0x1c4], R3 ;  /* 0x0001c40301007387 */ /* 0x0001e80000100800 */
[----:B0-----:R-:W3:Y:S01]  /*b820*/  LDL.LU R3, [R1+0xec] ;  /* 0x0000ec0001037983 */ /* 0x001ee20000300800 */
[----:B------:R-:W-:-:S02]  /*b830*/  LEA.HI.X.SX32 R5, R5, R7, 0x1, P4 ;  /* 0x0000000705057211 */ /* 0x000fc400020f0eff */
[----:B------:R-:W-:-:S05]  /*b840*/  LEA R12, P3, R19, R6, 0x1 ;  /* 0x00000006130c7211 */ /* 0x000fca00078608ff */
[----:B------:R-:W-:Y:S01]  /*b850*/  STL [R1+0x498], R12 ;  /* 0x0004980c01007387 */ /* 0x000fe20000100800 */
[----:B------:R-:W-:-:S03]  /*b860*/  LEA.HI.X.SX32 R21, R13, R7, 0x1, P5 ;  /* 0x000000070d157211 */ /* 0x000fc600028f0eff */
[----:B------:R0:W-:Y:S04]  /*b870*/  STL [R1+0x1cc], R5 ;  /* 0x0001cc0501007387 */ /* 0x0001e80000100800 */
[----:B0-----:R-:W3:Y:S01]  /*b880*/  LDL.LU R5, [R1+0xe8] ;  /* 0x0000e80001057983 */ /* 0x001ee20000300800 */
[----:B------:R-:W-:-:S05]  /*b890*/  LEA R12, P4, R16, R6, 0x1 ;  /* 0x00000006100c7211 */ /* 0x000fca00078808ff */
[----:B------:R0:W-:Y:S01]  /*b8a0*/  STL [R1+0x49c], R12 ;  /* 0x00049c0c01007387 */ /* 0x0001e20000100800 */
[----:B------:R-:W-:-:S03]  /*b8b0*/  LEA.HI.X.SX32 R15, R15, R7, 0x1, P0 ;  /* 0x000000070f0f7211 */ /* 0x000fc600000f0eff */
[----:B0-----:R-:W3:Y:S01]  /*b8c0*/  LDL.LU R12, [R1+0xe4] ;  /* 0x0000e400010c7983 */ /* 0x001ee20000300800 */
[----:B------:R-:W-:-:S03]  /*b8d0*/  LEA R13, P5, R11, R6, 0x1 ;  /* 0x000000060b0d7211 */ /* 0x000fc600078a08ff */
[----:B------:R0:W-:Y:S04]  /*b8e0*/  STL [R1+0x1d4], R21 ;  /* 0x0001d41501007387 */ /* 0x0001e80000100800 */
[----:B------:R1:W-:Y:S01]  /*b8f0*/  STL [R1+0x4a0], R13 ;  /* 0x0004a00d01007387 */ /* 0x0003e20000100800 */
[----:B0-----:R-:W-:-:S03]  /*b900*/  LEA.HI.X.SX32 R21, R14, R7, 0x1, P6 ;  /* 0x000000070e157211 */ /* 0x001fc600030f0eff */
[----:B-1----:R-:W3:Y:S04]  /*b910*/  LDL.LU R13, [R1+0xe0] ;  /* 0x0000e000010d7983 */ /* 0x002ee80000300800 */
[----:B------:R-:W-:Y:S01]  /*b920*/  STL [R1+0x1dc], R21 ;  /* 0x0001dc1501007387 */ /* 0x000fe20000100800 */
[-C--:B------:R-:W-:Y:S02]  /*b930*/  LEA.HI.X.SX32 R17, R17, R7.reuse, 0x1, P1 ;  /* 0x0000000711117211 */ /* 0x080fe400008f0eff */
[-C--:B------:R-:W-:Y:S02]  /*b940*/  LEA.HI.X.SX32 R22, R22, R7.reuse, 0x1, P2 ;  /* 0x0000000716167211 */ /* 0x080fe400010f0eff */
[-C--:B------:R-:W-:Y:S02]  /*b950*/  LEA.HI.X.SX32 R24, R19, R7.reuse, 0x1, P3 ;  /* 0x0000000713187211 */ /* 0x080fe400018f0eff */
[----:B------:R-:W-:-:S02]  /*b960*/  LEA.HI.X.SX32 R19, R16, R7, 0x1, P4 ;  /* 0x0000000710137211 */ /* 0x000fc400020f0eff */
[----:B--2---:R-:W-:-:S05]  /*b970*/  LEA R14, P6, R18, R6, 0x1 ;  /* 0x00000006120e7211 */ /* 0x004fca00078c08ff */
[----:B------:R0:W-:Y:S04]  /*b980*/  STL [R1+0x4a4], R14 ;  /* 0x0004a40e01007387 */ /* 0x0001e80000100800 */
[----:B0-----:R-:W2:Y:S04]  /*b990*/  LDL.LU R14, [R1+0xdc] ;  /* 0x0000dc00010e7983 */ /* 0x001ea80000300800 */
[----:B------:R0:W-:Y:S04]  /*b9a0*/  STL [R1+0x1e4], R15 ;  /* 0x0001e40f01007387 */ /* 0x0001e80000100800 */
[----:B0-----:R-:W2:Y:S01]  /*b9b0*/  LDL.LU R15, [R1+0xd8] ;  /* 0x0000d800010f7983 */ /* 0x001ea20000300800 */
[----:B----4-:R-:W-:-:S05]  /*b9c0*/  LEA R21, P0, R8, R6, 0x1 ;  /* 0x0000000608157211 */ /* 0x010fca00078008ff */
        /* <DEDUP_REMOVED lines=9> */
[----:B------:R-:W-:Y:S04]  /*ba60*/  STL [R1+0x1fc], R24 ;  /* 0x0001fc1801007387 */ /* 0x000fe80000100800 */
[----:B------:R-:W3:Y:S01]  /*ba70*/  LDL.LU R16, [R1+0xb0] ;  /* 0x0000b00001107983 */ /* 0x000ee20000300800 */
[----:B0-----:R-:W-:-:S05]  /*ba80*/  LEA R21, P3, R9, R6, 0x1 ;  /* 0x0000000609157211 */ /* 0x001fca00078608ff */
[----:B------:R0:W-:Y:S04]  /*ba90*/  STL [R1+0x4b4], R21 ;  /* 0x0004b41501007387 */ /* 0x0001e80000100800 */
[----:B------:R1:W-:Y:S01]  /*baa0*/  STL [R1+0x204], R19 ;  /* 0x0002041301007387 */ /* 0x0003e20000100800 */
[----:B0-----:R-:W-:Y:S02]  /*bab0*/  LEA.HI.X.SX32 R21, R11, R7, 0x1, P5 ;  /* 0x000000070b157211 */ /* 0x001fe400028f0eff */
[----:B------:R-:W-:-:S05]  /*bac0*/  LEA R24, P4, R4, R6, 0x1 ;  /* 0x0000000604187211 */ /* 0x000fca00078808ff */
[----:B------:R-:W-:Y:S04]  /*bad0*/  STL [R1+0x4b8], R24 ;  /* 0x0004b81801007387 */ /* 0x000fe80000100800 */
[----:B------:R-:W3:Y:S04]  /*bae0*/  LDL.LU R11, [R1+0xac] ;  /* 0x0000ac00010b7983 */ /* 0x000ee80000300800 */
[----:B------:R0:W-:Y:S01]  /*baf0*/  STL [R1+0x20c], R21 ;  /* 0x00020c1501007387 */ /* 0x0001e20000100800 */
[----:B-1----:R-:W-:Y:S02]  /*bb00*/  LEA R19, P5, R2, R6, 0x1 ;  /* 0x0000000602137211 */ /* 0x002fe400078a08ff */
[----:B0-----:R-:W-:-:S03]  /*bb10*/  LEA.HI.X.SX32 R21, R18, R7, 0x1, P6 ;  /* 0x0000000712157211 */ /* 0x001fc600030f0eff */
[----:B------:R0:W-:Y:S01]  /*bb20*/  STL [R1+0x4bc], R19 ;  /* 0x0004bc1301007387 */ /* 0x0001e20000100800 */
[----:B------:R-:W-:-:S03]  /*bb30*/  LEA.HI.X.SX32 R18, R8, R7, 0x1, P0 ;  /* 0x0000000708127211 */ /* 0x000fc600000f0eff */
[----:B------:R1:W-:Y:S04]  /*bb40*/  STL [R1+0x214], R21 ;  /* 0x0002141501007387 */ /* 0x0003e80000100800 */
[----:B------:R-:W3:Y:S01]  /*bb50*/  LDL.LU R8, [R1+0xa8] ;  /* 0x0000a80001087983 */ /* 0x000ee20000300800 */
[----:B0-----:R-:W-:-:S05]  /*bb60*/  LEA R19, P6, R20, R6, 0x1 ;  /* 0x0000000614137211 */ /* 0x001fca00078c08ff */
[----:B------:R0:W-:Y:S04]  /*bb70*/  STL [R1+0x4c0], R19 ;  /* 0x0004c01301007387 */ /* 0x0001e80000100800 */
[----:B------:R0:W-:Y:S01]  /*bb80*/  STL [R1+0x224], R18 ;  /* 0x0002241201007387 */ /* 0x0001e20000100800 */
[----:B-1----:R-:W-:Y:S02]  /*bb90*/  LEA R21, P0, R3, R6, 0x1 ;  /* 0x0000000603157211 */ /* 0x002fe400078008ff */
[----:B0-----:R-:W-:-:S03]  /*bba0*/  LEA.HI.X.SX32 R19, R10, R7, 0x1, P1 ;  /* 0x000000070a137211 */ /* 0x001fc600008f0eff */
[----:B------:R-:W-:Y:S04]  /*bbb0*/  STL [R1+0x4c4], R21 ;  /* 0x0004c41501007387 */ /* 0x000fe80000100800 */
[----:B------:R-:W3:Y:S04]  /*bbc0*/  LDL.LU R10, [R1+0xa4] ;  /* 0x0000a400010a7983 */ /* 0x000ee80000300800 */
[----:B------:R0:W-:Y:S01]  /*bbd0*/  STL [R1+0x22c], R19 ;  /* 0x00022c1301007387 */ /* 0x0001e20000100800 */
[----:B------:R-:W-:Y:S02]  /*bbe0*/  LEA R18, P1, R5, R6, 0x1 ;  /* 0x0000000605127211 */ /* 0x000fe400078208ff */
[----:B0-----:R-:W-:-:S03]  /*bbf0*/  LEA.HI.X.SX32 R19, R0, R7, 0x1, P2 ;  /* 0x0000000700137211 */ /* 0x001fc600010f0eff */
[----:B------:R0:W-:Y:S01]  /*bc00*/  STL [R1+0x4c8], R18 ;  /* 0x0004c81201007387 */ /* 0x0001e20000100800 */
[----:B------:R-:W-:-:S03]  /*bc10*/  LEA.HI.X.SX32 R0, R9, R7, 0x1, P3 ;  /* 0x0000000709007211 */ /* 0x000fc600018f0eff */
[----:B------:R-:W-:Y:S04]  /*bc20*/  STL [R1+0x234], R19 ;  /* 0x0002341301007387 */ /* 0x000fe80000100800 */
[----:B------:R-:W3:Y:S01]  /*bc30*/  LDL.LU R9, [R1+0xa0] ;  /* 0x0000a00001097983 */ /* 0x000ee20000300800 */
[----:B0-----:R-:W-:-:S05]  /*bc40*/  LEA R18, P2, R12, R6, 0x1 ;  /* 0x000000060c127211 */ /* 0x001fca00078408ff */
[----:B------:R0:W-:Y:S01]  /*bc50*/  STL [R1+0x4cc], R18 ;  /* 0x0004cc1201007387 */ /* 0x0001e20000100800 */
[----:B------:R-:W-:-:S03]  /*bc60*/  LEA.HI.X.SX32 R2, R2, R7, 0x1, P5 ;  /* 0x0000000702027211 */ /* 0x000fc600028f0eff */
[----:B------:R2:W-:Y:S01]  /*bc70*/  STL [R1+0x23c], R0 ;  /* 0x00023c0001007387 */ /* 0x0005e20000100800 */
[----:B0-----:R-:W-:Y:S02]  /*bc80*/  LEA.HI.X.SX32 R18, R4, R7, 0x1, P4 ;  /* 0x0000000704127211 */ /* 0x001fe400020f0eff */
[----:B------:R-:W-:-:S05]  /*bc90*/  LEA R19, P3, R13, R6, 0x1 ;  /* 0x000000060d137211 */ /* 0x000fca00078608ff */
[----:B------:R-:W-:Y:S04]  /*bca0*/  STL [R1+0x4d0], R19 ;  /* 0x0004d01301007387 */ /* 0x000fe80000100800 */
[----:B------:R-:W3:Y:S04]  /*bcb0*/  LDL.LU R4, [R1+0x9c] ;  /* 0x00009c0001047983 */ /* 0x000ee80000300800 */
[----:B------:R0:W-:Y:S01]  /*bcc0*/  STL [R1+0x244], R18 ;  /* 0x0002441201007387 */ /* 0x0001e20000100800 */
[-C--:B------:R-:W-:Y:S02]  /*bcd0*/  LEA.HI.X.SX32 R3, R3, R7.reuse, 0x1, P0 ;  /* 0x0000000703037211 */ /* 0x080fe400000f0eff */
[----:B------:R-:W-:-:S02]  /*bce0*/  LEA.HI.X.SX32 R5, R5, R7, 0x1, P1 ;  /* 0x0000000705057211 */ /* 0x000fc400008f0eff */
[----:B------:R-:W-:Y:S02]  /*bcf0*/  LEA.HI.X.SX32 R12, R12, R7, 0x1, P2 ;  /* 0x000000070c0c7211 */ /* 0x000fe400010f0eff */
[----:B--2---:R-:W-:-:S05]  /*bd00*/  LEA R0, P4, R14, R6, 0x1 ;  /* 0x000000060e007211 */ /* 0x004fca00078808ff */
[----:B------:R1:W-:Y:S04]  /*bd10*/  STL [R1+0x4d4], R0 ;  /* 0x0004d40001007387 */ /* 0x0003e80000100800 */
[----:B------:R2:W-:Y:S01]  /*bd20*/  STL [R1+0x24c], R2 ;  /* 0x00024c0201007387 */ /* 0x0005e20000100800 */
[-C--:B0-----:R-:W-:Y:S02]  /*bd30*/  LEA R18, P5, R15, R6.reuse, 0x1 ;  /* 0x000000060f127211 */ /* 0x081fe400078a08ff */
[----:B-1----:R-:W-:Y:S01]  /*bd40*/  LEA.HI.X.SX32 R0, R20, R7, 0x1, P6 ;  /* 0x0000000714007211 */ /* 0x002fe200030f0eff */
[----:B--2---:R-:W2:Y:S04]  /*bd50*/  LDL.LU R2, [R1+0x84] ;  /* 0x0000840001027983 */ /* 0x004ea80000300800 */
[----:B------:R4:W-:Y:S04]  /*bd60*/  STL [R1+0x4d8], R18 ;  /* 0x0004d81201007387 */ /* 0x0009e80000100800 */
[----:B------:R0:W-:Y:S01]  /*bd70*/  STL [R1+0x254], R0 ;  /* 0x0002540001007387 */ /* 0x0001e20000100800 */
[----:B----4-:R-:W-:-:S05]  /*bd80*/  LEA R18, P6, R17, R6, 0x1 ;  /* 0x0000000611127211 */ /* 0x010fca00078c08ff */
[----:B------:R-:W-:Y:S04]  /*bd90*/  STL [R1+0x4dc], R18 ;  /* 0x0004dc1201007387 */ /* 0x000fe80000100800 */
[----:B------:R-:W4:Y:S04]  /*bda0*/  LDL.LU R20, [R1+0x80] ;  /* 0x0000800001147983 */ /* 0x000f280000300800 */
[----:B------:R1:W-:Y:S01]  /*bdb0*/  STL [R1+0x25c], R3 ;  /* 0x00025c0301007387 */ /* 0x0003e20000100800 */
[----:B0-----:R-:W-:-:S05]  /*bdc0*/  LEA R0, P0, R22, R6, 0x1 ;  /* 0x0000000616007211 */ /* 0x001fca00078008ff */
[----:B------:R3:W-:Y:S04]  /*bdd0*/  STL [R1+0x4e0], R0 ;  /* 0x0004e00001007387 */ /* 0x0007e80000100800 */
[----:B-1----:R-:W4:Y:S04]  /*bde0*/  LDL.LU R3, [R1+0x7c] ;  /* 0x00007c0001037983 */ /* 0x002f280000300800 */
[----:B------:R0:W-:Y:S01]  /*bdf0*/  STL [R1+0x264], R5 ;  /* 0x0002640501007387 */ /* 0x0001e20000100800 */
[----:B---3--:R-:W-:-:S03]  /*be00*/  LEA R0, P1, R16, R6, 0x1 ;  /* 0x0000000610007211 */ /* 0x008fc600078208ff */
[----:B0-----:R-:W3:Y:S04]  /*be10*/  LDL.LU R5, [R1+0x60] ;  /* 0x0000600001057983 */ /* 0x001ee80000300800 */
[----:B------:R0:W-:Y:S04]  /*be20*/  STL [R1+0x4e4], R0 ;  /* 0x0004e40001007387 */ /* 0x0001e80000100800 */
[----:B------:R-:W3:Y:S04]  /*be30*/  LDL.LU R29, [R1+0x58] ;  /* 0x00005800011d7983 */ /* 0x000ee80000300800 */
[----:B------:R1:W-:Y:S04]  /*be40*/  STL [R1+0x26c], R12 ;  /* 0x00026c0c01007387 */ /* 0x0003e80000100800 */
[----:B------:R-:W3:Y:S01]  /*be50*/  LDL.LU R28, [R1+0x54] ;  /* 0x00005400011c7983 */ /* 0x000ee20000300800 */
[----:B0-----:R-:W-:-:S02]  /*be60*/  LEA R0, P2, R11, R6, 0x1 ;  /* 0x000000060b007211 */ /* 0x001fc400078408ff */
[----:B-1----:R-:W-:-:S03]  /*be70*/  LEA.HI.X.SX32 R12, R13, R7, 0x1, P3 ;  /* 0x000000070d0c7211 */ /* 0x002fc600018f0eff */
        /* <DEDUP_REMOVED lines=8> */
[----:B------:R-:W-:Y:S04]  /*bf00*/  STL [R1+0x27c], R12 ;  /* 0x00027c0c01007387 */ /* 0x000fe80000100800 */
[----:B------:R-:W3:Y:S01]  /*bf10*/  LDL.LU R18, [R1+0x38] ;  /* 0x0000380001127983 */ /* 0x000ee20000300800 */
[----:B0-----:R-:W-:-:S05]  /*bf20*/  LEA R0, P4, R10, R6, 0x1 ;  /* 0x000000060a007211 */ /* 0x001fca00078808ff */
[----:B------:R0:W-:Y:S04]  /*bf30*/  STL [R1+0x4f0], R0 ;  /* 0x0004f00001007387 */ /* 0x0001e80000100800 */
[----:B0-----:R-:W3:Y:S01]  /*bf40*/  LDL.LU R0, [R1+0x34] ;  /* 0x0000340001007983 */ /* 0x001ee20000300800 */
[-C--:B------:R-:W-:Y:S02]  /*bf50*/  LEA.HI.X.SX32 R12, R15, R7.reuse, 0x1, P5 ;  /* 0x000000070f0c7211 */ /* 0x080fe400028f0eff */
[----:B------:R-:W-:-:S03]  /*bf60*/  LEA.HI.X.SX32 R14, R17, R7, 0x1, P6 ;  /* 0x00000007110e7211 */ /* 0x000fc600030f0eff */
[----:B------:R0:W-:Y:S01]  /*bf70*/  STL [R1+0x284], R12 ;  /* 0x0002840c01007387 */ /* 0x0001e20000100800 */
[----:B------:R-:W-:Y:S02]  /*bf80*/  LEA R13, P5, R9, R6, 0x1 ;  /* 0x00000006090d7211 */ /* 0x000fe400078a08ff */
[-C--:B------:R-:W-:Y:S01]  /*bf90*/  LEA.HI.X.SX32 R17, R22, R7.reuse, 0x1, P0 ;  /* 0x0000000716117211 */ /* 0x080fe200000f0eff */
[----:B0-----:R-:W3:Y:S04]  /*bfa0*/  LDL.LU R12, [R1+0x30] ;  /* 0x00003000010c7983 */ /* 0x001ee80000300800 */
[----:B------:R0:W-:Y:S01]  /*bfb0*/  STL [R1+0x4f4], R13 ;  /* 0x0004f40d01007387 */ /* 0x0001e20000100800 */
[----:B------:R-:W-:-:S03]  /*bfc0*/  LEA.HI.X.SX32 R16, R16, R7, 0x1, P1 ;  /* 0x0000000710107211 */ /* 0x000fc600008f0eff */
[----:B0-----:R-:W3:Y:S04]  /*bfd0*/  LDL.LU R13, [R1+0x2c] ;  /* 0x00002c00010d7983 */ /* 0x001ee80000300800 */
[----:B------:R0:W-:Y:S04]  /*bfe0*/  STL [R1+0x28c], R14 ;  /* 0x00028c0e01007387 */ /* 0x0001e80000100800 */
[----:B0-----:R-:W3:Y:S01]  /*bff0*/  LDL.LU R14, [R1+0x1c] ;  /* 0x00001c00010e7983 */ /* 0x001ee20000300800 */
[----:B------:R-:W-:-:S05]  /*c000*/  LEA R15, P6, R4, R6, 0x1 ;  /* 0x00000006040f7211 */ /* 0x000fca00078c08ff */
[----:B------:R0:W-:Y:S01]  /*c010*/  STL [R1+0x4f8], R15 ;  /* 0x0004f80f01007387 */ /* 0x0001e20000100800 */
[----:B------:R-:W-:-:S03]  /*c020*/  LEA.HI.X.SX32 R11, R11, R7, 0x1, P2 ;  /* 0x000000070b0b7211 */ /* 0x000fc600010f0eff */
[----:B0-----:R-:W3:Y:S04]  /*c030*/  LDL.LU R15, [R1+0x18] ;  /* 0x00001800010f7983 */ /* 0x001ee80000300800 */
[----:B------:R0:W-:Y:S04]  /*c040*/  STL [R1+0x294], R17 ;  /* 0x0002941101007387 */ /* 0x0001e80000100800 */
[----:B0-----:R-:W3:Y:S01]  /*c050*/  LDL.LU R17, [R1+0x14] ;  /* 0x0000140001117983 */ /* 0x001ee20000300800 */
[-C--:B------:R-:W-:Y:S02]  /*c060*/  LEA.HI.X.SX32 R8, R8, R7.reuse, 0x1, P3 ;  /* 0x0000000708087211 */ /* 0x080fe400018f0eff */
[----:B------:R-:W-:-:S02]  /*c070*/  LEA.HI.X.SX32 R10, R10, R7, 0x1, P4 ;  /* 0x000000070a0a7211 */ /* 0x000fc400020f0eff */
[-C--:B------:R-:W-:Y:S02]  /*c080*/  LEA.HI.X.SX32 R9, R9, R7.reuse, 0x1, P5 ;  /* 0x0000000709097211 */ /* 0x080fe400028f0eff */
[----:B------:R-:W-:Y:S02]  /*c090*/  LEA.HI.X.SX32 R4, R4, R7, 0x1, P6 ;  /* 0x0000000704047211 */ /* 0x000fe400030f0eff */
[----:B--2---:R-:W-:-:S05]  /*c0a0*/  LEA R22, P0, R2, R6, 0x1 ;  /* 0x0000000602167211 */ /* 0x004fca00078008ff */
[----:B------:R0:W-:Y:S04]  /*c0b0*/  STL [R1+0x4fc], R22 ;  /* 0x0004fc1601007387 */ /* 0x0001e80000100800 */
[----:B0-----:R-:W2:Y:S04]  /*c0c0*/  LDL.LU R22, [R1+0x10] ;  /* 0x0000100001167983 */ /* 0x001ea80000300800 */
[----:B------:R4:W-:Y:S02]  /*c0d0*/  STL [R1+0x29c], R16 ;  /* 0x00029c1001007387 */ /* 0x0009e40000100800 */
[----:B----4-:R-:W-:-:S05]  /*c0e0*/  LEA R16, P1, R20, R6, 0x1 ;  /* 0x0000000614107211 */ /* 0x010fca00078208ff */
[----:B------:R0:W-:Y:S04]  /*c0f0*/  STL [R1+0x500], R16 ;  /* 0x0005001001007387 */ /* 0x0001e80000100800 */
[----:B0-----:R-:W4:Y:S04]  /*c100*/  LDL.LU R16, [R1+0x664] ;  /* 0x0006640001107983 */ /* 0x001f280000300800 */
[----:B------:R0:W-:Y:S02]  /*c110*/  STL [R1+0x2a4], R11 ;  /* 0x0002a40b01007387 */ /* 0x0001e40000100800 */
[----:B0-----:R-:W-:-:S05]  /*c120*/  LEA R11, P2, R3, R6, 0x1 ;  /* 0x00000006030b7211 */ /* 0x001fca00078408ff */
[----:B------:R0:W-:Y:S04]  /*c130*/  STL [R1+0x504], R11 ;  /* 0x0005040b01007387 */ /* 0x0001e80000100800 */
[----:B0-----:R-:W2:Y:S04]  /*c140*/  LDL.LU R11, [R1+0x660] ;  /* 0x00066000010b7983 */ /* 0x001ea80000300800 */
[----:B------:R3:W-:Y:S02]  /*c150*/  STL [R1+0x2ac], R8 ;  /* 0x0002ac0801007387 */ /* 0x0007e40000100800 */
[----:B---3--:R-:W-:-:S05]  /*c160*/  LEA R8, P3, R5, R6, 0x1 ;  /* 0x0000000605087211 */ /* 0x008fca00078608ff */
[----:B------:R0:W-:Y:S04]  /*c170*/  STL [R1+0x508], R8 ;  /* 0x0005080801007387 */ /* 0x0001e80000100800 */
[----:B0-----:R-:W3:Y:S04]  /*c180*/  LDL.LU R8, [R1+0x65c] ;  /* 0x00065c0001087983 */ /* 0x001ee80000300800 */
[----:B------:R0:W-:Y:S02]  /*c190*/  STL [R1+0x2b4], R10 ;  /* 0x0002b40a01007387 */ /* 0x0001e40000100800 */
[----:B0-----:R-:W-:-:S05]  /*c1a0*/  LEA R10, P4, R29, R6, 0x1 ;  /* 0x000000061d0a7211 */ /* 0x001fca00078808ff */
[----:B------:R0:W-:Y:S04]  /*c1b0*/  STL [R1+0x50c], R10 ;  /* 0x00050c0a01007387 */ /* 0x0001e80000100800 */
[----:B0-----:R-:W3:Y:S04]  /*c1c0*/  LDL.LU R10, [R1+0x658] ;  /* 0x00065800010a7983 */ /* 0x001ee80000300800 */
[----:B------:R0:W-:Y:S02]  /*c1d0*/  STL [R1+0x2bc], R9 ;  /* 0x0002bc0901007387 */ /* 0x0001e40000100800 */
[----:B0-----:R-:W-:-:S05]  /*c1e0*/  LEA R9, P5, R28, R6, 0x1 ;  /* 0x000000061c097211 */ /* 0x001fca00078a08ff */
[----:B------:R0:W-:Y:S01]  /*c1f0*/  STL [R1+0x514], R9 ;  /* 0x0005140901007387 */ /* 0x0001e20000100800 */
[----:B------:R-:W-:-:S03]  /*c200*/  LEA.HI.X.SX32 R2, R2, R7, 0x1, P0 ;  /* 0x0000000702027211 */ /* 0x000fc600000f0eff */
        /* <DEDUP_REMOVED lines=18> */
[----:B------:R0:W-:Y:S04]  /*c330*/  STL [R1+0x524], R3 ;  /* 0x0005240301007387 */ /* 0x0001e80000100800 */
[----:B0-----:R-:W3:Y:S04]  /*c340*/  LDL.LU R3, [R1+0x644] ;  /* 0x0006440001037983 */ /* 0x001ee80000300800 */
[----:B------:R0:W-:Y:S02]  /*c350*/  STL [R1+0x2e4], R5 ;  /* 0x0002e40501007387 */ /* 0x0001e40000100800 */
[----:B0-----:R-:W-:-:S05]  /*c360*/  LEA R5, P3, R0, R6, 0x1 ;  /* 0x0000000600057211 */ /* 0x001fca00078608ff */
[----:B------:R0:W-:Y:S04]  /*c370*/  STL [R1+0x528], R5 ;  /* 0x0005280501007387 */ /* 0x0001e80000100800 */
[----:B0-----:R-:W4:Y:S01]  /*c380*/  LDL.LU R5, [R1+0x640] ;  /* 0x0006400001057983 */ /* 0x001f220000300800 */
[----:B------:R-:W-:-:S05]  /*c390*/  LEA.HI.X.SX32 R29, R29, R7, 0x1, P4 ;  /* 0x000000071d1d7211 */ /* 0x000fca00020f0eff */
[----:B------:R0:W-:Y:S02]  /*c3a0*/  STL [R1+0x2ec], R29 ;  /* 0x0002ec1d01007387 */ /* 0x0001e40000100800 */
[----:B0-----:R-:W-:-:S05]  /*c3b0*/  LEA R29, P4, R12, R6, 0x1 ;  /* 0x000000060c1d7211 */ /* 0x001fca00078808ff */
[----:B------:R0:W-:Y:S02]  /*c3c0*/  STL [R1+0x52c], R29 ;  /* 0x00052c1d01007387 */ /* 0x0001e40000100800 */
[----:B0-----:R-:W-:Y:S02]  /*c3d0*/  LEA.HI.X.SX32 R29, R28, R7, 0x1, P5 ;  /* 0x000000071c1d7211 */ /* 0x001fe400028f0eff */
[----:B------:R-:W-:-:S03]  /*c3e0*/  LEA R28, P5, R13, R6, 0x1 ;  /* 0x000000060d1c7211 */ /* 0x000fc600078a08ff */
[----:B------:R0:W-:Y:S04]  /*c3f0*/  STL [R1+0x2f4], R29 ;  /* 0x0002f41d01007387 */ /* 0x0001e80000100800 */
[----:B------:R1:W-:Y:S01]  /*c400*/  STL [R1+0x530], R28 ;  /* 0x0005301c01007387 */ /* 0x0003e20000100800 */
[-C--:B------:R-:W-:Y:S02]  /*c410*/  LEA.HI.X.SX32 R19, R19, R7.reuse, 0x1, P1 ;  /* 0x0000000713137211 */ /* 0x080fe400008f0eff */
[-C--:B0-----:R-:W-:Y:S02]  /*c420*/  LEA.HI.X.SX32 R29, R24, R7.reuse, 0x1, P6 ;  /* 0x00000007181d7211 */ /* 0x081fe400030f0eff */
[----:B------:R-:W-:Y:S02]  /*c430*/  LEA.HI.X.SX32 R24, R21, R7, 0x1, P0 ;  /* 0x0000000715187211 */ /* 0x000fe400000f0eff */
[----:B-1----:R-:W-:-:S02]  /*c440*/  LEA R28, P6, R14, R6, 0x1 ;  /* 0x000000060e1c7211 */ /* 0x002fc400078c08ff */
[-C--:B------:R-:W-:Y:S01]  /*c450*/  LEA R21, P0, R15, R6.reuse, 0x1 ;  /* 0x000000060f157211 */ /* 0x080fe200078008ff */
[----:B------:R-:W-:Y:S04]  /*c460*/  STL [R1+0x2fc], R29 ;  /* 0x0002fc1d01007387 */ /* 0x000fe80000100800 */
[----:B------:R-:W-:Y:S04]  /*c470*/  STL [R1+0x534], R28 ;  /* 0x0005341c01007387 */ /* 0x000fe80000100800 */
[----:B------:R0:W-:Y:S04]  /*c480*/  STL [R1+0x304], R24 ;  /* 0x0003041801007387 */ /* 0x0001e80000100800 */
[----:B------:R1:W-:Y:S04]  /*c490*/  STL [R1+0x538], R21 ;  /* 0x0005381501007387 */ /* 0x0003e80000100800 */
[----:B------:R2:W-:Y:S01]  /*c4a0*/  STL [R1+0x30c], R19 ;  /* 0x00030c1301007387 */ /* 0x0005e20000100800 */
[----:B0-----:R-:W-:-:S02]  /*c4b0*/  LEA R24, P1, R17, R6, 0x1 ;  /* 0x0000000611187211 */ /* 0x001fc400078208ff */
[-C--:B-1----:R-:W-:Y:S02]  /*c4c0*/  LEA.HI.X.SX32 R21, R18, R7.reuse, 0x1, P2 ;  /* 0x0000000712157211 */ /* 0x082fe400010f0eff */
[-C--:B------:R-:W-:Y:S02]  /*c4d0*/  LEA.HI.X.SX32 R18, R0, R7.reuse, 0x1, P3 ;  /* 0x0000000700127211 */ /* 0x080fe400018f0eff */
[----:B--2---:R-:W-:Y:S01]  /*c4e0*/  LEA R19, P2, R22, R6, 0x1 ;  /* 0x0000000616137211 */ /* 0x004fe200078408ff */
[----:B------:R-:W-:Y:S01]  /*c4f0*/  STL [R1+0x53c], R24 ;  /* 0x00053c1801007387 */ /* 0x000fe20000100800 */
[----:B------:R-:W-:-:S03]  /*c500*/  LEA.HI.X.SX32 R12, R12, R7, 0x1, P4 ;  /* 0x000000070c0c7211 */ /* 0x000fc600020f0eff */
[----:B------:R-:W-:Y:S04]  /*c510*/  STL [R1+0x314], R21 ;  /* 0x0003141501007387 */ /* 0x000fe80000100800 */
[----:B------:R-:W-:Y:S04]  /*c520*/  STL [R1+0x540], R19 ;  /* 0x0005401301007387 */ /* 0x000fe80000100800 */
[----:B------:R3:W-:Y:S01]  /*c530*/  STL [R1+0x31c], R18 ;  /* 0x00031c1201007387 */ /* 0x0007e20000100800 */
[----:B------:R-:W-:Y:S02]  /*c540*/  IMAD R27, R27, UR7, RZ ;  /* 0x000000071b1b7c24 */ /* 0x000fe4000f8e02ff */
[----:B------:R-:W-:-:S02]  /*c550*/  IMAD R26, R26, UR7, RZ ;  /* 0x000000071a1a7c24 */ /* 0x000fc4000f8e02ff */
[----:B------:R-:W-:Y:S02]  /*c560*/  IMAD R25, R25, UR7, RZ ;  /* 0x0000000719197c24 */ /* 0x000fe4000f8e02ff */
[----:B------:R-:W-:Y:S01]  /*c570*/  IMAD R23, R23, UR7, RZ ;  /* 0x0000000717177c24 */ /* 0x000fe2000f8e02ff */
[----:B------:R-:W-:-:S04]  /*c580*/  ULEA.HI UR5, UR5, UR4, URZ, 0x7 ;  /* 0x0000000405057291 */ /* 0x000fc8000f8f38ff */
[----:B------:R-:W-:Y:S01]  /*c590*/  USHF.R.S32.HI UR5, URZ, 0x7, UR5 ;  /* 0x00000007ff057899 */ /* 0x000fe20008011405 */
[-C--:B---3--:R-:W-:Y:S02]  /*c5a0*/  LEA R18, P4, R3, R6.reuse, 0x1 ;  /* 0x0000000603127211 */ /* 0x088fe400078808ff */
[----:B----4-:R-:W-:-:S05]  /*c5b0*/  LEA R0, P3, R5, R6, 0x1 ;  /* 0x0000000605007211 */ /* 0x010fca00078608ff */
[----:B------:R0:W-:Y:S04]  /*c5c0*/  STL [R1+0x544], R0 ;  /* 0x0005440001007387 */ /* 0x0001e80000100800 */
[----:B------:R1:W-:Y:S01]  /*c5d0*/  STL [R1+0x324], R12 ;  /* 0x0003240c01007387 */ /* 0x0003e20000100800 */
[----:B0-----:R-:W-:-:S03]  /*c5e0*/  LEA.HI.X.SX32 R0, R13, R7, 0x1, P5 ;  /* 0x000000070d007211 */ /* 0x001fc600028f0eff */
[----:B------:R-:W-:Y:S01]  /*c5f0*/  STL [R1+0x548], R18 ;  /* 0x0005481201007387 */ /* 0x000fe20000100800 */
[----:B------:R-:W-:Y:S02]  /*c600*/  LEA.HI.X.SX32 R13, R14, R7, 0x1, P6 ;  /* 0x000000070e0d7211 */ /* 0x000fe400030f0eff */
[-C--:B-1----:R-:W-:Y:S01]  /*c610*/  LEA R12, P5, R20, R6.reuse, 0x1 ;  /* 0x00000006140c7211 */ /* 0x082fe200078a08ff */
[----:B------:R0:W-:Y:S04]  /*c620*/  STL [R1+0x32c], R0 ;  /* 0x00032c0001007387 */ /* 0x0001e80000100800 */
[----:B------:R1:W-:Y:S01]  /*c630*/  STL [R1+0x54c], R12 ;  /* 0x00054c0c01007387 */ /* 0x0003e20000100800 */
[----:B0-----:R-:W-:-:S03]  /*c640*/  LEA R0, P6, R2, R6, 0x1 ;  /* 0x0000000602007211 */ /* 0x001fc600078c08ff */
[----:B------:R0:W-:Y:S01]  /*c650*/  STL [R1+0x334], R13 ;  /* 0x0003340d01007387 */ /* 0x0001e20000100800 */
[----:B-1----:R-:W-:-:S03]  /*c660*/  LEA.HI.X.SX32 R12, R15, R7, 0x1, P0 ;  /* 0x000000070f0c7211 */ /* 0x002fc600000f0eff */
[----:B------:R1:W-:Y:S01]  /*c670*/  STL [R1+0x550], R0 ;  /* 0x0005500001007387 */ /* 0x0003e20000100800 */
[----:B0-----:R-:W-:-:S03]  /*c680*/  LEA R13, P0, R4, R6, 0x1 ;  /* 0x00000006040d7211 */ /* 0x001fc600078008ff */
[----:B------:R0:W-:Y:S01]  /*c690*/  STL [R1+0x33c], R12 ;  /* 0x00033c0c01007387 */ /* 0x0001e20000100800 */
[----:B-1----:R-:W-:-:S03]  /*c6a0*/  LEA.HI.X.SX32 R0, R17, R7, 0x1, P1 ;  /* 0x0000000711007211 */ /* 0x002fc600008f0eff */
[----:B------:R1:W-:Y:S04]  /*c6b0*/  STL [R1+0x554], R13 ;  /* 0x0005540d01007387 */ /* 0x0003e80000100800 */
[----:B------:R2:W-:Y:S01]  /*c6c0*/  STL [R1+0x344], R0 ;  /* 0x0003440001007387 */ /* 0x0005e20000100800 */
[----:B0-----:R-:W-:Y:S02]  /*c6d0*/  LEA R12, P1, R9, R6, 0x1 ;  /* 0x00000006090c7211 */ /* 0x001fe400078208ff */
[----:B-1----:R-:W-:-:S03]  /*c6e0*/  LEA.HI.X.SX32 R13, R22, R7, 0x1, P2 ;  /* 0x00000007160d7211 */ /* 0x002fc600010f0eff */
[----:B------:R0:W-:Y:S01]  /*c6f0*/  STL [R1+0x558], R12 ;  /* 0x0005580c01007387 */ /* 0x0001e20000100800 */
[----:B--2---:R-:W-:-:S03]  /*c700*/  LEA R0, P2, R10, R6, 0x1 ;  /* 0x000000060a007211 */ /* 0x004fc600078408ff */
[----:B------:R1:W-:Y:S01]  /*c710*/  STL [R1+0x34c], R13 ;  /* 0x00034c0d01007387 */ /* 0x0003e20000100800 */
[----:B0-----:R-:W-:-:S03]  /*c720*/  LEA.HI.X.SX32 R12, R5, R7, 0x1, P3 ;  /* 0x00000007050c7211 */ /* 0x001fc600018f0eff */
[----:B------:R0:W5:Y:S04]  /*c730*/  LDL.LU R5, [R1+0x63c] ;  /* 0x00063c0001057983 */ /* 0x0001680000300800 */
[----:B------:R2:W-:Y:S01]  /*c740*/  STL [R1+0x55c], R0 ;  /* 0x00055c0001007387 */ /* 0x0005e20000100800 */
[----:B-1----:R-:W-:-:S03]  /*c750*/  LEA.HI.X.SX32 R13, R3, R7, 0x1, P4 ;  /* 0x00000007030d7211 */ /* 0x002fc600020f0eff */
[----:B------:R1:W-:Y:S04]  /*c760*/  STL [R1+0x354], R12 ;  /* 0x0003540c01007387 */ /* 0x0003e80000100800 */
[----:B------:R0:W5:Y:S01]  /*c770*/  LDL.LU R3, [R1+0x638] ;  /* 0x0006380001037983 */ /* 0x0001620000300800 */
[----:B--2---:R-:W-:Y:S01]  /*c780*/  LEA R0, P3, R8, R6, 0x1 ;  /* 0x0000000608007211 */ /* 0x004fe200078608ff */
[----:B------:R-:W2:Y:S04]  /*c790*/  S2R R22, SR_TID.X ;  /* 0x0000000000167919 */ /* 0x000ea80000002100 */
[----:B------:R3:W-:Y:S01]  /*c7a0*/  STL [R1+0x560], R0 ;  /* 0x0005600001007387 */ /* 0x0007e20000100800 */
[----:B-1----:R-:W-:-:S03]  /*c7b0*/  LEA.HI.X.SX32 R12, R20, R7, 0x1, P5 ;  /* 0x00000007140c7211 */ /* 0x002fc600028f0eff */
[----:B------:R1:W-:Y:S01]  /*c7c0*/  STL [R1+0x35c], R13 ;  /* 0x00035c0d01007387 */ /* 0x0003e20000100800 */
[-C--:B---3--:R-:W-:Y:S02]  /*c7d0*/  LEA R0, P4, R11, R6.reuse, 0x1 ;  /* 0x000000060b007211 */ /* 0x088fe400078808ff */
[----:B-1----:R-:W-:-:S03]  /*c7e0*/  LEA R13, P5, R16, R6, 0x1 ;  /* 0x00000006100d7211 */ /* 0x002fc600078a08ff */
[----:B------:R1:W-:Y:S04]  /*c7f0*/  STL [R1+0x564], R0 ;  /* 0x0005640001007387 */ /* 0x0003e80000100800 */
[----:B------:R3:W-:Y:S01]  /*c800*/  STL [R1+0x364], R12 ;  /* 0x0003640c01007387 */ /* 0x0007e20000100800 */
[-C--:B-1----:R-:W-:Y:S01]  /*c810*/  LEA.HI.X.SX32 R0, R2, R7.reuse, 0x1, P6 ;  /* 0x0000000702007211 */ /* 0x082fe200030f0eff */
[----:B------:R-:W1:Y:S01]  /*c820*/  S2R R17, SR_TID.X ;  /* 0x0000000000117919 */ /* 0x000e620000002100 */
[-C--:B------:R-:W-:Y:S02]  /*c830*/  LEA.HI.X.SX32 R2, R4, R7.reuse, 0x1, P0 ;  /* 0x0000000704027211 */ /* 0x080fe400000f0eff */
[----:B---3--:R-:W-:Y:S01]  /*c840*/  LEA R12, P6, R27, R6, 0x1 ;  /* 0x000000061b0c7211 */ /* 0x008fe200078c08ff */
[----:B------:R-:W-:Y:S01]  /*c850*/  STL [R1+0x568], R13 ;  /* 0x0005680d01007387 */ /* 0x000fe20000100800 */
[----:B------:R-:W-:-:S03]  /*c860*/  LEA.HI.X.SX32 R4, R9, R7, 0x1, P1 ;  /* 0x0000000709047211 */ /* 0x000fc600008f0eff */
[----:B------:R3:W-:Y:S04]  /*c870*/  STL [R1+0x36c], R0 ;  /* 0x00036c0001007387 */ /* 0x0007e80000100800 */
[----:B------:R-:W-:Y:S01]  /*c880*/  STL [R1+0x570], R12 ;  /* 0x0005700c01007387 */ /* 0x000fe20000100800 */
[----:B---3--:R-:W-:-:S03]  /*c890*/  LEA R0, P0, R26, R6, 0x1 ;  /* 0x000000061a007211 */ /* 0x008fc600078008ff */
[----:B------:R3:W-:Y:S04]  /*c8a0*/  STL [R1+0x374], R2 ;  /* 0x0003740201007387 */ /* 0x0007e80000100800 */
[----:B------:R4:W-:Y:S04]  /*c8b0*/  STL [R1+0x578], R0 ;  /* 0x0005780001007387 */ /* 0x0009e80000100800 */
[----:B------:R0:W-:Y:S01]  /*c8c0*/  STL [R1+0x37c], R4 ;  /* 0x00037c0401007387 */ /* 0x0001e20000100800 */
[----:B---3--:R-:W-:Y:S02]  /*c8d0*/  LEA R2, P1, R25, R6, 0x1 ;  /* 0x0000000619027211 */ /* 0x008fe400078208ff */
[----:B----4-:R-:W-:-:S03]  /*c8e0*/  LEA.HI.X.SX32 R0, R10, R7, 0x1, P2 ;  /* 0x000000070a007211 */ /* 0x010fc600010f0eff */
[----:B------:R3:W-:Y:S01]  /*c8f0*/  STL [R1+0x580], R2 ;  /* 0x0005800201007387 */ /* 0x0007e20000100800 */
[----:B0-----:R-:W-:-:S03]  /*c900*/  LEA R4, P2, R23, R6, 0x1 ;  /* 0x0000000617047211 */ /* 0x001fc600078408ff */
[----:B------:R0:W-:Y:S04]  /*c910*/  STL [R1+0x384], R0 ;  /* 0x0003840001007387 */ /* 0x0001e80000100800 */
[----:B------:R4:W-:Y:S01]  /*c920*/  STL [R1+0x588], R4 ;  /* 0x0005880401007387 */ /* 0x0009e20000100800 */
[-C--:B---3--:R-:W-:Y:S02]  /*c930*/  LEA.HI.X.SX32 R2, R8, R7.reuse, 0x1, P3 ;  /* 0x0000000708027211 */ /* 0x088fe400018f0eff */
[----:B0-----:R-:W-:-:S03]  /*c940*/  LEA.HI.X.SX32 R0, R11, R7, 0x1, P4 ;  /* 0x000000070b007211 */ /* 0x001fc600020f0eff */
[----:B------:R0:W-:Y:S01]  /*c950*/  STL [R1+0x198], R2 ;  /* 0x0001980201007387 */ /* 0x0001e20000100800 */
[----:B----4-:R-:W-:-:S03]  /*c960*/  LEA.HI.X.SX32 R4, R16, R7, 0x1, P5 ;  /* 0x0000000710047211 */ /* 0x010fc600028f0eff */
[----:B------:R3:W-:Y:S04]  /*c970*/  STL [R1+0x19c], R0 ;  /* 0x00019c0001007387 */ /* 0x0007e80000100800 */
[----:B------:R2:W-:Y:S01]  /*c980*/  STL [R1+0x1a0], R4 ;  /* 0x0001a00401007387 */ /* 0x0005e20000100800 */
[-C--:B0-----:R-:W-:Y:S02]  /*c990*/  LEA.HI.X.SX32 R2, R27, R7.reuse, 0x1, P6 ;  /* 0x000000071b027211 */ /* 0x081fe400030f0eff */
[----:B---3--:R-:W-:-:S03]  /*c9a0*/  LEA.HI.X.SX32 R0, R26, R7, 0x1, P0 ;  /* 0x000000071a007211 */ /* 0x008fc600000f0eff */
[----:B------:R0:W-:Y:S01]  /*c9b0*/  STL [R1+0x1a4], R2 ;  /* 0x0001a40201007387 */ /* 0x0001e20000100800 */
[----:B--2---:R-:W-:-:S03]  /*c9c0*/  IMAD.SHL.U32 R4, R22, 0x20, RZ ;  /* 0x0000002016047824 */ /* 0x004fc600078e00ff */
[----:B------:R2:W-:Y:S02]  /*c9d0*/  STL [R1+0x1a8], R0 ;  /* 0x0001a80001007387 */ /* 0x0005e40000100800 */
[----:B------:R-:W-:Y:S02]  /*c9e0*/  LOP3.LUT R4, R4, 0x60, RZ, 0xc0, !PT ;  /* 0x0000006004047812 */ /* 0x000fe400078ec0ff */
[-C--:B0-----:R-:W-:Y:S02]  /*c9f0*/  LEA.HI.X.SX32 R2, R25, R7.reuse, 0x1, P1 ;  /* 0x0000000719027211 */ /* 0x081fe400008f0eff */
[----:B--2---:R-:W-:-:S03]  /*ca00*/  LEA.HI.X.SX32 R0, R23, R7, 0x1, P2 ;  /* 0x0000000717007211 */ /* 0x004fc600010f0eff */
[----:B------:R-:W-:Y:S01]  /*ca10*/  STL [R1+0x1ac], R2 ;  /* 0x0001ac0201007387 */ /* 0x000fe20000100800 */
[----:B-1----:R-:W-:Y:S02]  /*ca20*/  LOP3.LUT R15, R17, 0x7f, RZ, 0xc0, !PT ;  /* 0x0000007f110f7812 */ /* 0x002fe400078ec0ff */
[----:B------:R-:W-:Y:S01]  /*ca30*/  SHF.R.U32.HI R17, RZ, 0x4, R17 ;  /* 0x00000004ff117819 */ /* 0x000fe20000011611 */
[----:B------:R0:W-:Y:S04]  /*ca40*/  STL [R1+0x1b0], R0 ;  /* 0x0001b00001007387 */ /* 0x0001e80000100800 */
[----:B------:R1:W-:Y:S01]  /*ca50*/  STL [R1+0x5fc], R4 ;  /* 0x0005fc0401007387 */ /* 0x0003e20000100800 */
[----:B------:R-:W-:-:S03]  /*ca60*/  SGXT.U32 R17, R17, 0x3 ;  /* 0x000000031111781a */ /* 0x000fc60000000000 */
[----:B------:R2:W-:Y:S04]  /*ca70*/  STL [R1+0x5e0], RZ ;  /* 0x0005e0ff01007387 */ /* 0x0005e80000100800 */
[----:B------:R2:W-:Y:S04]  /*ca80*/  STL [R1+0x5e4], RZ ;  /* 0x0005e4ff01007387 */ /* 0x0005e80000100800 */
[----:B------:R2:W-:Y:S01]  /*ca90*/  STL [R1+0x5e8], RZ ;  /* 0x0005e8ff01007387 */ /* 0x0005e20000100800 */
[----:B0-----:R-:W-:-:S03]  /*caa0*/  IMAD R0, R15, UR6, RZ ;  /* 0x000000060f007c24 */ /* 0x001fc6000f8e02ff */
[----:B------:R2:W-:Y:S01]  /*cab0*/  STL [R1+0x5ec], RZ ;  /* 0x0005ecff01007387 */ /* 0x0005e20000100800 */
[----:B------:R-:W-:-:S03]  /*cac0*/  LOP3.LUT R14, R17, 0x50, RZ, 0xfc, !PT ;  /* 0x00000050110e7812 */ /* 0x000fc600078efcff */
[----:B------:R2:W-:Y:S01]  /*cad0*/  STL [R1+0x5d0], RZ ;  /* 0x0005d0ff01007387 */ /* 0x0005e20000100800 */
[----:B------:R-:W-:-:S03]  /*cae0*/  LOP3.LUT R15, R17, 0x48, RZ, 0xfc, !PT ;  /* 0x00000048110f7812 */ /* 0x000fc600078efcff */
[----:B------:R2:W-:Y:S01]  /*caf0*/  STL [R1+0x5d4], RZ ;  /* 0x0005d4ff01007387 */ /* 0x0005e20000100800 */
[----:B------:R-:W-:-:S03]  /*cb00*/  LOP3.LUT R17, R17, 0x40, RZ, 0xfc, !PT ;  /* 0x0000004011117812 */ /* 0x000fc600078efcff */
[----:B------:R2:W-:Y:S04]  /*cb10*/  STL [R1+0x5d8], RZ ;  /* 0x0005d8ff01007387 */ /* 0x0005e80000100800 */
[----:B------:R2:W-:Y:S04]  /*cb20*/  STL [R1+0x5dc], RZ ;  /* 0x0005dcff01007387 */ /* 0x0005e80000100800 */
[----:B------:R2:W-:Y:S01]  /*cb30*/  STL [R1+0x5c0], RZ ;  /* 0x0005c0ff01007387 */ /* 0x0005e20000100800 */
[----:B------:R-:W-:-:S03]  /*cb40*/  IMAD R6, R14, UR12, RZ ;  /* 0x0000000c0e067c24 */ /* 0x000fc6000f8e02ff */
[----:B------:R2:W-:Y:S01]  /*cb50*/  STL [R1+0x5c4], RZ ;  /* 0x0005c4ff01007387 */ /* 0x0005e20000100800 */
[----:B------:R-:W-:-:S03]  /*cb60*/  IMAD R6, R17, UR14, RZ ;  /* 0x0000000e11067c24 */ /* 0x000fc6000f8e02ff */
[----:B------:R2:W-:Y:S01]  /*cb70*/  STL [R1+0x5c8], RZ ;  /* 0x0005c8ff01007387 */ /* 0x0005e20000100800 */
[----:B------:R-:W-:-:S03]  /*cb80*/  SHF.R.U32.HI R17, RZ, 0x4, R22 ;  /* 0x00000004ff117819 */ /* 0x000fc60000011616 */
[----:B------:R2:W-:Y:S04]  /*cb90*/  STL [R1+0x5cc], RZ ;  /* 0x0005ccff01007387 */ /* 0x0005e80000100800 */
[----:B------:R2:W-:Y:S04]  /*cba0*/  STL [R1+0x5b0], RZ ;  /* 0x0005b0ff01007387 */ /* 0x0005e80000100800 */
[----:B------:R2:W-:Y:S04]  /*cbb0*/  STL [R1+0x5b4], RZ ;  /* 0x0005b4ff01007387 */ /* 0x0005e80000100800 */
[----:B------:R2:W-:Y:S01]  /*cbc0*/  STL [R1+0x5b8], RZ ;  /* 0x0005b8ff01007387 */ /* 0x0005e20000100800 */
[----:B------:R-:W-:-:S03]  /*cbd0*/  SGXT.U32 R17, R17, 0x3 ;  /* 0x000000031111781a */ /* 0x000fc60000000000 */
[----:B------:R2:W-:Y:S01]  /*cbe0*/  STL [R1+0x5bc], RZ ;  /* 0x0005bcff01007387 */ /* 0x0005e20000100800 */
[----:B------:R-:W-:Y:S01]  /*cbf0*/  IMAD R7, R15, UR13, RZ ;  /* 0x0000000d0f077c24 */ /* 0x000fe2000f8e02ff */
[----:B------:R-:W-:Y:S02]  /*cc00*/  SHF.R.U32.HI R22, RZ, 0x4, R22 ;  /* 0x00000004ff167819 */ /* 0x000fe40000011616 */
[C---:B------:R-:W-:Y:S02]  /*cc10*/  LOP3.LUT R15, R17.reuse, 0x30, RZ, 0xfc, !PT ;  /* 0x00000030110f7812 */ /* 0x040fe400078efcff */
[----:B------:R-:W-:Y:S02]  /*cc20*/  LOP3.LUT R17, R17, 0x28, RZ, 0xfc, !PT ;  /* 0x0000002811117812 */ /* 0x000fe400078efcff */
[----:B------:R-:W-:Y:S01]  /*cc30*/  SGXT.U32 R22, R22, 0x3 ;  /* 0x000000031616781a */ /* 0x000fe20000000000 */
[----:B------:R-:W-:Y:S02]  /*cc40*/  IMAD R6, R15, UR15, RZ ;  /* 0x0000000f0f067c24 */ /* 0x000fe4000f8e02ff */
[----:B-1----:R-:W-:Y:S01]  /*cc50*/  IMAD R4, R17, UR16, RZ ;  /* 0x0000001011047c24 */ /* 0x002fe2000f8e02ff */
[----:B------:R-:W-:-:S02]  /*cc60*/  LOP3.LUT R14, R22, 0x20, RZ, 0xfc, !PT ;  /* 0x00000020160e7812 */ /* 0x000fc400078efcff */
[C---:B------:R-:W-:Y:S02]  /*cc70*/  LOP3.LUT R15, R22.reuse, 0x18, RZ, 0xfc, !PT ;  /* 0x00000018160f7812 */ /* 0x040fe400078efcff */
[C---:B------:R-:W-:Y:S02]  /*cc80*/  LOP3.LUT R17, R22.reuse, 0x10, RZ, 0xfc, !PT ;  /* 0x0000001016117812 */ /* 0x040fe400078efcff */
[----:B------:R-:W-:Y:S02]  /*cc90*/  SHF.R.S32.HI R2, RZ, 0x1f, R0 ;  /* 0x0000001fff027819 */ /* 0x000fe40000011400 */
[----:B------:R-:W-:Y:S01]  /*cca0*/  LOP3.LUT R22, R22, 0x8, RZ, 0xfc, !PT ;  /* 0x0000000816167812 */ /* 0x000fe200078efcff */
[----:B------:R-:W-:Y:S01]  /*ccb0*/  IMAD R4, R14, UR17, RZ ;  /* 0x000000110e047c24 */ /* 0x000fe2000f8e02ff */
[C---:B------:R-:W-:Y:S01]  /*ccc0*/  SHF.L.U64.HI R2, R0.reuse, 0x1, R2 ;  /* 0x0000000100027819 */ /* 0x040fe20000010202 */
[----:B------:R-:W-:Y:S02]  /*ccd0*/  IMAD.SHL.U32 R0, R0, 0x2, RZ ;  /* 0x0000000200007824 */ /* 0x000fe400078e00ff */
[----:B------:R-:W-:-:S02]  /*cce0*/  IMAD R7, R15, UR9, RZ ;  /* 0x000000090f077c24 */ /* 0x000fc4000f8e02ff */
[----:B------:R-:W-:Y:S02]  /*ccf0*/  IMAD R6, R17, UR18, RZ ;  /* 0x0000001211067c24 */ /* 0x000fe4000f8e02ff */
[----:B--2---:R-:W-:-:S07]  /*cd00*/  IMAD R4, R22, UR19, RZ ;  /* 0x0000001316047c24 */ /* 0x004fce000f8e02ff */
.L_x_2:
[----:B------:R-:W0:Y:S01]  /*cd10*/  S2R R15, SR_TID.X ;  /* 0x00000000000f7919 */ /* 0x000e220000002100 */
[----:B------:R-:W-:Y:S01]  /*cd20*/  PRMT R16, RZ, 0x7610, R16 ;  /* 0x00007610ff107816 */ /* 0x000fe20000000010 */
[----:B------:R-:W1:Y:S01]  /*cd30*/  LDCU UR4, c[0x0][0x3a8] ;  /* 0x00007500ff0477ac */ /* 0x000e620008000800 */
[----:B------:R-:W2:Y:S01]  /*cd40*/  S2R R21, SR_TID.X ;  /* 0x0000000000157919 */ /* 0x000ea20000002100 */
[----:B------:R3:W-:Y:S01]  /*cd50*/  STL.64 [R1+0xbd8], R22 ;  /* 0x000bd81601007387 */ /* 0x0007e20000100a00 */
[----:B------:R-:W-:Y:S01]  /*cd60*/  PRMT R10, RZ, 0x7610, R10 ;  /* 0x00007610ff0a7816 */ /* 0x000fe2000000000a */
[----:B------:R-:W4:Y:S01]  /*cd70*/  S2R R8, SR_TID.X ;  /* 0x0000000000087919 */ /* 0x000f220000002100 */
[----:B------:R-:W-:Y:S02]  /*cd80*/  PRMT R13, RZ, 0x7610, R13 ;  /* 0x00007610ff0d7816 */ /* 0x000fe4000000000d */
[----:B------:R-:W-:Y:S01]  /*cd90*/  PRMT R18, RZ, 0x7610, R18 ;  /* 0x00007610ff127816 */ /* 0x000fe20000000012 */
[----:B------:R-:W-:Y:S01]  /*cda0*/  STL [R1+0xbd0], R28 ;  /* 0x000bd01c01007387 */ /* 0x000fe20000100800 */
[----:B---3-5:R-:W-:Y:S01]  /*cdb0*/  MOV R22, R3 ;  /* 0x0000000300167202 */ /* 0x028fe20000000f00 */
[----:B------:R-:W-:Y:S01]  /*cdc0*/  IMAD.MOV.U32 R23, RZ, RZ, R5 ;  /* 0x000000ffff177224 */ /* 0x000fe200078e0005 */
[----:B------:R-:W-:-:S02]  /*cdd0*/  PRMT R20, RZ, 0x7610, R20 ;  /* 0x00007610ff147816 */ /* 0x000fc40000000014 */
[----:B------:R-:W-:Y:S02]  /*cde0*/  PRMT R19, RZ, 0x7610, R19 ;  /* 0x00007610ff137816 */ /* 0x000fe40000000013 */
[----:B------:R-:W-:Y:S01]  /*cdf0*/  PRMT R12, RZ, 0x7610, R12 ;  /* 0x00007610ff0c7816 */ /* 0x000fe2000000000c */
[----:B------:R3:W-:Y:S01]  /*ce00*/  STL.64 [R1+0x218], R22 ;  /* 0x0002181601007387 */ /* 0x0007e20000100a00 */
[----:B0-----:R-:W-:-:S04]  /*ce10*/  SHF.R.U32.HI R14, RZ, 0x4, R15 ;  /* 0x00000004ff0e7819 */ /* 0x001fc8000001160f */
[----:B------:R-:W-:Y:S02]  /*ce20*/  SGXT.U32 R14, R14, 0x3 ;  /* 0x000000030e0e781a */ /* 0x000fe40000000000 */
[----:B--2---:R-:W-:Y:S02]  /*ce30*/  LEA.HI R3, R21, 0x38, RZ, 0x1c ;  /* 0x0000003815037811 */ /* 0x004fe400078fe0ff */
[C---:B------:R-:W-:Y:S01]  /*ce40*/  ISETP.GE.AND P0, PT, R14.reuse, UR8, PT ;  /* 0x000000080e007c0c */ /* 0x040fe2000bf06270 */
[----:B------:R-:W-:Y:S01]  /*ce50*/  IMAD R4, R14, UR20, RZ ;  /* 0x000000140e047c24 */ /* 0x000fe2000f8e02ff */
[----:B------:R-:W-:-:S03]  /*ce60*/  ISETP.GE.AND P1, PT, R3, UR8, PT ;  /* 0x0000000803007c0c */ /* 0x000fc6000bf26270 */
[----:B------:R-:W-:Y:S01]  /*ce70*/  IMAD.WIDE R4, R4, 0x2, R22 ;  /* 0x0000000204047825 */ /* 0x000fe200078e0216 */
[----:B------:R-:W-:-:S07]  /*ce80*/  LOP3.LUT R6, R14, 0x70, RZ, 0xfc, !PT ;  /* 0x000000700e067812 */ /* 0x000fce00078efcff */
[----:B------:R0:W2:Y:S01]  /*ce90*/  @!P0 LDG.E.U16 R16, desc[UR10][R4.64] ;  /* 0x0000000a04108981 */ /* 0x0000a2000c1e1500 */
[C---:B------:R-:W-:Y:S01]  /*cea0*/  ISETP.GE.AND P0, PT, R6.reuse, UR8, PT ;  /* 0x0000000806007c0c */ /* 0x040fe2000bf06270 */
[----:B------:R-:W-:Y:S02]  /*ceb0*/  IMAD R6, R6, UR20, RZ ;  /* 0x0000001406067c24 */ /* 0x000fe4000f8e02ff */
[----:B0-----:R-:W-:-:S04]  /*cec0*/  IMAD R4, R3, UR20, RZ ;  /* 0x0000001403047c24 */ /* 0x001fc8000f8e02ff */
[----:B------:R-:W-:Y:S01]  /*ced0*/  IMAD.WIDE R4, R4, 0x2, R22 ;  /* 0x0000000204047825 */ /* 0x000fe200078e0216 */
[----:B------:R-:W-:-:S04]  /*cee0*/  PRMT R3, RZ, 0x7610, R3 ;  /* 0x00007610ff037816 */ /* 0x000fc80000000003 */
[----:B------:R0:W2:Y:S02]  /*cef0*/  @!P1 LDG.E.U16 R10, desc[UR10][R4.64] ;  /* 0x0000000a040a9981 */ /* 0x0000a4000c1e1500 */
[----:B0-----:R-:W-:Y:S01]  /*cf00*/  IMAD.WIDE R4, R6, 0x2, R22 ;  /* 0x0000000206047825 */ /* 0x001fe200078e0216 */
[----:B------:R-:W-:-:S04]  /*cf10*/  LOP3.LUT R6, R14, 0x68, RZ, 0xfc, !PT ;  /* 0x000000680e067812 */ /* 0x000fc800078efcff */
[----:B------:R0:W2:Y:S01]  /*cf20*/  @!P0 LDG.E.U16 R3, desc[UR10][R4.64] ;  /* 0x0000000a04038981 */ /* 0x0000a2000c1e1500 */
[C---:B------:R-:W-:Y:S01]  /*cf30*/  ISETP.GE.AND P0, PT, R6.reuse, UR8, PT ;  /* 0x0000000806007c0c */ /* 0x040fe2000bf06270 */
[----:B------:R-:W-:-:S04]  /*cf40*/  IMAD R6, R6, UR20, RZ ;  /* 0x0000001406067c24 */ /* 0x000fc8000f8e02ff */
[----:B------:R-:W-:Y:S01]  /*cf50*/  IMAD.WIDE R6, R6, 0x2, R22 ;  /* 0x0000000206067825 */ /* 0x000fe200078e0216 */
[----:B0-----:R-:W-:-:S07]  /*cf60*/  PRMT R4, RZ, 0x7610, R4 ;  /* 0x00007610ff047816 */ /* 0x001fce0000000004 */
[----:B------:R0:W2:Y:S01]  /*cf70*/  @!P0 LDG.E.U16 R4, desc[UR10][R6.64] ;  /* 0x0000000a06048981 */ /* 0x0000a2000c1e1500 */
[----:B------:R-:W-:Y:S02]  /*cf80*/  PRMT R5, RZ, 0x7610, R5 ;  /* 0x00007610ff057816 */ /* 0x000fe40000000005 */
[----:B----4-:R-:W-:-:S04]  /*cf90*/  SHF.R.U32.HI R8, RZ, 0x4, R8 ;  /* 0x00000004ff087819 */ /* 0x010fc80000011608 */
[----:B------:R-:W-:Y:S02]  /*cfa0*/  SGXT.U32 R8, R8, 0x3 ;  /* 0x000000030808781a */ /* 0x000fe40000000000 */
[----:B0-----:R-:W-:-:S04]  /*cfb0*/  LOP3.LUT R6, R14, 0x60, RZ, 0xfc, !PT ;  /* 0x000000600e067812 */ /* 0x001fc800078efcff */
[C---:B------:R-:W-:Y:S01]  /*cfc0*/  ISETP.GE.AND P0, PT, R6.reuse, UR8, PT ;  /* 0x0000000806007c0c */ /* 0x040fe2000bf06270 */
[----:B------:R-:W-:-:S04]  /*cfd0*/  IMAD R6, R6, UR20, RZ ;  /* 0x0000001406067c24 */ /* 0x000fc8000f8e02ff */
[----:B------:R-:W-:-:S08]  /*cfe0*/  IMAD.WIDE R6, R6, 0x2, R22 ;  /* 0x0000000206067825 */ /* 0x000fd000078e0216 */
[----:B------:R0:W4:Y:S01]  /*cff0*/  @!P0 LDG.E.U16 R5, desc[UR10][R6.64] ;  /* 0x0000000a06058981 */ /* 0x000122000c1e1500 */
[----:B------:R-:W-:Y:S02]  /*d000*/  LOP3.LUT R9, R8, 0x8, RZ, 0xfc, !PT ;  /* 0x0000000808097812 */ /* 0x000fe400078efcff */
[----:B------:R-:W-:Y:S02]  /*d010*/  LOP3.LUT R8, R14, 0x58, RZ, 0xfc, !PT ;  /* 0x000000580e087812 */ /* 0x000fe400078efcff */
[----:B------:R-:W-:Y:S02]  /*d020*/  ISETP.GE.AND P0, PT, R9, UR8, PT ;  /* 0x0000000809007c0c */ /* 0x000fe4000bf06270 */
[C---:B------:R-:W-:Y:S01]  /*d030*/  ISETP.GE.AND P1, PT, R8.reuse, UR8, PT ;  /* 0x0000000808007c0c */ /* 0x040fe2000bf26270 */
[----:B------:R-:W-:Y:S01]  /*d040*/  IMAD R8, R8, UR20, RZ ;  /* 0x0000001408087c24 */ /* 0x000fe2000f8e02ff */
[----:B0-----:R-:W0:Y:S01]  /*d050*/  S2R R7, SR_TID.X ;  /* 0x0000000000077919 */ /* 0x001e220000002100 */
[----:B------:R-:W-:-:S02]  /*d060*/  PRMT R6, RZ, 0x7610, R6 ;  /* 0x00007610ff067816 */ /* 0x000fc40000000006 */
[----:B------:R-:W-:-:S08]  /*d070*/  IMAD.WIDE R8, R8, 0x2, R22 ;  /* 0x0000000208087825 */ /* 0x000fd000078e0216 */
[----:B------:R0:W2:Y:S02]  /*d080*/  @!P1 LDG.E.U16 R6, desc[UR10][R8.64] ;  /* 0x0000000a08069981 */ /* 0x0000a4000c1e1500 */
[----:B0-----:R-:W-:-:S04]  /*d090*/  SHF.R.U32.HI R9, RZ, 0x4, R7 ;  /* 0x00000004ff097819 */ /* 0x001fc80000011607 */
[----:B------:R-:W-:-:S04]  /*d0a0*/  SGXT.U32 R9, R9, 0x3 ;  /* 0x000000030909781a */ /* 0x000fc80000000000 */
[C---:B------:R-:W-:Y:S02]  /*d0b0*/  LOP3.LUT R7, R9.reuse, 0x10, RZ, 0xfc, !PT ;  /* 0x0000001009077812 */ /* 0x040fe400078efcff */
[----:B------:R-:W-:Y:S02]  /*d0c0*/  LOP3.LUT R9, R9, 0x8, RZ, 0xfc, !PT ;  /* 0x0000000809097812 */ /* 0x000fe400078efcff */
[----:B------:R-:W-:Y:S02]  /*d0d0*/  ISETP.GE.AND P1, PT, R7, UR8, PT ;  /* 0x0000000807007c0c */ /* 0x000fe4000bf26270 */
[----:B------:R-:W0:Y:S01]  /*d0e0*/  S2R R7, SR_TID.X ;  /* 0x0000000000077919 */ /* 0x000e220000002100 */
[----:B-1----:R-:W-:Y:S01]  /*d0f0*/  IMAD R9, R9, UR4, RZ ;  /* 0x0000000409097c24 */ /* 0x002fe2000f8e02ff */
[----:B------:R-:W1:Y:S03]  /*d100*/  LDCU UR4, c[0x0][0x3a8] ;  /* 0x00007500ff0477ac */ /* 0x000e660008000800 */
[----:B------:R-:W-:-:S05]  /*d110*/  IMAD.WIDE R8, R9, 0x2, R22 ;  /* 0x0000000209087825 */ /* 0x000fca00078e0216 */
[----:B------:R0:W2:Y:S02]  /*d120*/  @!P0 LDG.E.U16 R13, desc[UR10][R8.64] ;  /* 0x0000000a080d8981 */ /* 0x0000a4000c1e1500 */
[--C-:B0-----:R-:W-:Y:S02]  /*d130*/  SHF.R.U32.HI R9, RZ, 0x4, R7.reuse ;  /* 0x00000004ff097819 */ /* 0x101fe40000011607 */
[----:B------:R-:W-:Y:S02]  /*d140*/  SHF.R.U32.HI R7, RZ, 0x4, R7 ;  /* 0x00000004ff077819 */ /* 0x000fe40000011607 */
[----:B------:R-:W-:Y:S02]  /*d150*/  SGXT.U32 R9, R9, 0x3 ;  /* 0x000000030909781a */ /* 0x000fe40000000000 */
[----:B------:R-:W-:Y:S02]  /*d160*/  SGXT.U32 R7, R7, 0x3 ;  /* 0x000000030707781a */ /* 0x000fe40000000000 */
[----:B------:R-:W-:-:S02]  /*d170*/  LOP3.LUT R8, R9, 0x18, RZ, 0xfc, !PT ;  /* 0x0000001809087812 */ /* 0x000fc400078efcff */
[----:B------:R-:W-:Y:S02]  /*d180*/  LOP3.LUT R9, R9, 0x10, RZ, 0xfc, !PT ;  /* 0x0000001009097812 */ /* 0x000fe400078efcff */
[----:B------:R-:W-:Y:S02]  /*d190*/  ISETP.GE.AND P0, PT, R8, UR8, PT ;  /* 0x0000000808007c0c */ /* 0x000fe4000bf06270 */
[----:B------:R-:W-:Y:S01]  /*d1a0*/  LOP3.LUT R7, R7, 0x20, RZ, 0xfc, !PT ;  /* 0x0000002007077812 */ /* 0x000fe200078efcff */
[----:B-1----:R-:W-:Y:S01]  /*d1b0*/  IMAD R9, R9, UR4, RZ ;  /* 0x0000000409097c24 */ /* 0x002fe2000f8e02ff */
[----:B------:R-:W0:Y:S03]  /*d1c0*/  LDCU UR4, c[0x0][0x3a8] ;  /* 0x00007500ff0477ac */ /* 0x000e260008000800 */
[----:B------:R-:W-:-:S05]  /*d1d0*/  IMAD.WIDE R8, R9, 0x2, R22 ;  /* 0x0000000209087825 */ /* 0x000fca00078e0216 */
[----:B------:R1:W2:Y:S01]  /*d1e0*/  @!P1 LDG.E.U16 R18, desc[UR10][R8.64] ;  /* 0x0000000a08129981 */ /* 0x0002a2000c1e1500 */
[----:B------:R-:W-:Y:S02]  /*d1f0*/  ISETP.GE.AND P1, PT, R7, UR8, PT ;  /* 0x0000000807007c0c */ /* 0x000fe4000bf26270 */
[----:B------:R-:W0:Y:S01]  /*d200*/  S2R R7, SR_TID.X ;  /* 0x0000000000077919 */ /* 0x000e220000002100 */
[----:B-1----:R-:W1:Y:S01]  /*d210*/  S2R R9, SR_TID.X ;  /* 0x0000000000097919 */ /* 0x002e620000002100 */
[----:B0-----:R-:W-:-:S04]  /*d220*/  SHF.R.U32.HI R7, RZ, 0x4, R7 ;  /* 0x00000004ff077819 */ /* 0x001fc80000011607 */
[----:B------:R-:W-:Y:S02]  /*d230*/  SGXT.U32 R7, R7, 0x3 ;  /* 0x000000030707781a */ /* 0x000fe40000000000 */
[----:B-1----:R-:W-:-:S04]  /*d240*/  SHF.R.U32.HI R9, RZ, 0x4, R9 ;  /* 0x00000004ff097819 */ /* 0x002fc80000011609 */
[----:B------:R-:W-:-:S04]  /*d250*/  SGXT.U32 R9, R9, 0x3 ;  /* 0x000000030909781a */ /* 0x000fc80000000000 */
[----:B------:R-:W-:-:S05]  /*d260*/  LOP3.LUT R9, R9, 0x18, RZ, 0xfc, !PT ;  /* 0x0000001809097812 */ /* 0x000fca00078efcff */
[----:B------:R-:W-:Y:S01]  /*d270*/  IMAD R9, R9, UR4, RZ ;  /* 0x0000000409097c24 */ /* 0x000fe2000f8e02ff */
[----:B------:R-:W0:Y:S03]  /*d280*/  LDCU UR4, c[0x0][0x3a8] ;  /* 0x00007500ff0477ac */ /* 0x000e260008000800 */
[----:B------:R-:W-:-:S05]  /*d290*/  IMAD.WIDE R8, R9, 0x2, R22 ;  /* 0x0000000209087825 */ /* 0x000fca00078e0216 */
[----:B------:R1:W2:Y:S02]  /*d2a0*/  @!P0 LDG.E.U16 R20, desc[UR10][R8.64] ;  /* 0x0000000a08148981 */ /* 0x0002a4000c1e1500 */
[C---:B-1----:R-:W-:Y:S02]  /*d2b0*/  LOP3.LUT R9, R7.reuse, 0x20, RZ, 0xfc, !PT ;  /* 0x0000002007097812 */ /* 0x042fe400078efcff */
[----:B------:R-:W-:Y:S02]  /*d2c0*/  LOP3.LUT R8, R7, 0x28, RZ, 0xfc, !PT ;  /* 0x0000002807087812 */ /* 0x000fe400078efcff */
[----:B------:R-:W1:Y:S01]  /*d2d0*/  S2R R7, SR_TID.X ;  /* 0x0000000000077919 */ /* 0x000e620000002100 */
[----:B0-----:R-:W-:Y:S01]  /*d2e0*/  IMAD R9, R9, UR4, RZ ;  /* 0x0000000409097c24 */ /* 0x001fe2000f8e02ff */
[----:B------:R-:W-:Y:S01]  /*d2f0*/  ISETP.GE.AND P0, PT, R8, UR8, PT ;  /* 0x0000000808007c0c */ /* 0x000fe2000bf06270 */
[----:B------:R-:W0:Y:S02]  /*d300*/  LDCU UR4, c[0x0][0x3a8] ;  /* 0x00007500ff0477ac */ /* 0x000e240008000800 */
[----:B------:R-:W-:-:S05]  /*d310*/  IMAD.WIDE R8, R9, 0x2, R22 ;  /* 0x0000000209087825 */ /* 0x000fca00078e0216 */
[----:B------:R3:W2:Y:S02]  /*d320*/  @!P1 LDG.E.U16 R19, desc[UR10][R8.64] ;  /* 0x0000000a08139981 */ /* 0x0006a4000c1e1500 */
[----:B---3--:R-:W3:Y:S01]  /*d330*/  S2R R9, SR_TID.X ;  /* 0x0000000000097919 */ /* 0x008ee20000002100 */
[----:B------:R-:W-:Y:S02]  /*d340*/  SHF.R.U32.HI R15, RZ, 0x4, R15 ;  /* 0x00000004ff0f7819 */ /* 0x000fe4000001160f */
[----:B-1----:R-:W-:-:S04]  /*d350*/  SHF.R.U32.HI R7, RZ, 0x4, R7 ;  /* 0x00000004ff077819 */ /* 0x002fc80000011607 */
[----:B------:R-:W-:Y:S02]  /*d360*/  SGXT.U32 R7, R7, 0x3 ;  /* 0x000000030707781a */ /* 0x000fe40000000000 */
[----:B---3--:R-:W-:-:S04]  /*d370*/  SHF.R.U32.HI R9, RZ, 0x4, R9 ;  /* 0x00000004ff097819 */ /* 0x008fc80000011609 */
[----:B------:R-:W-:-:S04]  /*d380*/  SGXT.U32 R9, R9, 0x3 ;  /* 0x000000030909781a */ /* 0x000fc80000000000 */
[----:B------:R-:W-:-:S05]  /*d390*/  LOP3.LUT R9, R9, 0x28, RZ, 0xfc, !PT ;  /* 0x0000002809097812 */ /* 0x000fca00078efcff */
[----:B0-----:R-:W-:Y:S01]  /*d3a0*/  IMAD R9, R9, UR4, RZ ;  /* 0x0000000409097c24 */ /* 0x001fe2000f8e02ff */
[----:B------:R-:W0:Y:S01]  /*d3b0*/  LDCU UR4, c[0x0][0x3a8] ;  /* 0x00007500ff0477ac */ /* 0x000e220008000800 */
[----:B------:R-:W-:Y:S02]  /*d3c0*/  LOP3.LUT R7, R7, 0x30, RZ, 0xfc, !PT ;  /* 0x0000003007077812 */ /* 0x000fe400078efcff */
[----:B------:R-:W-:Y:S01]  /*d3d0*/  IMAD.WIDE R8, R9, 0x2, R22 ;  /* 0x0000000209087825 */ /* 0x000fe200078e0216 */
[----:B------:R-:W-:-:S04]  /*d3e0*/  SGXT.U32 R15, R15, 0x3 ;  /* 0x000000030f0f781a */ /* 0x000fc80000000000 */
[----:B------:R1:W3:Y:S01]  /*d3f0*/  @!P0 LDG.E.U16 R12, desc[UR10][R8.64] ;  /* 0x0000000a080c8981 */ /* 0x0002e2000c1e1500 */
[----:B------:R-:W-:Y:S02]  /*d400*/  ISETP.GE.AND P0, PT, R7, UR8, PT ;  /* 0x0000000807007c0c */ /* 0x000fe4000bf06270 */
[C---:B------:R-:W-:Y:S02]  /*d410*/  LOP3.LUT R7, R14.reuse, 0x40, RZ, 0xfc, !PT ;  /* 0x000000400e077812 */ /* 0x040fe400078efcff */
[----:B------:R-:W-:Y:S02]  /*d420*/  LOP3.LUT R15, R15, 0x30, RZ, 0xfc, !PT ;  /* 0x000000300f0f7812 */ /* 0x000fe400078efcff */
[----:B------:R-:W-:Y:S02]  /*d430*/  ISETP.GE.AND P1, PT, R7, UR8, PT ;  /* 0x0000000807007c0c */ /* 0x000fe4000bf26270 */
[----:B------:R-:W4:Y:S01]  /*d440*/  S2R R7, SR_TID.X ;  /* 0x0000000000077919 */ /* 0x000f220000002100 */
[----:B0-----:R-:W-:Y:S01]  /*d450*/  IMAD R15, R15, UR4, RZ ;  /* 0x000000040f0f7c24 */ /* 0x001fe2000f8e02ff */
[----:B------:R-:W0:Y:S01]  /*d460*/  LDCU UR4, c[0x0][0x3a8] ;  /* 0x00007500ff0477ac */ /* 0x000e220008000800 */
[----:B------:R-:W-:-:S02]  /*d470*/  LOP3.LUT R14, R14, 0x40, RZ, 0xfc, !PT ;  /* 0x000000400e0e7812 */ /* 0x000fc400078efcff */
[----:B------:R-:W-:Y:S01]  /*d480*/  PRMT R11, RZ, 0x7610, R11 ;  /* 0x00007610ff0b7816 */ /* 0x000fe2000000000b */
[----:B-1----:R-:W-:-:S05]  /*d490*/  IMAD.WIDE R8, R15, 0x2, R22 ;  /* 0x000000020f087825 */ /* 0x002fca00078e0216 */
[----:B------:R1:W2:Y:S01]  /*d4a0*/  @!P0 LDG.E.U16 R11, desc[UR10][R8.64] ;  /* 0x0000000a080b8981 */ /* 0x0002a2000c1e1500 */
[----:B0-----:R-:W-:Y:S01]  /*d4b0*/  IMAD R14, R14, UR4, RZ ;  /* 0x000000040e0e7c24 */ /* 0x001fe2000f8e02ff */
[----:B-1----:R-:W-:Y:S01]  /*d4c0*/  PRMT R9, RZ, 0x7610, R9 ;  /* 0x00007610ff097816 */ /* 0x002fe20000000009 */
[----:B------:R-:W0:Y:S02]  /*d4d0*/  LDCU UR4, c[0x0][0x3a8] ;  /* 0x00007500ff0477ac */ /* 0x000e240008000800 */
[----:B------:R-:W-:-:S05]  /*d4e0*/  IMAD.WIDE R14, R14, 0x2, R22 ;  /* 0x000000020e0e7825 */ /* 0x000fca00078e0216 */
[----:B------:R4:W2:Y:S02]  /*d4f0*/  @!P1 LDG.E.U16 R9, desc[UR10][R14.64] ;  /* 0x0000000a0e099981 */ /* 0x0008a4000c1e1500 */
[----:B----4-:R-:W-:-:S04]  /*d500*/  SHF.R.U32.HI R14, RZ, 0x4, R7 ;  /* 0x00000004ff0e7819 */ /* 0x010fc80000011607 */
[----:B------:R-:W-:-:S04]  /*d510*/  SGXT.U32 R14, R14, 0x3 ;  /* 0x000000030e0e781a */ /* 0x000fc80000000000 */
[C---:B------:R-:W-:Y:S02]  /*d520*/  LOP3.LUT R7, R14.reuse, 0x48, RZ, 0xfc, !PT ;  /* 0x000000480e077812 */ /* 0x040fe400078efcff */
[----:B------:R-:W-:Y:S02]  /*d530*/  LOP3.LUT R15, R14, 0x48, RZ, 0xfc, !PT ;  /* 0x000000480e0f7812 */ /* 0x000fe400078efcff */
[----:B------:R-:W-:-:S03]  /*d540*/  ISETP.GE.AND P0, PT, R7, UR8, PT ;  /* 0x0000000807007c0c */ /* 0x000fc6000bf06270 */
[----:B0-----:R-:W-:Y:S01]  /*d550*/  IMAD R15, R15, UR4, RZ ;  /* 0x000000040f0f7c24 */ /* 0x001fe2000f8e02ff */
[----:B------:R-:W-:Y:S01]  /*d560*/  LOP3.LUT R7, R14, 0x50, RZ, 0xfc, !PT ;  /* 0x000000500e077812 */ /* 0x000fe200078efcff */
[----:B------:R-:W0:Y:S01]  /*d570*/  LDCU UR4, c[0x0][0x3a8] ;  /* 0x00007500ff0477ac */ /* 0x000e220008000800 */
[----:B------:R-:W-:Y:S01]  /*d580*/  PRMT R8, RZ, 0x7610, R8 ;  /* 0x00007610ff087816 */ /* 0x000fe20000000008 */
[----:B------:R-:W-:-:S06]  /*d590*/  IMAD.WIDE R14, R15, 0x2, R22 ;  /* 0x000000020f0e7825 */ /* 0x000fcc00078e0216 */
[----:B------:R1:W4:Y:S02]  /*d5a0*/  @!P0 LDG.E.U16 R8, desc[UR10][R14.64] ;  /* 0x0000000a0e088981 */ /* 0x000324000c1e1500 */
[----:B-1----:R-:W1:Y:S01]  /*d5b0*/  S2R R15, SR_TID.X ;  /* 0x00000000000f7919 */ /* 0x002e620000002100 */
[----:B------:R-:W-:Y:S02]  /*d5c0*/  ISETP.GE.AND P1, PT, R7, UR8, PT ;  /* 0x0000000807007c0c */ /* 0x000fe4000bf26270 */
[----:B------:R-:W-:Y:S02]  /*d5d0*/  PRMT R7, RZ, 0x7610, R7 ;  /* 0x00007610ff077816 */ /* 0x000fe40000000007 */
[----:B-1----:R-:W-:-:S04]  /*d5e0*/  SHF.R.U32.HI R15, RZ, 0x4, R15 ;  /* 0x00000004ff0f7819 */ /* 0x002fc8000001160f */
[----:B------:R-:W-:-:S04]  /*d5f0*/  SGXT.U32 R15, R15, 0x3 ;  /* 0x000000030f0f781a */ /* 0x000fc80000000000 */
[----:B------:R-:W-:-:S05]  /*d600*/  LOP3.LUT R15, R15, 0x50, RZ, 0xfc, !PT ;  /* 0x000000500f0f7812 */ /* 0x000fca00078efcff */
[----:B0-----:R-:W-:-:S04]  /*d610*/  IMAD R15, R15, UR4, RZ ;  /* 0x000000040f0f7c24 */ /* 0x001fc8000f8e02ff */
[----:B------:R-:W-:-:S05]  /*d620*/  IMAD.WIDE R14, R15, 0x2, R22 ;  /* 0x000000020f0e7825 */ /* 0x000fca00078e0216 */
[----:B------:R0:W2:Y:S02]  /*d630*/  @!P1 LDG.E.U16 R7, desc[UR10][R14.64] ;  /* 0x0000000a0e079981 */ /* 0x0000a4000c1e1500 */
[----:B0-----:R-:W-:-:S04]  /*d640*/  LEA.HI R14, R21, 0x78, RZ, 0x1c ;  /* 0x00000078150e7811 */ /* 0x001fc800078fe0ff */
[C---:B------:R-:W-:Y:S01]  /*d650*/  ISETP.GE.AND P0, PT, R14.reuse, UR8, PT ;  /* 0x000000080e007c0c */ /* 0x040fe2000bf06270 */
[----:B------:R-:W-:Y:S01]  /*d660*/  IMAD R14, R14, UR20, RZ ;  /* 0x000000140e0e7c24 */ /* 0x000fe2000f8e02ff */
[----:B------:R-:W-:-:S03]  /*d670*/  PRMT R17, RZ, 0x7610, R17 ;  /* 0x00007610ff117816 */ /* 0x000fc60000000011 */
[----:B------:R-:W-:Y:S02]  /*d680*/  IMAD.WIDE R14, R14, 0x2, R22 ;  /* 0x000000020e0e7825 */ /* 0x000fe400078e0216 */
[----:B------:R-:W2:Y:S06]  /*d690*/  LDL.LU.64 R22, [R1+0xbd8] ;  /* 0x000bd80001167983 */ /* 0x000eac0000300a00 */
[----:B------:R0:W2:Y:S02]  /*d6a0*/  @!P0 LDG.E.U16 R17, desc[UR10][R14.64] ;  /* 0x0000000a0e118981 */ /* 0x0000a4000c1e1500 */
[----:B0-----:R-:W0:Y:S02]  /*d6b0*/  S2R R15, SR_TID.X ;  /* 0x00000000000f7919 */ /* 0x001e240000002100 */
[----:B0-----:R-:W-:-:S02]  /*d6c0*/  LOP3.LUT R14, R15, 0x7f, RZ, 0xc0, !PT ;  /* 0x0000007f0f0e7812 */ /* 0x001fc400078ec0ff */
[----:B------:R-:W2:Y:S02]  /*d6d0*/  LDL R15, [R1+0x564] ;  /* 0x00056400010f7983 */ /* 0x000ea40000100800 */
[----:B------:R-:W-:Y:S02]  /*d6e0*/  ISETP.GE.AND P0, PT, R14, UR8, PT ;  /* 0x000000080e007c0c */ /* 0x000fe4000bf06270 */
[----:B------:R-:W-:Y:S01]  /*d6f0*/  PRMT R26, RZ, 0x7610, R26 ;  /* 0x00007610ff1a7816 */ /* 0x000fe2000000001a */
[----:B------:R-:W-:Y:S01]  /*d700*/  BAR.SYNC.DEFER_BLOCKING 0x0 ;  /* 0x0000000000007b1d */ /* 0x000fe20000010000 */
[----:B--2---:R-:W-:-:S05]  /*d710*/  IADD3 R14, P1, PT, R15, R0, RZ ;  /* 0x000000000f0e7210 */ /* 0x004fca0007f3e0ff */
[----:B------:R-:W2:Y:S02]  /*d720*/  LDL R15, [R1+0x19c] ;  /* 0x00019c00010f7983 */ /* 0x000ea40000100800 */
[----:B--2---:R-:W-:-:S05]  /*d730*/  IMAD.X R15, R15, 0x1, R2, P1 ;  /* 0x000000010f0f7824 */ /* 0x004fca00008e0602 */
[----:B------:R0:W2:Y:S04]  /*d740*/  @!P0 LDG.E.U16 R26, desc[UR10][R14.64] ;  /* 0x0000000a0e1a8981 */ /* 0x0000a8000c1e1500 */
[----:B------:R-:W0:Y:S02]  /*d750*/  LDL R15, [R1+0x5a4] ;  /* 0x0005a400010f7983 */ /* 0x000e240000100800 */
[----:B0-----:R-:W-:Y:S02]  /*d760*/  IADD3 R14, P1, PT, R15, R0, RZ ;  /* 0x000000000f0e7210 */ /* 0x001fe40007f3e0ff */
[----:B------:R-:W2:Y:S01]  /*d770*/  LDL R15, [R1+0x5a0] ;  /* 0x0005a000010f7983 */ /* 0x000ea20000100800 */
[----:B------:R-:W-:Y:S02]  /*d780*/  PRMT R27, RZ, 0x7610, R27 ;  /* 0x00007610ff1b7816 */ /* 0x000fe4000000001b */
        /* <DEDUP_REMOVED lines=20> */
[----:B------:R-:W2:Y:S01]  /*d8d0*/  LDL R15, [R1+0x4e0] ;  /* 0x0004e000010f7983 */ /* 0x000ea20000100800 */
[----:B0-----:R-:W-:Y:S01]  /*d8e0*/  SHF.R.S32.HI R14, RZ, 0x6, R21 ;  /* 0x00000006ff0e7819 */ /* 0x001fe20000011415 */
[----:B------:R-:W-:-:S03]  /*d8f0*/  IMAD.SHL.U32 R21, R21, 0x2, RZ ;  /* 0x0000000215157824 */ /* 0x000fc600078e00ff */
[----:B------:R-:W-:-:S04]  /*d900*/  SGXT R14, R14, 0x1 ;  /* 0x000000010e0e781a */ /* 0x000fc80000000200 */
[----:B------:R-:W-:-:S04]  /*d910*/  LOP3.LUT R14, R14, 0x90, RZ, 0xc0, !PT ;  /* 0x000000900e0e7812 */ /* 0x000fc800078ec0ff */
[----:B------:R-:W-:Y:S02]  /*d920*/  LOP3.LUT R21, R14, 0x7e, R21, 0x78, !PT ;  /* 0x0000007e0e157812 */ /* 0x000fe400078e7815 */
[----:B--2---:R-:W-:Y:S02]  /*d930*/  IADD3 R14, P1, PT, R15, R0, RZ ;  /* 0x000000000f0e7210 */ /* 0x004fe40007f3e0ff */
        /* <DEDUP_REMOVED lines=10> */
[----:B------:R-:W0:Y:S01]  /*d9e0*/  LDL R15, [R1+0x4a0] ;  /* 0x0004a000010f7983 */ /* 0x000e220000100800 */
[----:B------:R-:W1:Y:S01]  /*d9f0*/  S2UR UR6, SR_CgaCtaId ;  /* 0x00000000000679c3 */ /* 0x000e620000008800 */
[----:B------:R-:W-:Y:S01]  /*da00*/  UMOV UR4, 0x400 ;  /* 0x0000040000047882 */ /* 0x000fe20000000000 */
[----:B0-----:R-:W-:Y:S02]  /*da10*/  IADD3 R14, P1, PT, R15, R0, RZ ;  /* 0x000000000f0e7210 */ /* 0x001fe40007f3e0ff */
[----:B------:R-:W2:Y:S01]  /*da20*/  LDL R15, [R1+0x20c] ;  /* 0x00020c00010f7983 */ /* 0x000ea20000100800 */
[----:B-1----:R-:W-:-:S09]  /*da30*/  ULEA UR4, UR6, UR4, 0x18 ;  /* 0x0000000406047291 */ /* 0x002fd2000f8ec0ff */
[----:B------:R0:W-:Y:S02]  /*da40*/  STS.U16 [R21+UR4+0x8000], R16 ;  /* 0x0080001015007988 */ /* 0x0001e40008000404 */
[----:B0-----:R-:W-:Y:S01]  /*da50*/  PRMT R16, RZ, 0x7610, R16 ;  /* 0x00007610ff107816 */ /* 0x001fe20000000010 */
[----:B--2---:R-:W-:-:S05]  /*da60*/  IMAD.X R15, R15, 0x1, R2, P1 ;  /* 0x000000010f0f7824 */ /* 0x004fca00008e0602 */
[----:B------:R0:W2:Y:S04]  /*da70*/  @!P0 LDG.E.U16 R16, desc[UR10][R14.64] ;  /* 0x0000000a0e108981 */ /* 0x0000a8000c1e1500 */
[----:B------:R-:W0:Y:S02]  /*da80*/  LDL R15, [R1+0x480] ;  /* 0x00048000010f7983 */ /* 0x000e240000100800 */
[----:B0-----:R-:W-:Y:S02]  /*da90*/  IADD3 R14, P1, PT, R15, R0, RZ ;  /* 0x000000000f0e7210 */ /* 0x001fe40007f3e0ff */
[----:B------:R-:W2:Y:S04]  /*daa0*/  LDL R15, [R1+0x1cc] ;  /* 0x0001cc00010f7983 */ /* 0x000ea80000100800 */
[----:B------:R0:W-:Y:S02]  /*dab0*/  STS.U16 [R21+UR4+0x8100], R13 ;  /* 0x0081000d15007988 */ /* 0x0001e40008000404 */
[----:B0-----:R-:W-:-:S02]  /*dac0*/  PRMT R13, RZ, 0x7610, R13 ;  /* 0x00007610ff0d7816 */ /* 0x001fc4000000000d */
[----:B----4-:R0:W-:Y:S04]  /*dad0*/  STS.U16 [R21+UR4+0x8900], R8 ;  /* 0x0089000815007988 */ /* 0x0101e80008000404 */
[----:B------:R1:W-:Y:S04]  /*dae0*/  STS.U16 [R21+UR4+0x8800], R9 ;  /* 0x0088000915007988 */ /* 0x0003e80008000404 */
[----:B0-----:R-:W4:Y:S04]  /*daf0*/  LDL R8, [R1+0x1d8] ;  /* 0x0001d80001087983 */ /* 0x001f280000100800 */
[----:B-1----:R-:W3:Y:S04]  /*db00*/  LDL R9, [R1+0x440] ;  /* 0x0004400001097983 */ /* 0x002ee80000100800 */
[----:B------:R0:W-:Y:S04]  /*db10*/  STS.U16 [R21+UR4+0x8d00], R4 ;  /* 0x008d000415007988 */ /* 0x0001e80008000404 */
[----:B------:R1:W-:Y:S04]  /*db20*/  STS.U16 [R21+UR4+0x8c00], R5 ;  /* 0x008c000515007988 */ /* 0x0003e80008000404 */
[----:B0-----:R-:W3:Y:S04]  /*db30*/  LDL R4, [R1+0x220] ;  /* 0x0002200001047983 */ /* 0x001ee80000100800 */
[----:B-1----:R-:W3:Y:S01]  /*db40*/  LDL R5, [R1+0x420] ;  /* 0x0004200001057983 */ /* 0x002ee20000100800 */
[----:B--2---:R-:W-:-:S05]  /*db50*/  IMAD.X R15, R15, 0x1, R2, P1 ;  /* 0x000000010f0f7824 */ /* 0x004fca00008e0602 */
[----:B------:R0:W2:Y:S04]  /*db60*/  @!P0 LDG.E.U16 R13, desc[UR10][R14.64] ;  /* 0x0000000a0e0d8981 */ /* 0x0000a8000c1e1500 */
[----:B------:R-:W0:Y:S02]  /*db70*/  LDL R15, [R1+0x460] ;  /* 0x00046000010f7983 */ /* 0x000e240000100800 */
[----:B0-----:R-:W-:-:S05]  /*db80*/  IADD3 R14, P1, PT, R15, R0, RZ ;  /* 0x000000000f0e7210 */ /* 0x001fca0007f3e0ff */
[----:B----4-:R-:W-:Y:S01]  /*db90*/  IMAD.X R15, R8, 0x1, R2, P1 ;  /* 0x00000001080f7824 */ /* 0x010fe200008e0602 */
[----:B---3--:R-:W-:-:S05]  /*dba0*/  IADD3 R8, P1, PT, R9, R0, RZ ;  /* 0x0000000009087210 */ /* 0x008fca0007f3e0ff */
[----:B------:R-:W-:Y:S01]  /*dbb0*/  IMAD.X R9, R4, 0x1, R2, P1 ;  /* 0x0000000104097824 */ /* 0x000fe200008e0602 */
[----:B------:R-:W-:Y:S02]  /*dbc0*/  IADD3 R4, P1, PT, R5, R0, RZ ;  /* 0x0000000005047210 */ /* 0x000fe40007f3e0ff */
[----:B------:R-:W3:Y:S04]  /*dbd0*/  LDL R5, [R1+0x260] ;  /* 0x0002600001057983 */ /* 0x000ee80000100800 */
[----:B------:R0:W-:Y:S02]  /*dbe0*/  STS.U16 [R21+UR4+0x8700], R10 ;  /* 0x0087000a15007988 */ /* 0x0001e40008000404 */
[----:B0-----:R-:W-:Y:S02]  /*dbf0*/  PRMT R10, RZ, 0x7610, R10 ;  /* 0x00007610ff0a7816 */ /* 0x001fe4000000000a */
[----:B------:R0:W-:Y:S04]  /*dc00*/  STS.U16 [R21+UR4+0x8300], R20 ;  /* 0x0083001415007988 */ /* 0x0001e80008000404 */
[----:B0-----:R-:W4:Y:S01]  /*dc10*/  LDL R20, [R1+0x2a0] ;  /* 0x0002a00001147983 */ /* 0x001f220000100800 */
[----:B---3--:R-:W-:-:S05]  /*dc20*/  IMAD.X R5, R5, 0x1, R2, P1 ;  /* 0x0000000105057824 */ /* 0x008fca00008e0602 */
[----:B------:R0:W3:Y:S04]  /*dc30*/  @!P0 LDG.E.U16 R10, desc[UR10][R4.64] ;  /* 0x0000000a040a8981 */ /* 0x0000e8000c1e1500 */
[----:B------:R-:W0:Y:S04]  /*dc40*/  LDL R5, [R1+0x400] ;  /* 0x0004000001057983 */ /* 0x000e280000100800 */
[----:B------:R1:W-:Y:S04]  /*dc50*/  STS.U16 [R21+UR4+0x8600], R11 ;  /* 0x0086000b15007988 */ /* 0x0003e80008000404 */
[----:B------:R2:W-:Y:S01]  /*dc60*/  STS.U16 [R21+UR4+0x8e00], R3 ;  /* 0x008e000315007988 */ /* 0x0005e20008000404 */
[----:B-1----:R-:W-:-:S02]  /*dc70*/  PRMT R11, RZ, 0x7610, R11 ;  /* 0x00007610ff0b7816 */ /* 0x002fc4000000000b */
[----:B--2---:R-:W-:-:S06]  /*dc80*/  PRMT R3, RZ, 0x7610, R3 ;  /* 0x00007610ff037816 */ /* 0x004fcc0000000003 */
[----:B------:R-:W2:Y:S04]  /*dc90*/  @!P0 LDG.E.U16 R3, desc[UR10][R14.64] ;  /* 0x0000000a0e038981 */ /* 0x000ea8000c1e1500 */
[----:B------:R-:W2:Y:S04]  /*dca0*/  LDL R15, [R1+0x2e0] ;  /* 0x0002e000010f7983 */ /* 0x000ea80000100800 */
[----:B------:R1:W-:Y:S04]  /*dcb0*/  STS.U16 [R21+UR4+0x8500], R12 ;  /* 0x0085000c15007988 */ /* 0x0003e80008000404 */
[----:B------:R-:W2:Y:S01]  /*dcc0*/  LDL R14, [R1+0x3c0] ;  /* 0x0003c000010e7983 */ /* 0x000ea20000100800 */
[----:B0-----:R-:W-:-:S05]  /*dcd0*/  IADD3 R4, P1, PT, R5, R0, RZ ;  /* 0x0000000005047210 */ /* 0x001fca0007f3e0ff */
[----:B----4-:R-:W-:Y:S01]  /*dce0*/  IMAD.X R5, R20, 0x1, R2, P1 ;  /* 0x0000000114057824 */ /* 0x010fe200008e0602 */
[----:B-1----:R-:W-:Y:S01]  /*dcf0*/  PRMT R12, RZ, 0x7610, R12 ;  /* 0x00007610ff0c7816 */ /* 0x002fe2000000000c */
[----:B------:R0:W-:Y:S04]  /*dd00*/  STS.U16 [R21+UR4+0x8a00], R7 ;  /* 0x008a000715007988 */ /* 0x0001e80008000404 */
[----:B------:R-:W4:Y:S04]  /*dd10*/  @!P0 LDG.E.U16 R11, desc[UR10][R4.64] ;  /* 0x0000000a040b8981 */ /* 0x000f28000c1e1500 */
[----:B------:R1:W2:Y:S04]  /*dd20*/  @!P0 LDG.E.U16 R12, desc[UR10][R8.64] ;  /* 0x0000000a080c8981 */ /* 0x0002a8000c1e1500 */
[----:B------:R-:W2:Y:S04]  /*dd30*/  LDL R20, [R1+0x3a0] ;  /* 0x0003a00001147983 */ /* 0x000ea80000100800 */
[----:B------:R-:W2:Y:S01]  /*dd40*/  LDL R5, [R1+0x3e0] ;  /* 0x0003e00001057983 */ /* 0x000ea20000100800 */
[----:B-1----:R-:W-:-:S02]  /*dd50*/  PRMT R9, RZ, 0x7610, R9 ;  /* 0x00007610ff097816 */ /* 0x002fc40000000009 */
[----:B--2---:R-:W-:-:S05]  /*dd60*/  IADD3 R4, P1, PT, R5, R0, RZ ;  /* 0x0000000005047210 */ /* 0x004fca0007f3e0ff */
[----:B------:R-:W-:Y:S01]  /*dd70*/  IMAD.X R5, R15, 0x1, R2, P1 ;  /* 0x000000010f057824 */ /* 0x000fe200008e0602 */
[----:B------:R-:W-:Y:S01]  /*dd80*/  PRMT R8, RZ, 0x7610, R8 ;  /* 0x00007610ff087816 */ /* 0x000fe20000000008 */
[----:B------:R-:W2:Y:S04]  /*dd90*/  LDL R15, [R1+0x598] ;  /* 0x00059800010f7983 */ /* 0x000ea80000100800 */
[----:B------:R1:W2:Y:S04]  /*dda0*/  @!P0 LDG.E.U16 R9, desc[UR10][R4.64] ;  /* 0x0000000a04098981 */ /* 0x0002a8000c1e1500 */
[----:B------:R-:W2:Y:S01]  /*ddb0*/  LDL R5, [R1+0x320] ;  /* 0x0003200001057983 */ /* 0x000ea20000100800 */
[----:B-1----:R-:W-:-:S02]  /*ddc0*/  IADD3 R4, P1, PT, R14, R0, RZ ;  /* 0x000000000e047210 */ /* 0x002fc40007f3e0ff */
[----:B0-----:R-:W-:Y:S01]  /*ddd0*/  PRMT R7, RZ, 0x7610, R7 ;  /* 0x00007610ff077816 */ /* 0x001fe20000000007 */
[----:B------:R-:W3:Y:S01]  /*dde0*/  LDL R14, [R1+0x560] ;  /* 0x00056000010e7983 */ /* 0x000ee20000100800 */
[----:B--2---:R-:W-:-:S05]  /*ddf0*/  IADD3.X R5, PT, PT, R5, R2, RZ, P1, !PT ;  /* 0x0000000205057210 */ /* 0x004fca0000ffe4ff */
[----:B------:R0:W2:Y:S04]  /*de00*/  @!P0 LDG.E.U16 R8, desc[UR10][R4.64] ;  /* 0x0000000a04088981 */ /* 0x0000a8000c1e1500 */
[----:B------:R-:W0:Y:S02]  /*de10*/  LDL R5, [R1+0x3a8] ;  /* 0x0003a80001057983 */ /* 0x000e240000100800 */
[----:B0-----:R-:W-:Y:S02]  /*de20*/  IADD3 R4, P1, PT, R5, R0, RZ ;  /* 0x0000000005047210 */ /* 0x001fe40007f3e0ff */
[----:B------:R-:W2:Y:S03]  /*de30*/  LDL R5, [R1+0x360] ;  /* 0x0003600001057983 */ /* 0x000ea60000100800 */
[----:B--2---:R-:W-:-:S05]  /*de40*/  IMAD.X R5, R5, 0x1, R2, P1 ;  /* 0x0000000105057824 */ /* 0x004fca00008e0602 */
[----:B------:R0:W2:Y:S04]  /*de50*/  @!P0 LDG.E.U16 R7, desc[UR10][R4.64] ;  /* 0x0000000a04078981 */ /* 0x0000a8000c1e1500 */
[----:B------:R-:W2:Y:S01]  /*de60*/  LDL R5, [R1+0x398] ;  /* 0x0003980001057983 */ /* 0x000ea20000100800 */
[----:B0-----:R-:W-:Y:S02]  /*de70*/  IADD3 R4, P1, PT, R20, R0, RZ ;  /* 0x0000000014047210 */ /* 0x001fe40007f3e0ff */
[----:B------:R-:W-:Y:S01]  /*de80*/  PRMT R28, RZ, 0x7610, R28 ;  /* 0x00007610ff1c7816 */ /* 0x000fe2000000001c */
[----:B------:R-:W3:Y:S02]  /*de90*/  LDL R20, [R1+0x30c] ;  /* 0x00030c0001147983 */ /* 0x000ee40000100800 */
[----:B--2---:R-:W-:-:S05]  /*dea0*/  IMAD.X R5, R5, 0x1, R2, P1 ;  /* 0x0000000105057824 */ /* 0x004fca00008e0602 */
[----:B------:R-:W2:Y:S04]  /*deb0*/  @!P0 LDG.E.U16 R28, desc[UR10][R4.64] ;  /* 0x0000000a041c8981 */ /* 0x000ea8000c1e1500 */
[----:B--2---:R0:W-:Y:S04]  /*dec0*/  STL [R1+0x10], R28 ;  /* 0x0000101c01007387 */ /* 0x0041e80000100800 */
[----:B0-----:R-:W2:Y:S04]  /*ded0*/  LDL.LU R28, [R1+0xbd0] ;  /* 0x000bd000011c7983 */ /* 0x001ea80000300800 */
[----:B------:R-:W2:Y:S02]  /*dee0*/  LDL R5, [R1+0x59c] ;  /* 0x00059c0001057983 */ /* 0x000ea40000100800 */
[----:B--2---:R-:W-:-:S05]  /*def0*/  IADD3 R4, P1, PT, R5, R0, RZ ;  /* 0x0000000005047210 */ /* 0x004fca0007f3e0ff */
[----:B------:R-:W-:Y:S02]  /*df00*/  IMAD.X R5, R15, 0x1, R2, P1 ;  /* 0x000000010f057824 */ /* 0x000fe400008e0602 */
[----:B------:R-:W2:Y:S04]  /*df10*/  LDL R15, [R1+0x198] ;  /* 0x00019800010f7983 */ /* 0x000ea80000100800 */
[----:B------:R0:W-:Y:S01]  /*df20*/  STS.U16 [R21+UR4+0x8b00], R6 ;  /* 0x008b000615007988 */ /* 0x0001e20008000404 */
[----:B---3--:R-:W-:Y:S02]  /*df30*/  IADD3 R14, P1, PT, R14, R0, RZ ;  /* 0x000000000e0e7210 */ /* 0x008fe40007f3e0ff */
[----:B0-----:R-:W-:-:S06]  /*df40*/  PRMT R6, RZ, 0x7610, R6 ;  /* 0x00007610ff067816 */ /* 0x001fcc0000000006 */
[----:B------:R0:W3:Y:S02]  /*df50*/  @!P0 LDG.E.U16 R6, desc[UR10][R4.64] ;  /* 0x0000000a04068981 */ /* 0x0000e4000c1e1500 */
[----:B0-----:R-:W-:Y:S01]  /*df60*/  PRMT R5, RZ, 0x7610, R5 ;  /* 0x00007610ff057816 */ /* 0x001fe20000000005 */
        /* <DEDUP_REMOVED lines=8> */
[----:B------:R-:W0:Y:S04]  /*dff0*/  LDL R15, [R1+0x520] ;  /* 0x00052000010f7983 */ /* 0x000e280000100800 */
[----:B------:R1:W-:Y:S02]  /*e000*/  STS.U16 [R21+UR4+0x8200], R18 ;  /* 0x0082001215007988 */ /* 0x0003e40008000404 */
[----:B-1----:R-:W-:-:S02]  /*e010*/  PRMT R18, RZ, 0x7610, R18 ;  /* 0x00007610ff127816 */ /* 0x002fc40000000012 */
[----:B0-----:R-:W-:-:S05]  /*e020*/  IADD3 R14, P1, PT, R15, R0, RZ ;  /* 0x000000000f0e7210 */ /* 0x001fca0007f3e0ff */
[----:B------:R-:W-:-:S05]  /*e030*/  IMAD.X R15, R20, 0x1, R2, P1 ;  /* 0x00000001140f7824 */ /* 0x000fca00008e0602 */
[----:B------:R0:W2:Y:S04]  /*e040*/  @!P0 LDG.E.U16 R18, desc[UR10][R14.64] ;  /* 0x0000000a0e128981 */ /* 0x0000a8000c1e1500 */
[----:B------:R-:W0:Y:S02]  /*e050*/  LDL R15, [R1+0x4fc] ;  /* 0x0004fc00010f7983 */ /* 0x000e240000100800 */
[----:B0-----:R-:W-:Y:S02]  /*e060*/  IADD3 R14, P1, PT, R15, R0, RZ ;  /* 0x000000000f0e7210 */ /* 0x001fe40007f3e0ff */
[----:B------:R-:W2:Y:S04]  /*e070*/  LDL R15, [R1+0x2cc] ;  /* 0x0002cc00010f7983 */ /* 0x000ea80000100800 */
[----:B------:R0:W-:Y:S02]  /*e080*/  STS.U16 [R21+UR4+0x8400], R19 ;  /* 0x0084001315007988 */ /* 0x0001e40008000404 */
        /* <DEDUP_REMOVED lines=10> */
[----:B------:R-:W1:Y:S01]  /*e130*/  S2R R20, SR_TID.X ;  /* 0x0000000000147919 */ /* 0x000e620000002100 */
[----:B0-----:R-:W-:Y:S02]  /*e140*/  IADD3 R14, P1, PT, R15, R0, RZ ;  /* 0x000000000f0e7210 */ /* 0x001fe40007f3e0ff */
[----:B------:R-:W2:Y:S01]  /*e150*/  LDL R15, [R1+0x24c] ;  /* 0x00024c00010f7983 */ /* 0x000ea20000100800 */
[----:B-1----:R-:W-:-:S05]  /*e160*/  LOP3.LUT R20, R20, 0x7f, RZ, 0xc0, !PT ;  /* 0x0000007f14147812 */ /* 0x002fca00078ec0ff */
[----:B------:R-:W-:Y:S01]  /*e170*/  IMAD.SHL.U32 R20, R20, 0x2, RZ ;  /* 0x0000000214147824 */ /* 0x000fe200078e00ff */
[----:B------:R-:W-:Y:S04]  /*e180*/  STS.U16 [R21+UR4+0x8f00], R17 ;  /* 0x008f001115007988 */ /* 0x000fe80008000404 */
        /* <DEDUP_REMOVED lines=28> */
[----:B------:R0:W-:Y:S02]  /*e350*/  STS.U16 [R20+UR4], R27 ;  /* 0x0000001b14007988 */ /* 0x0001e40008000404 */
[----:B0-----:R-:W-:Y:S01]  /*e360*/  PRMT R27, RZ, 0x7610, R27 ;  /* 0x00007610ff1b7816 */ /* 0x001fe2000000001b */
[----:B--2---:R-:W-:-:S05]  /*e370*/  IMAD.X R15, R15, 0x1, R2, P1 ;  /* 0x000000010f0f7824 */ /* 0x004fca00008e0602 */
[----:B------:R0:W2:Y:S04]  /*e380*/  @!P0 LDG.E.U16 R27, desc[UR10][R14.64] ;  /* 0x0000000a0e1b8981 */ /* 0x0000a8000c1e1500 */
[----:B------:R-:W0:Y:S02]  /*e390*/  LDL R15, [R1+0x41c] ;  /* 0x00041c00010f7983 */ /* 0x000e240000100800 */
[----:B0-----:R-:W-:Y:S02]  /*e3a0*/  IADD3 R14, P1, PT, R15, R0, RZ ;  /* 0x000000000f0e7210 */ /* 0x001fe40007f3e0ff */
[----:B------:R-:W2:Y:S04]  /*e3b0*/  LDL R15, [R1+0x268] ;  /* 0x00026800010f7983 */ /* 0x000ea80000100800 */
[----:B------:R-:W-:Y:S04]  /*e3c0*/  STS.U16 [R20+UR4+0x2800], R29 ;  /* 0x0028001d14007988 */ /* 0x000fe80008000404 */
[----:B------:R0:W-:Y:S02]  /*e3d0*/  STS.U16 [R20+UR4+0x3000], R22 ;  /* 0x0030001614007988 */ /* 0x0001e40008000404 */
[----:B0-----:R-:W-:Y:S01]  /*e3e0*/  PRMT R20, RZ, 0x7610, R20 ;  /* 0x00007610ff147816 */ /* 0x001fe20000000014 */
[----:B--2---:R-:W-:-:S05]  /*e3f0*/  IMAD.X R15, R15, 0x1, R2, P1 ;  /* 0x000000010f0f7824 */ /* 0x004fca00008e0602 */
[----:B------:R-:W2:Y:S04]  /*e400*/  @!P0 LDG.E.U16 R20, desc[UR10][R14.64] ;  /* 0x0000000a0e148981 */ /* 0x000ea8000c1e1500 */
[----:B--2---:R0:W-:Y:S04]  /*e410*/  STL [R1], R20 ;  /* 0x0000001401007387 */ /* 0x0041e80000100800 */
[----:B------:R-:W2:Y:S02]  /*e420*/  LDL R15, [R1+0x3fc] ;  /* 0x0003fc00010f7983 */ /* 0x000ea40000100800 */
[----:B--2---:R-:W-:-:S02]  /*e430*/  IADD3 R14, P1, PT, R15, R0, RZ ;  /* 0x000000000f0e7210 */ /* 0x004fc40007f3e0ff */
[----:B------:R-:W2:Y:S01]  /*e440*/  LDL R15, [R1+0x2a8] ;  /* 0x0002a800010f7983 */ /* 0x000ea20000100800 */
[----:B------:R-:W-:Y:S02]  /*e450*/  PRMT R29, RZ, 0x7610, R29 ;  /* 0x00007610ff1d7816 */ /* 0x000fe4000000001d */
[----:B--2---:R-:W-:-:S05]  /*e460*/  IADD3.X R15, PT, PT, R15, R2, RZ, P1, !PT ;  /* 0x000000020f0f7210 */ /* 0x004fca0000ffe4ff */
[----:B------:R1:W2:Y:S04]  /*e470*/  @!P0 LDG.E.U16 R29, desc[UR10][R14.64] ;  /* 0x0000000a0e1d8981 */ /* 0x0002a8000c1e1500 */
[----:B------:R-:W1:Y:S02]  /*e480*/  LDL R15, [R1+0x3dc] ;  /* 0x0003dc00010f7983 */ /* 0x000e640000100800 */
[----:B-1----:R-:W-:Y:S02]  /*e490*/  IADD3 R14, P1, PT, R15, R0, RZ ;  /* 0x000000000f0e7210 */ /* 0x002fe40007f3e0ff */
[----:B------:R-:W2:Y:S01]  /*e4a0*/  LDL R15, [R1+0x2e8] ;  /* 0x0002e800010f7983 */ /* 0x000ea20000100800 */
[----:B------:R-:W-:Y:S01]  /*e4b0*/  PRMT R17, RZ, 0x7610, R17 ;  /* 0x00007610ff117816 */ /* 0x000fe20000000011 */
[----:B0-----:R-:W0:Y:S01]  /*e4c0*/  S2R R20, SR_TID.X ;  /* 0x0000000000147919 */ /* 0x001e220000002100 */
[----:B--2---:R-:W-:-:S05]  /*e4d0*/  IMAD.X R15, R15, 0x1, R2, P1 ;  /* 0x000000010f0f7824 */ /* 0x004fca00008e0602 */
[----:B------:R-:W2:Y:S04]  /*e4e0*/  @!P0 LDG.E.U16 R17, desc[UR10][R14.64] ;  /* 0x0000000a0e118981 */ /* 0x000ea8000c1e1500 */
[----:B------:R-:W3:Y:S01]  /*e4f0*/  LDL R15, [R1+0x3bc] ;  /* 0x0003bc00010f7983 */ /* 0x000ee20000100800 */
[----:B0-----:R-:W-:-:S05]  /*e500*/  LOP3.LUT R20, R20, 0x7f, RZ, 0xc0, !PT ;  /* 0x0000007f14147812 */ /* 0x001fca00078ec0ff */
[----:B------:R-:W-:-:S05]  /*e510*/  IMAD.SHL.U32 R20, R20, 0x2, RZ ;  /* 0x0000000214147824 */ /* 0x000fca00078e00ff */
[----:B------:R0:W-:Y:S04]  /*e520*/  STS.U16 [R20+UR4+0x4000], R13 ;  /* 0x0040000d14007988 */ /* 0x0001e80008000404 */
[----:B0-----:R-:W4:Y:S04]  /*e530*/  LDL R13, [R1+0x58c] ;  /* 0x00058c00010d7983 */ /* 0x001f280000100800 */
[----:B--2---:R-:W-:Y:S01]  /*e540*/  STL [R1+0xbcc], R17 ;  /* 0x000bcc1101007387 */ /* 0x004fe20000100800 */
[----:B---3--:R-:W-:-:S03]  /*e550*/  IADD3 R14, P1, PT, R15, R0, RZ ;  /* 0x000000000f0e7210 */ /* 0x008fc60007f3e0ff */
[----:B------:R-:W2:Y:S04]  /*e560*/  LDL R15, [R1+0x328] ;  /* 0x00032800010f7983 */ /* 0x000ea80000100800 */
[----:B------:R0:W-:Y:S02]  /*e570*/  STS.U16 [R20+UR4+0x4800], R3 ;  /* 0x0048000314007988 */ /* 0x0001e40008000404 */
[----:B0-----:R-:W-:Y:S01]  /*e580*/  PRMT R3, RZ, 0x7610, R3 ;  /* 0x00007610ff037816 */ /* 0x001fe20000000003 */
[----:B--2---:R-:W-:-:S05]  /*e590*/  IMAD.X R15, R15, 0x1, R2, P1 ;  /* 0x000000010f0f7824 */ /* 0x004fca00008e0602 */
[----:B------:R-:W2:Y:S04]  /*e5a0*/  @!P0 LDG.E.U16 R3, desc[UR10][R14.64] ;  /* 0x0000000a0e038981 */ /* 0x000ea8000c1e1500 */
[----:B------:R4:W-:Y:S04]  /*e5b0*/  STS.U16 [R20+UR4+0x5000], R12 ;  /* 0x0050000c14007988 */ /* 0x0009e80008000404 */
[----:B------:R-:W3:Y:S04]  /*e5c0*/  LDL R14, [R1+0x344] ;  /* 0x00034400010e7983 */ /* 0x000ee80000100800 */
[----:B------:R-:W3:Y:S01]  /*e5d0*/  LDL R15, [R1+0x55c] ;  /* 0x00055c00010f7983 */ /* 0x000ee20000100800 */
[----:B----4-:R-:W-:-:S03]  /*e5e0*/  IADD3 R12, P1, PT, R13, R0, RZ ;  /* 0x000000000d0c7210 */ /* 0x010fc60007f3e0ff */
[----:B--2---:R-:W-:Y:S04]  /*e5f0*/  STL [R1+0xbc8], R3 ;  /* 0x000bc80301007387 */ /* 0x004fe80000100800 */
[----:B------:R-:W2:Y:S04]  /*e600*/  LDL R13, [R1+0x368] ;  /* 0x00036800010d7983 */ /* 0x000ea80000100800 */
[----:B------:R0:W-:Y:S02]  /*e610*/  STS.U16 [R20+UR4+0x3800], R16 ;  /* 0x0038001014007988 */ /* 0x0001e40008000404 */
[----:B0-----:R-:W-:Y:S01]  /*e620*/  PRMT R16, RZ, 0x7610, R16 ;  /* 0x00007610ff107816 */ /* 0x001fe20000000010 */
[----:B--2---:R-:W-:-:S05]  /*e630*/  IMAD.X R13, R13, 0x1, R2, P1 ;  /* 0x000000010d0d7824 */ /* 0x004fca00008e0602 */
[----:B------:R0:W2:Y:S04]  /*e640*/  @!P0 LDG.E.U16 R16, desc[UR10][R12.64] ;  /* 0x0000000a0c108981 */ /* 0x0000a8000c1e1500 */
[----:B------:R-:W0:Y:S02]  /*e650*/  LDL R13, [R1+0x53c] ;  /* 0x00053c00010d7983 */ /* 0x000e240000100800 */
[----:B0-----:R-:W-:-:S05]  /*e660*/  IADD3 R12, P1, PT, R13, R0, RZ ;  /* 0x000000000d0c7210 */ /* 0x001fca0007f3e0ff */
[----:B---3--:R-:W-:Y:S01]  /*e670*/  IMAD.X R13, R14, 0x1, R2, P1 ;  /* 0x000000010e0d7824 */ /* 0x008fe200008e0602 */
[----:B------:R-:W-:Y:S02]  /*e680*/  IADD3 R14, P1, PT, R15, R0, RZ ;  /* 0x000000000f0e7210 */ /* 0x000fe40007f3e0ff */
[----:B------:R-:W3:Y:S04]  /*e690*/  LDL R15, [R1+0x384] ;  /* 0x00038400010f7983 */ /* 0x000ee80000100800 */
[----:B------:R0:W-:Y:S02]  /*e6a0*/  STS.U16 [R20+UR4+0x5800], R10 ;  /* 0x0058000a14007988 */ /* 0x0001e40008000404 */
[----:B0-----:R-:W-:-:S06]  /*e6b0*/  PRMT R10, RZ, 0x7610, R10 ;  /* 0x00007610ff0a7816 */ /* 0x001fcc000000000a */
[----:B------:R0:W4:Y:S02]  /*e6c0*/  @!P0 LDG.E.U16 R10, desc[UR10][R12.64] ;  /* 0x0000000a0c0a8981 */ /* 0x000124000c1e1500 */
[----:B0-----:R-:W-:Y:S02]  /*e6d0*/  PRMT R12, RZ, 0x7610, R12 ;  /* 0x00007610ff0c7816 */ /* 0x001fe4000000000c */
[----:B------:R0:W-:Y:S01]  /*e6e0*/  STS.U16 [R20+UR4+0x6800], R9 ;  /* 0x0068000914007988 */ /* 0x0001e20008000404 */
[----:B------:R-:W-:-:S03]  /*e6f0*/  PRMT R21, RZ, 0x7610, R21 ;  /* 0x00007610ff157816 */ /* 0x000fc60000000015 */
[----:B------:R-:W2:Y:S04]  /*e700*/  LDL R13, [R1+0x2c4] ;  /* 0x0002c400010d7983 */ /* 0x000ea80000100800 */
[----:B0-----:R-:W2:Y:S01]  /*e710*/  LDL R9, [R1+0x51c] ;  /* 0x00051c0001097983 */ /* 0x001ea20000100800 */
[----:B---3--:R-:W-:-:S05]  /*e720*/  IMAD.X R15, R15, 0x1, R2, P1 ;  /* 0x000000010f0f7824 */ /* 0x008fca00008e0602 */
[----:B------:R0:W3:Y:S04]  /*e730*/  @!P0 LDG.E.U16 R12, desc[UR10][R14.64] ;  /* 0x0000000a0e0c8981 */ /* 0x0000e8000c1e1500 */
[----:B------:R-:W0:Y:S02]  /*e740*/  LDL R15, [R1+0x590] ;  /* 0x00059000010f7983 */ /* 0x000e240000100800 */
[----:B0-----:R-:W-:Y:S02]  /*e750*/  IADD3 R14, P1, PT, R15, R0, RZ ;  /* 0x000000000f0e7210 */ /* 0x001fe40007f3e0ff */
[----:B------:R-:W2:Y:S03]  /*e760*/  LDL R15, [R1+0x38c] ;  /* 0x00038c00010f7983 */ /* 0x000ea60000100800 */
[----:B--2---:R-:W-:-:S05]  /*e770*/  IMAD.X R15, R15, 0x1, R2, P1 ;  /* 0x000000010f0f7824 */ /* 0x004fca00008e0602 */
[----:B------:R0:W2:Y:S04]  /*e780*/  @!P0 LDG.E.U16 R21, desc[UR10][R14.64] ;  /* 0x0000000a0e158981 */ /* 0x0000a8000c1e1500 */
[----:B------:R-:W2:Y:S04]  /*e790*/  LDL R14, [R1+0x304] ;  /* 0x00030400010e7983 */ /* 0x000ea80000100800 */
[----:B------:R-:W0:Y:S04]  /*e7a0*/  LDL R15, [R1+0x4f8] ;  /* 0x0004f800010f7983 */ /* 0x000e280000100800 */
[----:B------:R1:W-:Y:S04]  /*e7b0*/  STS.U16 [R20+UR4+0x7000], R8 ;  /* 0x0070000814007988 */ /* 0x0003e80008000404 */
[----:B------:R3:W-:Y:S01]  /*e7c0*/  STS.U16 [R20+UR4+0x6000], R11 ;  /* 0x0060000b14007988 */ /* 0x0007e20008000404 */
[----:B-1----:R-:W-:-:S02]  /*e7d0*/  IADD3 R8, P1, PT, R9, R0, RZ ;  /* 0x0000000009087210 */ /* 0x002fc40007f3e0ff */
[----:B---3--:R-:W-:Y:S01]  /*e7e0*/  PRMT R11, RZ, 0x7610, R11 ;  /* 0x00007610ff0b7816 */ /* 0x008fe2000000000b */
[----:B------:R1:W-:Y:S04]  /*e7f0*/  STS.U16 [R20+UR4+0x7800], R7 ;  /* 0x0078000714007988 */ /* 0x0003e80008000404 */
[----:B-1----:R-:W3:Y:S01]  /*e800*/  LDL R7, [R1+0x4d8] ;  /* 0x0004d80001077983 */ /* 0x002ee20000100800 */
[----:B--2---:R-:W-:Y:S01]  /*e810*/  IMAD.X R9, R14, 0x1, R2, P1 ;  /* 0x000000010e097824 */ /* 0x004fe200008e0602 */
[----:B0-----:R-:W-:-:S04]  /*e820*/  IADD3 R14, P1, PT, R15, R0, RZ ;  /* 0x000000000f0e7210 */ /* 0x001fc80007f3e0ff */
[----:B------:R0:W2:Y:S01]  /*e830*/  @!P0 LDG.E.U16 R11, desc[UR10][R8.64] ;  /* 0x0000000a080b8981 */ /* 0x0000a2000c1e1500 */
[----:B------:R-:W-:Y:S01]  /*e840*/  IMAD.X R15, R13, 0x1, R2, P1 ;  /* 0x000000010d0f7824 */ /* 0x000fe200008e0602 */
[----:B0-----:R-:W-:-:S06]  /*e850*/  PRMT R9, RZ, 0x7610, R9 ;  /* 0x00007610ff097816 */ /* 0x001fcc0000000009 */
[----:B------:R0:W2:Y:S04]  /*e860*/  @!P0 LDG.E.U16 R9, desc[UR10][R14.64] ;  /* 0x0000000a0e098981 */ /* 0x0000a8000c1e1500 */
[----:B------:R-:W2:Y:S04]  /*e870*/  LDL R14, [R1+0x284] ;  /* 0x00028400010e7983 */ /* 0x000ea80000100800 */
[----:B------:R-:W0:Y:S01]  /*e880*/  LDL R15, [R1+0x4b8] ;  /* 0x0004b800010f7983 */ /* 0x000e220000100800 */
[----:B------:R-:W-:-:S05]  /*e890*/  LOP3.LUT R13, R20, 0x10, RZ, 0x3c, !PT ;  /* 0x00000010140d7812 */ /* 0x000fca00078e3cff */
[----:B------:R3:W-:Y:S02]  /*e8a0*/  STS.U16 [R13+UR4+0x100], R6 ;  /* 0x000100060d007988 */ /* 0x0007e40008000404 */
[----:B---3--:R-:W-:-:S05]  /*e8b0*/  IADD3 R6, P1, PT, R7, R0, RZ ;  /* 0x0000000007067210 */ /* 0x008fca0007f3e0ff */
[----:B--2---:R-:W-:Y:S01]  /*e8c0*/  IMAD.X R7, R14, 0x1, R2, P1 ;  /* 0x000000010e077824 */ /* 0x004fe200008e0602 */
[----:B0-----:R-:W-:Y:S02]  /*e8d0*/  IADD3 R14, P1, PT, R15, R0, RZ ;  /* 0x000000000f0e7210 */ /* 0x001fe40007f3e0ff */
[----:B------:R-:W2:Y:S01]  /*e8e0*/  LDL R15, [R1+0x244] ;  /* 0x00024400010f7983 */ /* 0x000ea20000100800 */
[----:B------:R-:W-:-:S03]  /*e8f0*/  PRMT R8, RZ, 0x7610, R8 ;  /* 0x00007610ff087816 */ /* 0x000fc60000000008 */
[----:B------:R0:W-:Y:S04]  /*e900*/  STS.U16 [R13+UR4+0x900], R5 ;  /* 0x000900050d007988 */ /* 0x0001e80008000404 */
[----:B------:R1:W3:Y:S04]  /*e910*/  @!P0 LDG.E.U16 R8, desc[UR10][R6.64] ;  /* 0x0000000a06088981 */ /* 0x0002e8000c1e1500 */
[----:B0-----:R-:W3:Y:S01]  /*e920*/  LDL R5, [R1+0x498] ;  /* 0x0004980001057983 */ /* 0x001ee20000100800 */
[----:B-1----:R-:W-:Y:S01]  /*e930*/  PRMT R7, RZ, 0x7610, R7 ;  /* 0x00007610ff077816 */ /* 0x002fe20000000007 */
[----:B--2---:R-:W-:-:S05]  /*e940*/  IMAD.X R15, R15, 0x1, R2, P1 ;  /* 0x000000010f0f7824 */ /* 0x004fca00008e0602 */
[----:B------:R-:W2:Y:S04]  /*e950*/  @!P0 LDG.E.U16 R7, desc[UR10][R14.64] ;  /* 0x0000000a0e078981 */ /* 0x000ea8000c1e1500 */
[----:B------:R-:W2:Y:S04]  /*e960*/  LDL R14, [R1+0x1fc] ;  /* 0x0001fc00010e7983 */ /* 0x000ea80000100800 */
[----:B------:R3:W-:Y:S01]  /*e970*/  STS.U16 [R13+UR4+0x1100], R4 ;  /* 0x001100040d007988 */ /* 0x0007e20008000404 */
[----:B------:R-:W-:Y:S02]  /*e980*/  PRMT R6, RZ, 0x7610, R6 ;  /* 0x00007610ff067816 */ /* 0x000fe40000000006 */
[----:B------:R-:W-:Y:S01]  /*e990*/  PRMT R20, RZ, 0x7610, R20 ;  /* 0x00007610ff147816 */ /* 0x000fe20000000014 */
[----:B------:R0:W-:Y:S04]  /*e9a0*/  STS.U16 [R13+UR4+0x2100], R19 ;  /* 0x002100130d007988 */ /* 0x0001e80008000404 */
[----:B------:R-:W4:Y:S01]  /*e9b0*/  LDL R15, [R1+0x230] ;  /* 0x00023000010f7983 */ /* 0x000f220000100800 */
[----:B---3--:R-:W-:-:S05]  /*e9c0*/  IADD3 R4, P1, PT, R5, R0, RZ ;  /* 0x0000000005047210 */ /* 0x008fca0007f3e0ff */
[----:B--2---:R-:W-:Y:S01]  /*e9d0*/  IMAD.X R5, R14, 0x1, R2, P1 ;  /* 0x000000010e057824 */ /* 0x004fe200008e0602 */
[----:B0-----:R-:W-:Y:S01]  /*e9e0*/  PRMT R19, RZ, 0x7610, R19 ;  /* 0x00007610ff137816 */ /* 0x001fe20000000013 */
[----:B------:R-:W2:Y:S04]  /*e9f0*/  LDL R14, [R1+0x418] ;  /* 0x00041800010e7983 */ /* 0x000ea80000100800 */
[----:B------:R0:W3:Y:S04]  /*ea00*/  @!P0 LDG.E.U16 R6, desc[UR10][R4.64] ;  /* 0x0000000a04068981 */ /* 0x0000e8000c1e1500 */
[----:B------:R-:W0:Y:S02]  /*ea10*/  LDL R5, [R1+0x478] ;  /* 0x0004780001057983 */ /* 0x000e240000100800 */
[----:B0-----:R-:W-:-:S02]  /*ea20*/  IADD3 R4, P1, PT, R5, R0, RZ ;  /* 0x0000000005047210 */ /* 0x001fc40007f3e0ff */
[----:B------:R-:W2:Y:S03]  /*ea30*/  LDL R5, [R1+0x1bc] ;  /* 0x0001bc0001057983 */ /* 0x000ea60000100800 */
[----:B--2---:R-:W-:-:S05]  /*ea40*/  IMAD.X R5, R5, 0x1, R2, P1 ;  /* 0x0000000105057824 */ /* 0x004fca00008e0602 */
[----:B------:R0:W2:Y:S04]  /*ea50*/  @!P0 LDG.E.U16 R20, desc[UR10][R4.64] ;  /* 0x0000000a04148981 */ /* 0x0000a8000c1e1500 */
[----:B------:R-:W0:Y:S02]  /*ea60*/  LDL R5, [R1+0x458] ;  /* 0x0004580001057983 */ /* 0x000e240000100800 */
[----:B0-----:R-:W-:Y:S02]  /*ea70*/  IADD3 R4, P1, PT, R5, R0, RZ ;  /* 0x0000000005047210 */ /* 0x001fe40007f3e0ff */
[----:B------:R-:W2:Y:S03]  /*ea80*/  LDL R5, [R1+0x1e8] ;  /* 0x0001e80001057983 */ /* 0x000ea60000100800 */
[----:B--2---:R-:W-:-:S05]  /*ea90*/  IMAD.X R5, R5, 0x1, R2, P1 ;  /* 0x0000000105057824 */ /* 0x004fca00008e0602 */
[----:B------:R0:W2:Y:S04]  /*eaa0*/  @!P0 LDG.E.U16 R19, desc[UR10][R4.64] ;  /* 0x0000000a04138981 */ /* 0x0000a8000c1e1500 */
[----:B------:R-:W0:Y:S02]  /*eab0*/  LDL R5, [R1+0x438] ;  /* 0x0004380001057983 */ /* 0x000e240000100800 */
[----:B0-----:R-:W-:-:S05]  /*eac0*/  IADD3 R4, P1, PT, R5, R0, RZ ;  /* 0x0000000005047210 */ /* 0x001fca0007f3e0ff */
[----:B----4-:R-:W-:Y:S02]  /*ead0*/  IMAD.X R5, R15, 0x1, R2, P1 ;  /* 0x000000010f057824 */ /* 0x010fe400008e0602 */
[----:B------:R-:W4:Y:S04]  /*eae0*/  LDL R15, [R1+0x270] ;  /* 0x00027000010f7983 */ /* 0x000f280000100800 */
[----:B------:R0:W-:Y:S01]  /*eaf0*/  STS.U16 [R13+UR4+0x1900], R18 ;  /* 0x001900120d007988 */ /* 0x0001e20008000404 */
[----:B------:R-:W-:Y:S02]  /*eb00*/  IADD3 R14, P1, PT, R14, R0, RZ ;  /* 0x000000000e0e7210 */ /* 0x000fe40007f3e0ff */
[----:B0-----:R-:W-:-:S06]  /*eb10*/  PRMT R18, RZ, 0x7610, R18 ;  /* 0x00007610ff127816 */ /* 0x001fcc0000000012 */
[----:B------:R0:W2:Y:S02]  /*eb20*/  @!P0 LDG.E.U16 R18, desc[UR10][R4.64] ;  /* 0x0000000a04128981 */ /* 0x0000a4000c1e1500 */
[----:B0-----:R-:W-:Y:S01]  /*eb30*/  PRMT R5, RZ, 0x7610, R5 ;  /* 0x00007610ff057816 */ /* 0x001fe20000000005 */
[----:B----4-:R-:W-:-:S05]  /*eb40*/  IMAD.X R15, R15, 0x1, R2, P1 ;  /* 0x000000010f0f7824 */ /* 0x010fca00008e0602 */
[----:B------:R0:W4:Y:S04]  /*eb50*/  @!P0 LDG.E.U16 R5, desc[UR10][R14.64] ;  /* 0x0000000a0e058981 */ /* 0x000128000c1e1500 */
[----:B------:R-:W0:Y:S02]  /*eb60*/  LDL R15, [R1+0x3f8] ;  /* 0x0003f800010f7983 */ /* 0x000e240000100800 */
[----:B0-----:R-:W-:Y:S02]  /*eb70*/  IADD3 R14, P1, PT, R15, R0, RZ ;  /* 0x000000000f0e7210 */ /* 0x001fe40007f3e0ff */
[----:B------:R-:W2:Y:S01]  /*eb80*/  LDL R15, [R1+0x2b0] ;  /* 0x0002b000010f7983 */ /* 0x000ea20000100800 */
[----:B------:R-:W-:Y:S02]  /*eb90*/  PRMT R4, RZ, 0x7610, R4 ;  /* 0x00007610ff047816 */ /* 0x000fe40000000004 */
[----:B--2---:R-:W-:-:S05]  /*eba0*/  IADD3.X R15, PT, PT, R15, R2, RZ, P1, !PT ;  /* 0x000000020f0f7210 */ /* 0x004fca0000ffe4ff */
        /* <DEDUP_REMOVED lines=21> */
[----:B------:R-:W2:Y:S04]  /*ed00*/  LDL.LU R14, [R1] ;  /* 0x00000000010e7983 */ /* 0x000ea80000300800 */
[----:B------:R-:W0:Y:S04]  /*ed10*/  LDL R15, [R1+0x558] ;  /* 0x00055800010f7983 */ /* 0x000e280000100800 */
[----:B--2---:R0:W-:Y:S02]  /*ed20*/  STS.U16 [R13+UR4+0x5900], R14 ;  /* 0x0059000e0d007988 */ /* 0x0041e40008000404 */
[----:B0-----:R-:W-:-:S02]  /*ed30*/  IADD3 R14, P1, PT, R15, R0, RZ ;  /* 0x000000000f0e7210 */ /* 0x001fc40007f3e0ff */
        /* <DEDUP_REMOVED lines=10> */
[----:B------:R-:W2:Y:S04]  /*ede0*/  @!P0 LDG.E.U16 R17, desc[UR10][R14.64] ;  /* 0x0000000a0e118981 */ /* 0x000ea8000c1e1500 */
[----:B--2---:R0:W-:Y:S04]  /*edf0*/  STL [R1+0x4], R17 ;  /* 0x0000041101007387 */ /* 0x0041e80000100800 */
[----:B0-----:R-:W2:Y:S04]  /*ee00*/  LDL.LU R17, [R1+0xbcc] ;  /* 0x000bcc0001117983 */ /* 0x001ea80000300800 */
[----:B------:R-:W2:Y:S02]  /*ee10*/  LDL R15, [R1+0x538] ;  /* 0x00053800010f7983 */ /* 0x000ea40000100800 */
[----:B--2---:R-:W-:-:S02]  /*ee20*/  IADD3 R14, P1, PT, R15, R0, RZ ;  /* 0x000000000f0e7210 */ /* 0x004fc40007f3e0ff */
[----:B------:R-:W2:Y:S01]  /*ee30*/  LDL R15, [R1+0x33c] ;  /* 0x00033c00010f7983 */ /* 0x000ea20000100800 */
[----:B------:R-:W-:Y:S02]  /*ee40*/  PRMT R3, RZ, 0x7610, R3 ;  /* 0x00007610ff037816 */ /* 0x000fe40000000003 */
[----:B--2---:R-:W-:-:S05]  /*ee50*/  IMAD.X R15, R15, 0x1, R2, P1 ;  /* 0x000000010f0f7824 */ /* 0x004fca00008e0602 */
[----:B------:R-:W2:Y:S04]  /*ee60*/  @!P0 LDG.E.U16 R3, desc[UR10][R14.64] ;  /* 0x0000000a0e038981 */ /* 0x000ea8000c1e1500 */
[----:B--2---:R0:W-:Y:S04]  /*ee70*/  STL [R1], R3 ;  /* 0x0000000301007387 */ /* 0x0041e80000100800 */
[----:B0-----:R-:W2:Y:S04]  /*ee80*/  LDL.LU R3, [R1+0xbc8] ;  /* 0x000bc80001037983 */ /* 0x001ea80000300800 */
[----:B------:R-:W2:Y:S02]  /*ee90*/  LDL R15, [R1+0x518] ;  /* 0x00051800010f7983 */ /* 0x000ea40000100800 */
[----:B--2---:R-:W-:-:S02]  /*eea0*/  IADD3 R14, P1, PT, R15, R0, RZ ;  /* 0x000000000f0e7210 */ /* 0x004fc40007f3e0ff */
[----:B------:R-:W2:Y:S04]  /*eeb0*/  LDL R15, [R1+0x2fc] ;  /* 0x0002fc00010f7983 */ /* 0x000ea80000100800 */
[----:B------:R0:W-:Y:S02]  /*eec0*/  STS.U16 [R13+UR4+0x7100], R3 ;  /* 0x007100030d007988 */ /* 0x0001e40008000404 */
[----:B0-----:R-:W0:Y:S02]  /*eed0*/  S2R R3, SR_TID.X ;  /* 0x0000000000037919 */ /* 0x001e240000002100 */
[----:B------:R1:W-:Y:S02]  /*eee0*/  STS.U16 [R13+UR4+0x6100], R29 ;  /* 0x0061001d0d007988 */ /* 0x0003e40008000404 */
[----:B-1----:R-:W-:-:S02]  /*eef0*/  PRMT R29, RZ, 0x7610, R29 ;  /* 0x00007610ff1d7816 */ /* 0x002fc4000000001d */
[----:B------:R1:W-:Y:S01]  /*ef00*/  STS.U16 [R13+UR4+0x3100], R26 ;  /* 0x0031001a0d007988 */ /* 0x0003e20008000404 */
[----:B0-----:R-:W-:-:S05]  /*ef10*/  LOP3.LUT R3, R3, 0x7f, RZ, 0xc0, !PT ;  /* 0x0000007f03037812 */ /* 0x001fca00078ec0ff */
[----:B------:R-:W-:Y:S01]  /*ef20*/  IMAD.SHL.U32 R3, R3, 0x2, RZ ;  /* 0x0000000203037824 */ /* 0x000fe200078e00ff */
[----:B------:R-:W-:Y:S04]  /*ef30*/  STS.U16 [R13+UR4+0x4100], R24 ;  /* 0x004100180d007988 */ /* 0x000fe80008000404 */
[----:B------:R-:W-:Y:S04]  /*ef40*/  STS.U16 [R13+UR4+0x4900], R23 ;  /* 0x004900170d007988 */ /* 0x000fe80008000404 */
[----:B------:R-:W-:Y:S04]  /*ef50*/  STS.U16 [R13+UR4+0x6900], R17 ;  /* 0x006900110d007988 */ /* 0x000fe80008000404 */
[----:B------:R0:W-:Y:S01]  /*ef60*/  STS.U16 [R13+UR4+0x7900], R16 ;  /* 0x007900100d007988 */ /* 0x0001e20008000404 */
[----:B--2---:R-:W-:Y:S01]  /*ef70*/  IMAD.X R15, R15, 0x1, R2, P1 ;  /* 0x000000010f0f7824 */ /* 0x004fe200008e0602 */
[----:B-1----:R-:W-:-:S02]  /*ef80*/  PRMT R26, RZ, 0x7610, R26 ;  /* 0x00007610ff1a7816 */ /* 0x002fc4000000001a */
[----:B0-----:R-:W2:Y:S04]  /*ef90*/  LDL R13, [R1+0x4d4] ;  /* 0x0004d400010d7983 */ /* 0x001ea80000100800 */
[----:B------:R0:W2:Y:S02]  /*efa0*/  @!P0 LDG.E.U16 R29, desc[UR10][R14.64] ;  /* 0x0000000a0e1d8981 */ /* 0x0000a4000c1e1500 */
[----:B0-----:R-:W-:Y:S02]  /*efb0*/  LOP3.LUT R14, R3, 0x20, RZ, 0x3c, !PT ;  /* 0x00000020030e7812 */ /* 0x001fe400078e3cff */
[----:B------:R-:W2:Y:S04]  /*efc0*/  LDL R15, [R1+0x4f4] ;  /* 0x0004f400010f7983 */ /* 0x000ea80000100800 */
[----:B------:R0:W-:Y:S04]  /*efd0*/  STS.U16 [R14+UR4+0x1200], R10 ;  /* 0x0012000a0e007988 */ /* 0x0001e80008000404 */
[----:B0-----:R-:W3:Y:S01]  /*efe0*/  LDL R10, [R1+0x2bc] ;  /* 0x0002bc00010a7983 */ /* 0x001ee20000100800 */
[----:B--2---:R-:W-:-:S05]  /*eff0*/  IADD3 R14, P1, PT, R15, R0, RZ ;  /* 0x000000000f0e7210 */ /* 0x004fca0007f3e0ff */
[----:B---3--:R-:W-:Y:S02]  /*f000*/  IMAD.X R15, R10, 0x1, R2, P1 ;  /* 0x000000010a0f7824 */ /* 0x008fe400008e0602 */
[----:B------:R-:W2:Y:S04]  /*f010*/  LDL R10, [R1+0x494] ;  /* 0x00049400010a7983 */ /* 0x000ea80000100800 */
[----:B------:R0:W3:Y:S02]  /*f020*/  @!P0 LDG.E.U16 R26, desc[UR10][R14.64] ;  /* 0x0000000a0e1a8981 */ /* 0x0000e4000c1e1500 */
[----:B0-----:R-:W-:-:S05]  /*f030*/  LOP3.LUT R15, R3, 0x20, RZ, 0x3c, !PT ;  /* 0x00000020030f7812 */ /* 0x001fca00078e3cff */
[----:B------:R0:W-:Y:S02]  /*f040*/  STS.U16 [R15+UR4+0xa00], R12 ;  /* 0x000a000c0f007988 */ /* 0x0001e40008000404 */
[----:B0-----:R-:W-:Y:S02]  /*f050*/  IADD3 R12, P1, PT, R13, R0, RZ ;  /* 0x000000000d0c7210 */ /* 0x001fe40007f3e0ff */
[----:B---3--:R-:W-:Y:S04]  /*f060*/  STL [R1+0xbc4], R26 ;  /* 0x000bc41a01007387 */ /* 0x008fe80000100800 */
[----:B------:R-:W3:Y:S01]  /*f070*/  LDL R13, [R1+0x27c] ;  /* 0x00027c00010d7983 */ /* 0x000ee20000100800 */
[----:B------:R-:W-:-:S03]  /*f080*/  PRMT R24, RZ, 0x7610, R24 ;  /* 0x00007610ff187816 */ /* 0x000fc60000000018 */
[----:B------:R-:W-:Y:S01]  /*f090*/  STS.U16 [R15+UR4+0x200], R21 ;  /* 0x000200150f007988 */ /* 0x000fe20008000404 */
[----:B------:R-:W-:-:S03]  /*f0a0*/  PRMT R17, RZ, 0x7610, R17 ;  /* 0x00007610ff117816 */ /* 0x000fc60000000011 */
[----:B------:R-:W2:Y:S01]  /*f0b0*/  LDL R14, [R1+0x1b4] ;  /* 0x0001b400010e7983 */ /* 0x000ea20000100800 */
[----:B---3--:R-:W-:-:S05]  /*f0c0*/  IMAD.X R13, R13, 0x1, R2, P1 ;  /* 0x000000010d0d7824 */ /* 0x008fca00008e0602 */
[----:B------:R0:W3:Y:S04]  /*f0d0*/  @!P0 LDG.E.U16 R24, desc[UR10][R12.64] ;  /* 0x0000000a0c188981 */ /* 0x0000e8000c1e1500 */
[----:B------:R-:W0:Y:S04]  /*f0e0*/  LDL R13, [R1+0x4b4] ;  /* 0x0004b400010d7983 */ /* 0x000e280000100800 */
[----:B------:R1:W-:Y:S04]  /*f0f0*/  STS.U16 [R15+UR4+0x1a00], R11 ;  /* 0x001a000b0f007988 */ /* 0x0003e80008000404 */
[----:B-1----:R-:W2:Y:S01]  /*f100*/  LDL R11, [R1+0x1f4] ;  /* 0x0001f400010b7983 */ /* 0x002ea20000100800 */
[----:B0-----:R-:W-:-:S03]  /*f110*/  IADD3 R12, P1, PT, R13, R0, RZ ;  /* 0x000000000d0c7210 */ /* 0x001fc60007f3e0ff */
[----:B------:R-:W2:Y:S04]  /*f120*/  LDL R13, [R1+0x23c] ;  /* 0x00023c00010d7983 */ /* 0x000ea80000100800 */
[----:B------:R0:W-:Y:S04]  /*f130*/  STS.U16 [R15+UR4+0x2200], R9 ;  /* 0x002200090f007988 */ /* 0x0001e80008000404 */
[----:B0-----:R-:W3:Y:S01]  /*f140*/  LDL R9, [R1+0x454] ;  /* 0x0004540001097983 */ /* 0x001ee20000100800 */
[----:B--2---:R-:W-:Y:S01]  /*f150*/  IMAD.X R13, R13, 0x1, R2, P1 ;  /* 0x000000010d0d7824 */ /* 0x004fe200008e0602 */
[----:B------:R-:W-:-:S05]  /*f160*/  IADD3 R10, P1, PT, R10, R0, RZ ;  /* 0x000000000a0a7210 */ /* 0x000fca0007f3e0ff */
[----:B------:R-:W-:-:S05]  /*f170*/  IMAD.X R11, R11, 0x1, R2, P1 ;  /* 0x000000010b0b7824 */ /* 0x000fca00008e0602 */
[----:B------:R0:W2:Y:S04]  /*f180*/  @!P0 LDG.E.U16 R17, desc[UR10][R10.64] ;  /* 0x0000000a0a118981 */ /* 0x0000a8000c1e1500 */
[----:B------:R-:W0:Y:S04]  /*f190*/  LDL R11, [R1+0x474] ;  /* 0x00047400010b7983 */ /* 0x000e280000100800 */
[----:B------:R3:W-:Y:S01]  /*f1a0*/  STS.U16 [R15+UR4+0x2a00], R8 ;  /* 0x002a00080f007988 */ /* 0x0007e20008000404 */
[----:B------:R-:W-:-:S06]  /*f1b0*/  PRMT R23, RZ, 0x7610, R23 ;  /* 0x00007610ff177816 */ /* 0x000fcc0000000017 */
[----:B------:R1:W2:Y:S01]  /*f1c0*/  @!P0 LDG.E.U16 R23, desc[UR10][R12.64] ;  /* 0x0000000a0c178981 */ /* 0x0002a2000c1e1500 */
[----:B0-----:R-:W-:-:S05]  /*f1d0*/  IADD3 R10, P1, PT, R11, R0, RZ ;  /* 0x000000000b0a7210 */ /* 0x001fca0007f3e0ff */
[----:B------:R-:W-:Y:S01]  /*f1e0*/  IMAD.X R11, R14, 0x1, R2, P1 ;  /* 0x000000010e0b7824 */ /* 0x000fe200008e0602 */
[----:B---3--:R-:W-:Y:S01]  /*f1f0*/  IADD3 R8, P1, PT, R9, R0, RZ ;  /* 0x0000000009087210 */ /* 0x008fe20007f3e0ff */
[----:B------:R0:W-:Y:S04]  /*f200*/  STS.U16 [R15+UR4+0x3200], R7 ;  /* 0x003200070f007988 */ /* 0x0001e80008000404 */
[----:B------:R-:W3:Y:S01]  /*f210*/  LDL R9, [R1+0x1f0] ;  /* 0x0001f00001097983 */ /* 0x000ee20000100800 */
[----:B-1----:R-:W-:Y:S02]  /*f220*/  PRMT R13, RZ, 0x7610, R13 ;  /* 0x00007610ff0d7816 */ /* 0x002fe4000000000d */
[----:B------:R-:W-:Y:S01]  /*f230*/  PRMT R12, RZ, 0x7610, R12 ;  /* 0x00007610ff0c7816 */ /* 0x000fe2000000000c */
[----:B------:R-:W2:Y:S04]  /*f240*/  LDL R14, [R1+0x2b8] ;  /* 0x0002b800010e7983 */ /* 0x000ea80000100800 */
[----:B------:R1:W2:Y:S04]  /*f250*/  @!P0 LDG.E.U16 R13, desc[UR10][R10.64] ;  /* 0x0000000a0a0d8981 */ /* 0x0002a8000c1e1500 */
[----:B0-----:R-:W2:Y:S01]  /*f260*/  LDL R7, [R1+0x414] ;  /* 0x0004140001077983 */ /* 0x001ea20000100800 */
[----:B-1----:R-:W-:Y:S01]  /*f270*/  PRMT R11, RZ, 0x7610, R11 ;  /* 0x00007610ff0b7816 */ /* 0x002fe2000000000b */
[----:B---3--:R-:W-:-:S05]  /*f280*/  IMAD.X R9, R9, 0x1, R2, P1 ;  /* 0x0000000109097824 */ /* 0x008fca00008e0602 */
[----:B------:R0:W3:Y:S04]  /*f290*/  @!P0 LDG.E.U16 R11, desc[UR10][R8.64] ;  /* 0x0000000a080b8981 */ /* 0x0000e8000c1e1500 */
[----:B------:R-:W0:Y:S02]  /*f2a0*/  LDL R9, [R1+0x434] ;  /* 0x0004340001097983 */ /* 0x000e240000100800 */
[-C--:B0-----:R-:W-:Y:S02]  /*f2b0*/  IADD3 R8, P1, PT, R9, R0.reuse, RZ ;  /* 0x0000000009087210 */ /* 0x081fe40007f3e0ff */
[----:B------:R-:W2:Y:S04]  /*f2c0*/  LDL R9, [R1+0x238] ;  /* 0x0002380001097983 */ /* 0x000ea80000100800 */
[----:B------:R0:W-:Y:S01]  /*f2d0*/  STS.U16 [R15+UR4+0x3a00], R6 ;  /* 0x003a00060f007988 */ /* 0x0001e20008000404 */
[----:B--2---:R-:W-:Y:S01]  /*f2e0*/  IMAD.X R9, R9, 0x1, R2, P1 ;  /* 0x0000000109097824 */ /* 0x004fe200008e0602 */
[----:B0-----:R-:W-:-:S02]  /*f2f0*/  IADD3 R6, P1, PT, R7, R0, RZ ;  /* 0x0000000007067210 */ /* 0x001fc40007f3e0ff */
[----:B------:R-:W2:Y:S02]  /*f300*/  LDL R7, [R1+0x278] ;  /* 0x0002780001077983 */ /* 0x000ea40000100800 */
[----:B--2---:R-:W-:-:S05]  /*f310*/  IADD3.X R7, PT, PT, R7, R2, RZ, P1, !PT ;  /* 0x0000000207077210 */ /* 0x004fca0000ffe4ff */
[----:B------:R-:W2:Y:S04]  /*f320*/  @!P0 LDG.E.U16 R12, desc[UR10][R6.64] ;  /* 0x0000000a060c8981 */ /* 0x000ea8000c1e1500 */
[----:B------:R-:W2:Y:S01]  /*f330*/  LDL R7, [R1+0x3f4] ;  /* 0x0003f40001077983 */ /* 0x000ea20000100800 */
[----:B------:R-:W-:-:S06]  /*f340*/  PRMT R16, RZ, 0x7610, R16 ;  /* 0x00007610ff107816 */ /* 0x000fcc0000000010 */
[----:B------:R0:W3:Y:S02]  /*f350*/  @!P0 LDG.E.U16 R16, desc[UR10][R8.64] ;  /* 0x0000000a08108981 */ /* 0x0000e4000c1e1500 */
[----:B0-----:R-:W-:Y:S02]  /*f360*/  PRMT R8, RZ, 0x7610, R8 ;  /* 0x00007610ff087816 */ /* 0x001fe40000000008 */
[----:B--2---:R-:W-:-:S05]  /*f370*/  IADD3 R6, P1, PT, R7, R0, RZ ;  /* 0x0000000007067210 */ /* 0x004fca0007f3e0ff */
[----:B------:R-:W-:Y:S01]  /*f380*/  IMAD.X R7, R14, 0x1, R2, P1 ;  /* 0x000000010e077824 */ /* 0x000fe200008e0602 */
[----:B------:R-:W-:Y:S01]  /*f390*/  PRMT R9, RZ, 0x7610, R9 ;  /* 0x00007610ff097816 */ /* 0x000fe20000000009 */
[----:B------:R-:W2:Y:S04]  /*f3a0*/  LDL R14, [R1+0x57c] ;  /* 0x00057c00010e7983 */ /* 0x000ea80000100800 */
[----:B------:R0:W2:Y:S04]  /*f3b0*/  @!P0 LDG.E.U16 R8, desc[UR10][R6.64] ;  /* 0x0000000a06088981 */ /* 0x0000a8000c1e1500 */
[----:B------:R-:W0:Y:S02]  /*f3c0*/  LDL R7, [R1+0x3d4] ;  /* 0x0003d40001077983 */ /* 0x000e240000100800 */
[----:B0-----:R-:W-:-:S02]  /*f3d0*/  IADD3 R6, P1, PT, R7, R0, RZ ;  /* 0x0000000007067210 */ /* 0x001fc40007f3e0ff */
[----:B------:R-:W2:Y:S03]  /*f3e0*/  LDL R7, [R1+0x2f8] ;  /* 0x0002f80001077983 */ /* 0x000ea60000100800 */
        /* <DEDUP_REMOVED lines=8> */
[----:B------:R-:W-:Y:S04]  /*f470*/  STS.U16 [R15+UR4+0x4200], R20 ;  /* 0x004200140f007988 */ /* 0x000fe80008000404 */
[----:B------:R-:W-:Y:S04]  /*f480*/  STS.U16 [R15+UR4+0x4a00], R19 ;  /* 0x004a00130f007988 */ /* 0x000fe80008000404 */
[----:B------:R-:W-:Y:S04]  /*f490*/  STS.U16 [R15+UR4+0x5200], R18 ;  /* 0x005200120f007988 */ /* 0x000fe80008000404 */
[----:B----4-:R0:W-:Y:S04]  /*f4a0*/  STS.U16 [R15+UR4+0x5a00], R5 ;  /* 0x005a00050f007988 */ /* 0x0101e80008000404 */
[----:B--2---:R1:W-:Y:S04]  /*f4b0*/  STL [R1+0xbc0], R10 ;  /* 0x000bc00a01007387 */ /* 0x0043e80000100800 */
[----:B0-----:R-:W2:Y:S01]  /*f4c0*/  LDL R5, [R1+0x378] ;  /* 0x0003780001057983 */ /* 0x001ea20000100800 */
[----:B------:R-:W-:-:S02]  /*f4d0*/  IADD3 R14, P1, PT, R14, R0, RZ ;  /* 0x000000000e0e7210 */ /* 0x000fc40007f3e0ff */
[----:B------:R-:W-:Y:S01]  /*f4e0*/  PRMT R7, RZ, 0x7610, R7 ;  /* 0x00007610ff077816 */ /* 0x000fe20000000007 */
[----:B-1----:R-:W4:Y:S02]  /*f4f0*/  LDL R10, [R1+0x554] ;  /* 0x00055400010a7983 */ /* 0x002f240000100800 */
[----:B--2---:R-:W-:Y:S01]  /*f500*/  IMAD.X R15, R5, 0x1, R2, P1 ;  /* 0x00000001050f7824 */ /* 0x004fe200008e0602 */
[----:B------:R-:W-:-:S04]  /*f510*/  LOP3.LUT R5, R3, 0x20, RZ, 0x3c, !PT ;  /* 0x0000002003057812 */ /* 0x000fc800078e3cff */
[----:B------:R-:W2:Y:S04]  /*f520*/  @!P0 LDG.E.U16 R7, desc[UR10][R14.64] ;  /* 0x0000000a0e078981 */ /* 0x000ea8000c1e1500 */
[----:B------:R0:W-:Y:S04]  /*f530*/  STS.U16 [R5+UR4+0x6200], R4 ;  /* 0x0062000405007988 */ /* 0x0001e80008000404 */
[----:B------:R-:W2:Y:S04]  /*f540*/  LDL R14, [R1+0x1ac] ;  /* 0x0001ac00010e7983 */ /* 0x000ea80000100800 */
[----:B------:R-:W2:Y:S04]  /*f550*/  LDL.LU R15, [R1+0x4] ;  /* 0x00000400010f7983 */ /* 0x000ea80000300800 */
[----:B0-----:R-:W2:Y:S01]  /*f560*/  LDL R5, [R1+0x374] ;  /* 0x0003740001057983 */ /* 0x001ea20000100800 */
[----:B----4-:R-:W-:-:S02]  /*f570*/  IADD3 R4, P1, PT, R10, R0, RZ ;  /* 0x000000000a047210 */ /* 0x010fc40007f3e0ff */
[----:B------:R-:W-:Y:S01]  /*f580*/  PRMT R6, RZ, 0x7610, R6 ;  /* 0x00007610ff067816 */ /* 0x000fe20000000006 */
[----:B------:R-:W4:Y:S02]  /*f590*/  LDL R10, [R1+0x2f4] ;  /* 0x0002f400010a7983 */ /* 0x000f240000100800 */
[----:B--2---:R-:W-:-:S05]  /*f5a0*/  IMAD.X R5, R5, 0x1, R2, P1 ;  /* 0x0000000105057824 */ /* 0x004fca00008e0602 */
[----:B------:R0:W2:Y:S04]  /*f5b0*/  @!P0 LDG.E.U16 R6, desc[UR10][R4.64] ;  /* 0x0000000a04068981 */ /* 0x0000a8000c1e1500 */
[----:B------:R-:W2:Y:S01]  /*f5c0*/  LDL R5, [R1+0x580] ;  /* 0x0005800001057983 */ /* 0x000ea20000100800 */
[----:B0-----:R-:W-:-:S05]  /*f5d0*/  LOP3.LUT R4, R3, 0x20, RZ, 0x3c, !PT ;  /* 0x0000002003047812 */ /* 0x001fca00078e3cff */
[----:B------:R0:W-:Y:S02]  /*f5e0*/  STS.U16 [R4+UR4+0x6a00], R22 ;  /* 0x006a001604007988 */ /* 0x0001e40008000404 */
[----:B0-----:R-:W-:Y:S02]  /*f5f0*/  PRMT R22, RZ, 0x7610, R22 ;  /* 0x00007610ff167816 */ /* 0x001fe40000000016 */
[----:B--2---:R-:W-:-:S05]  /*f600*/  IADD3 R4, P1, PT, R5, R0, RZ ;  /* 0x0000000005047210 */ /* 0x004fca0007f3e0ff */
[----:B------:R-:W-:Y:S01]  /*f610*/  IMAD.X R5, R14, 0x1, R2, P1 ;  /* 0x000000010e057824 */ /* 0x000fe200008e0602 */
[----:B------:R-:W-:Y:S01]  /*f620*/  PRMT R21, RZ, 0x7610, R21 ;  /* 0x00007610ff157816 */ /* 0x000fe20000000015 */
[----:B------:R-:W2:Y:S04]  /*f630*/  LDL R14, [R1+0x4d0] ;  /* 0x0004d000010e7983 */ /* 0x000ea80000100800 */
[----:B------:R0:W2:Y:S04]  /*f640*/  @!P0 LDG.E.U16 R22, desc[UR10][R4.64] ;  /* 0x0000000a04168981 */ /* 0x0000a8000c1e1500 */
[----:B------:R-:W2:Y:S01]  /*f650*/  LDL R5, [R1+0x534] ;  /* 0x0005340001057983 */ /* 0x000ea20000100800 */
[----:B0-----:R-:W-:-:S05]  /*f660*/  LOP3.LUT R4, R3, 0x20, RZ, 0x3c, !PT ;  /* 0x0000002003047812 */ /* 0x001fca00078e3cff */
[----:B------:R2:W-:Y:S02]  /*f670*/  STS.U16 [R4+UR4+0x7200], R25 ;  /* 0x0072001904007988 */ /* 0x0005e40008000404 */
[----:B--2---:R-:W-:Y:S02]  /*f680*/  IADD3 R4, P1, PT, R5, R0, RZ ;  /* 0x0000000005047210 */ /* 0x004fe40007f3e0ff */
[----:B------:R-:W2:Y:S03]  /*f690*/  LDL R5, [R1+0x334] ;  /* 0x0003340001057983 */ /* 0x000ea60000100800 */
[----:B--2---:R-:W-:-:S05]  /*f6a0*/  IMAD.X R5, R5, 0x1, R2, P1 ;  /* 0x0000000105057824 */ /* 0x004fca00008e0602 */
[----:B------:R0:W2:Y:S04]  /*f6b0*/  @!P0 LDG.E.U16 R21, desc[UR10][R4.64] ;  /* 0x0000000a04158981 */ /* 0x0000a8000c1e1500 */
[----:B------:R-:W2:Y:S01]  /*f6c0*/  LDL R5, [R1+0x514] ;  /* 0x0005140001057983 */ /* 0x000ea20000100800 */
[----:B0-----:R-:W-:-:S05]  /*f6d0*/  LOP3.LUT R4, R3, 0x20, RZ, 0x3c, !PT ;  /* 0x0000002003047812 */ /* 0x001fca00078e3cff */
[----:B------:R2:W-:Y:S01]  /*f6e0*/  STS.U16 [R4+UR4+0x7a00], R27 ;  /* 0x007a001b04007988 */ /* 0x0005e20008000404 */
[----:B------:R-:W-:Y:S02]  /*f6f0*/  PRMT R20, RZ, 0x7610, R20 ;  /* 0x00007610ff147816 */ /* 0x000fe40000000014 */
[----:B--2---:R-:W-:-:S05]  /*f700*/  IADD3 R4, P1, PT, R5, R0, RZ ;  /* 0x0000000005047210 */ /* 0x004fca0007f3e0ff */
[----:B----4-:R-:W-:-:S05]  /*f710*/  IMAD.X R5, R10, 0x1, R2, P1 ;  /* 0x000000010a057824 */ /* 0x010fca00008e0602 */
[----:B------:R0:W2:Y:S04]  /*f720*/  @!P0 LDG.E.U16 R20, desc[UR10][R4.64] ;  /* 0x0000000a04148981 */ /* 0x0000a8000c1e1500 */
[----:B------:R-:W0:Y:S01]  /*f730*/  LDL R5, [R1+0x4f0] ;  /* 0x0004f00001057983 */ /* 0x000e220000100800 */
[----:B------:R-:W-:-:S05]  /*f740*/  LOP3.LUT R10, R3, 0x30, RZ, 0x3c, !PT ;  /* 0x00000030030a7812 */ /* 0x000fca00078e3cff */
[----:B------:R-:W-:Y:S04]  /*f750*/  STS.U16 [R10+UR4+0xb00], R28 ;  /* 0x000b001c0a007988 */ /* 0x000fe80008000404 */
[----:B------:R1:W-:Y:S04]  /*f760*/  STS.U16 [R10+UR4+0x300], R15 ;  /* 0x0003000f0a007988 */ /* 0x0003e80008000404 */
[----:B-1----:R-:W4:Y:S01]  /*f770*/  LDL R15, [R1+0x274] ;  /* 0x00027400010f7983 */ /* 0x002f220000100800 */
[----:B0-----:R-:W-:-:S03]  /*f780*/  IADD3 R4, P1, PT, R5, R0, RZ ;  /* 0x0000000005047210 */ /* 0x001fc60007f3e0ff */
[----:B------:R-:W2:Y:S01]  /*f790*/  LDL R5, [R1+0x2b4] ;  /* 0x0002b40001057983 */ /* 0x000ea20000100800 */
[----:B------:R-:W-:Y:S01]  /*f7a0*/  PRMT R19, RZ, 0x7610, R19 ;  /* 0x00007610ff137816 */ /* 0x000fe20000000013 */
[----:B--2---:R-:W-:Y:S01]  /*f7b0*/  IMAD.X R5, R5, 0x1, R2, P1 ;  /* 0x0000000105057824 */ /* 0x004fe200008e0602 */
[----:B------:R-:W-:-:S04]  /*f7c0*/  IADD3 R14, P1, PT, R14, R0, RZ ;  /* 0x000000000e0e7210 */ /* 0x000fc80007f3e0ff */
[----:B------:R0:W2:Y:S01]  /*f7d0*/  @!P0 LDG.E.U16 R19, desc[UR10][R4.64] ;  /* 0x0000000a04138981 */ /* 0x0000a2000c1e1500 */
[----:B----4-:R-:W-:Y:S01]  /*f7e0*/  IMAD.X R15, R15, 0x1, R2, P1 ;  /* 0x000000010f0f7824 */ /* 0x010fe200008e0602 */
[----:B0-----:R-:W-:-:S06]  /*f7f0*/  PRMT R5, RZ, 0x7610, R5 ;  /* 0x00007610ff057816 */ /* 0x001fcc0000000005 */
[----:B------:R0:W4:Y:S04]  /*f800*/  @!P0 LDG.E.U16 R5, desc[UR10][R14.64] ;  /* 0x0000000a0e058981 */ /* 0x000128000c1e1500 */
[----:B------:R-:W2:Y:S04]  /*f810*/  LDL.LU R14, [R1] ;  /* 0x00000000010e7983 */ /* 0x000ea80000300800 */
[----:B------:R-:W0:Y:S04]  /*f820*/  LDL R15, [R1+0x4b0] ;  /* 0x0004b000010f7983 */ /* 0x000e280000100800 */
[----:B--2---:R0:W-:Y:S02]  /*f830*/  STS.U16 [R10+UR4+0x1300], R14 ;  /* 0x0013000e0a007988 */ /* 0x0041e40008000404 */
[----:B0-----:R-:W-:-:S02]  /*f840*/  IADD3 R14, P1, PT, R15, R0, RZ ;  /* 0x000000000f0e7210 */ /* 0x001fc40007f3e0ff */
        /* <DEDUP_REMOVED lines=35> */
[----:B0-----:R-:W-:-:S02]  /*fa80*/  PRMT R26, RZ, 0x7610, R26 ;  /* 0x00007610ff1a7816 */ /* 0x001fc4000000001a */
        /* <DEDUP_REMOVED lines=15> */
[----:B------:R-:W0:Y:S04]  /*fb80*/  LDL R15, [R1+0x3b0] ;  /* 0x0003b000010f7983 */ /* 0x000e280000100800 */
[----:B------:R-:W-:Y:S04]  /*fb90*/  STS.U16 [R10+UR4+0x3300], R23 ;  /* 0x003300170a007988 */ /* 0x000fe80008000404 */
[----:B------:R-:W-:Y:S04]  /*fba0*/  STS.U16 [R10+UR4+0x3b00], R17 ;  /* 0x003b00110a007988 */ /* 0x000fe80008000404 */
[----:B------:R1:W-:Y:S04]  /*fbb0*/  STS.U16 [R10+UR4+0x4300], R13 ;  /* 0x0043000d0a007988 */ /* 0x0003e80008000404 */
[----:B-1----:R-:W2:Y:S01]  /*fbc0*/  LDL R13, [R1+0x3a4] ;  /* 0x0003a400010d7983 */ /* 0x002ea20000100800 */
[----:B0-----:R-:W-:-:S03]  /*fbd0*/  IADD3 R14, P1, PT, R15, R0, RZ ;  /* 0x000000000f0e7210 */ /* 0x001fc60007f3e0ff */
[----:B------:R-:W2:Y:S04]  /*fbe0*/  LDL R15, [R1+0x340] ;  /* 0x00034000010f7983 */ /* 0x000ea80000100800 */
[----:B---3--:R-:W-:Y:S04]  /*fbf0*/  STS.U16 [R10+UR4+0x4b00], R11 ;  /* 0x004b000b0a007988 */ /* 0x008fe80008000404 */
[----:B------:R-:W-:Y:S04]  /*fc00*/  STS.U16 [R10+UR4+0x5300], R16 ;  /* 0x005300100a007988 */ /* 0x000fe80008000404 */
[----:B------:R0:W-:Y:S01]  /*fc10*/  STS.U16 [R10+UR4+0x5b00], R12 ;  /* 0x005b000c0a007988 */ /* 0x0001e20008000404 */
[----:B--2---:R-:W-:Y:S01]  /*fc20*/  IMAD.X R15, R15, 0x1, R2, P1 ;  /* 0x000000010f0f7824 */ /* 0x004fe200008e0602 */
[----:B0-----:R-:W-:-:S02]  /*fc30*/  IADD3 R12, P1, PT, R13, R0, RZ ;  /* 0x000000000d0c7210 */ /* 0x001fc40007f3e0ff */
[----:B------:R-:W2:Y:S01]  /*fc40*/  LDL R13, [R1+0x380] ;  /* 0x00038000010d7983 */ /* 0x000ea20000100800 */
[----:B------:R-:W-:Y:S02]  /*fc50*/  PRMT R18, RZ, 0x7610, R18 ;  /* 0x00007610ff127816 */ /* 0x000fe40000000012 */
[----:B--2---:R-:W-:-:S05]  /*fc60*/  IMAD.X R13, R13, 0x1, R2, P1 ;  /* 0x000000010d0d7824 */ /* 0x004fca00008e0602 */
[----:B------:R0:W2:Y:S04]  /*fc70*/  @!P0 LDG.E.U16 R18, desc[UR10][R12.64] ;  /* 0x0000000a0c128981 */ /* 0x0000a8000c1e1500 */
[----:B------:R-:W0:Y:S01]  /*fc80*/  LDL R13, [R1+0x550] ;  /* 0x00055000010d7983 */ /* 0x000e220000100800 */
[----:B------:R-:W-:-:S06]  /*fc90*/  PRMT R23, RZ, 0x7610, R23 ;  /* 0x00007610ff177816 */ /* 0x000fcc0000000017 */
[----:B------:R1:W3:Y:S01]  /*fca0*/  @!P0 LDG.E.U16 R23, desc[UR10][R14.64] ;  /* 0x0000000a0e178981 */ /* 0x0002e2000c1e1500 */
[----:B0-----:R-:W-:-:S03]  /*fcb0*/  IADD3 R12, P1, PT, R13, R0, RZ ;  /* 0x000000000d0c7210 */ /* 0x001fc60007f3e0ff */
[----:B------:R0:W-:Y:S04]  /*fcc0*/  STS.U16 [R10+UR4+0x6300], R8 ;  /* 0x006300080a007988 */ /* 0x0001e80008000404 */
[----:B------:R-:W2:Y:S01]  /*fcd0*/  LDL R13, [R1+0x36c] ;  /* 0x00036c00010d7983 */ /* 0x000ea20000100800 */
[----:B-1----:R-:W-:-:S03]  /*fce0*/  PRMT R15, RZ, 0x7610, R15 ;  /* 0x00007610ff0f7816 */ /* 0x002fc6000000000f */
[----:B------:R-:W3:Y:S04]  /*fcf0*/  LDL R14, [R1+0x32c] ;  /* 0x00032c00010e7983 */ /* 0x000ee80000100800 */
[----:B0-----:R-:W3:Y:S01]  /*fd00*/  LDL R8, [R1+0x578] ;  /* 0x0005780001087983 */ /* 0x001ee20000100800 */
[----:B--2---:R-:W-:-:S05]  /*fd10*/  IMAD.X R13, R13, 0x1, R2, P1 ;  /* 0x000000010d0d7824 */ /* 0x004fca00008e0602 */
[----:B------:R-:W2:Y:S04]  /*fd20*/  @!P0 LDG.E.U16 R15, desc[UR10][R12.64] ;  /* 0x0000000a0c0f8981 */ /* 0x000ea8000c1e1500 */
[----:B------:R-:W-:Y:S04]  /*fd30*/  STS.U16 [R10+UR4+0x6b00], R9 ;  /* 0x006b00090a007988 */ /* 0x000fe80008000404 */
[----:B--2---:R0:W-:Y:S04]  /*fd40*/  STL [R1+0x4], R15 ;  /* 0x0000040f01007387 */ /* 0x0041e80000100800 */
[----:B0-----:R-:W2:Y:S04]  /*fd50*/  LDL R15, [R1+0x2ec] ;  /* 0x0002ec00010f7983 */ /* 0x001ea80000100800 */
[----:B------:R-:W2:Y:S04]  /*fd60*/  LDL.LU R10, [R1+0xbc0] ;  /* 0x000bc000010a7983 */ /* 0x000ea80000300800 */
[----:B------:R-:W2:Y:S01]  /*fd70*/  LDL R9, [R1+0x1a8] ;  /* 0x0001a80001097983 */ /* 0x000ea20000100800 */
[----:B---3--:R-:W-:-:S02]  /*fd80*/  IADD3 R8, P1, PT, R8, R0, RZ ;  /* 0x0000000008087210 */ /* 0x008fc40007f3e0ff */
[----:B------:R-:W-:-:S03]  /*fd90*/  PRMT R3, RZ, 0x7610, R3 ;  /* 0x00007610ff037816 */ /* 0x000fc60000000003 */
[----:B--2---:R-:W-:-:S05]  /*fda0*/  IMAD.X R9, R9, 0x1, R2, P1 ;  /* 0x0000000109097824 */ /* 0x004fca00008e0602 */
[----:B------:R-:W2:Y:S04]  /*fdb0*/  @!P0 LDG.E.U16 R3, desc[UR10][R8.64] ;  /* 0x0000000a08038981 */ /* 0x000ea8000c1e1500 */
[----:B--2---:R0:W-:Y:S04]  /*fdc0*/  STL [R1+0x8], R3 ;  /* 0x0000080301007387 */ /* 0x0041e80000100800 */
[----:B------:R-:W2:Y:S01]  /*fdd0*/  LDL R9, [R1+0x530] ;  /* 0x0005300001097983 */ /* 0x000ea20000100800 */
[----:B0-----:R-:W0:Y:S01]  /*fde0*/  S2R R3, SR_TID.X ;  /* 0x0000000000037919 */ /* 0x001e220000002100 */
[----:B------:R-:W-:-:S02]  /*fdf0*/  PRMT R17, RZ, 0x7610, R17 ;  /* 0x00007610ff117816 */ /* 0x000fc40000000011 */
[----:B0-----:R-:W-:-:S05]  /*fe00*/  LOP3.LUT R3, R3, 0x7f, RZ, 0xc0, !PT ;  /* 0x0000007f03037812 */ /* 0x001fca00078ec0ff */
[----:B------:R-:W-:-:S05]  /*fe10*/  IMAD.SHL.U32 R3, R3, 0x2, RZ ;  /* 0x0000000203037824 */ /* 0x000fca00078e00ff */
[----:B------:R-:W-:-:S05]  /*fe20*/  LOP3.LUT R8, R3, 0x30, RZ, 0x3c, !PT ;  /* 0x0000003003087812 */ /* 0x000fca00078e3cff */
[----:B------:R2:W-:Y:S02]  /*fe30*/  STS.U16 [R8+UR4+0x7300], R10 ;  /* 0x0073000a08007988 */ /* 0x0005e40008000404 */
[----:B--2---:R-:W-:-:S05]  /*fe40*/  IADD3 R8, P1, PT, R9, R0, RZ ;  /* 0x0000000009087210 */ /* 0x004fca0007f3e0ff */
[----:B------:R-:W-:Y:S02]  /*fe50*/  IMAD.X R9, R14, 0x1, R2, P1 ;  /* 0x000000010e097824 */ /* 0x000fe400008e0602 */
[----:B------:R-:W2:Y:S04]  /*fe60*/  LDL R14, [R1+0x4cc] ;  /* 0x0004cc00010e7983 */ /* 0x000ea80000100800 */
[----:B------:R0:W3:Y:S04]  /*fe70*/  @!P0 LDG.E.U16 R17, desc[UR10][R8.64] ;  /* 0x0000000a08118981 */ /* 0x0000e8000c1e1500 */
[----:B------:R-:W2:Y:S01]  /*fe80*/  LDL R9, [R1+0x50c] ;  /* 0x00050c0001097983 */ /* 0x000ea20000100800 */
[----:B0-----:R-:W-:-:S05]  /*fe90*/  LOP3.LUT R8, R3, 0x30, RZ, 0x3c, !PT ;  /* 0x0000003003087812 */ /* 0x001fca00078e3cff */
[----:B------:R0:W-:Y:S04]  /*fea0*/  STS.U16 [R8+UR4+0x7b00], R7 ;  /* 0x007b000708007988 */ /* 0x0001e80008000404 */
[----:B---3--:R-:W-:Y:S04]  /*feb0*/  STL [R1+0xbb8], R17 ;  /* 0x000bb81101007387 */ /* 0x008fe80000100800 */
[----:B------:R1:W-:Y:S04]  /*fec0*/  STL [R1+0xbbc], R17 ;  /* 0x000bbc1101007387 */ /* 0x0003e80000100800 */
[----:B0-----:R-:W3:Y:S04]  /*fed0*/  LDL R7, [R1+0x4ec] ;  /* 0x0004ec0001077983 */ /* 0x001ee80000100800 */
[----:B-1----:R-:W4:Y:S01]  /*fee0*/  LDL R17, [R1+0x2ac] ;  /* 0x0002ac0001117983 */ /* 0x002f220000100800 */
[----:B--2---:R-:W-:-:S05]  /*fef0*/  IADD3 R8, P1, PT, R9, R0, RZ ;  /* 0x0000000009087210 */ /* 0x004fca0007f3e0ff */
[----:B------:R-:W-:Y:S01]  /*ff00*/  IMAD.X R9, R15, 0x1, R2, P1 ;  /* 0x000000010f097824 */ /* 0x000fe200008e0602 */
[----:B------:R-:W-:-:S05]  /*ff10*/  LOP3.LUT R15, R3, 0x40, RZ, 0x3c, !PT ;  /* 0x00000040030f7812 */ /* 0x000fca00078e3cff */
[----:B------:R3:W-:Y:S01]  /*ff20*/  STS.U16 [R15+UR4+0xc00], R6 ;  /* 0x000c00060f007988 */ /* 0x0007e20008000404 */
[----:B------:R-:W-:Y:S02]  /*ff30*/  PRMT R12, RZ, 0x7610, R12 ;  /* 0x00007610ff0c7816 */ /* 0x000fe4000000000c */
[----:B---3--:R-:W-:-:S05]  /*ff40*/  IADD3 R6, P1, PT, R7, R0, RZ ;  /* 0x0000000007067210 */ /* 0x008fca0007f3e0ff */
[----:B----4-:R-:W-:Y:S01]  /*ff50*/  IMAD.X R7, R17, 0x1, R2, P1 ;  /* 0x0000000111077824 */ /* 0x010fe200008e0602 */
[----:B------:R-:W-:Y:S01]  /*ff60*/  PRMT R13, RZ, 0x7610, R13 ;  /* 0x00007610ff0d7816 */ /* 0x000fe2000000000d */
[----:B------:R-:W2:Y:S04]  /*ff70*/  LDL R17, [R1+0x46c] ;  /* 0x00046c0001117983 */ /* 0x000ea80000100800 */
[----:B------:R0:W3:Y:S01]  /*ff80*/  @!P0 LDG.E.U16 R12, desc[UR10][R6.64] ;  /* 0x0000000a060c8981 */ /* 0x0000e2000c1e1500 */
[----:B------:R-:W-:-:S03]  /*ff90*/  PRMT R11, RZ, 0x7610, R11 ;  /* 0x00007610ff0b7816 */ /* 0x000fc6000000000b */
[----:B------:R-:W4:Y:S04]  /*ffa0*/  @!P0 LDG.E.U16 R13, desc[UR10][R8.64] ;  /* 0x0000000a080d8981 */ /* 0x000f28000c1e1500 */
[----:B------:R-:W2:Y:S01]  /*ffb0*/  LDL R7, [R1+0x26c] ;  /* 0x00026c0001077983 */ /* 0x000ea20000100800 */
[----:B0-----:R-:W-:-:S03]  /*ffc0*/  IADD3 R6, P1, PT, R14, R0, RZ ;  /* 0x000000000e067210 */ /* 0x001fc60007f3e0ff */
[----:B------:R-:W3:Y:S04]  /*ffd0*/  LDL R9, [R1+0x22c] ;  /* 0x00022c0001097983 */ /* 0x000ee80000100800 */
[----:B------:R-:W3:Y:S04]  /*ffe0*/  LDL R8, [R1+0x48c] ;  /* 0x00048c0001087983 */ /* 0x000ee80000100800 */
[----:B------:R-:W3:Y:S01]  /*fff0*/  LDL.LU R14, [R1] ;  /* 0x00000000010e7983 */ /* 0x000ee20000300800 */
[----:B--2---:R-:W-:-:S05]  /*10000*/  IMAD.X R7, R7, 0x1, R2, P1 ;  /* 0x0000000107077824 */ /* 0x004fca00008e0602 */
[----:B------:R0:W2:Y:S04]  /*10010*/  @!P0 LDG.E.U16 R11, desc[UR10][R6.64] ;  /* 0x0000000a060b8981 */ /* 0x0000a8000c1e1500 */
[----:B------:R-:W0:Y:S04]  /*10020*/  LDL R7, [R1+0x4ac] ;  /* 0x0004ac0001077983 */ /* 0x000e280000100800 */
[----:B------:R-:W-:Y:S01]  /*10030*/  STS.U16 [R15+UR4+0x400], R22 ;  /* 0x000400160f007988 */ /* 0x000fe20008000404 */
[----:B0-----:R-:W-:-:S05]  /*10040*/  IADD3 R6, P1, PT, R7, R0, RZ ;  /* 0x0000000007067210 */ /* 0x001fca0007f3e0ff */
[----:B---3--:R-:W-:Y:S02]  /*10050*/  IMAD.X R7, R9, 0x1, R2, P1 ;  /* 0x0000000109077824 */ /* 0x008fe400008e0602 */
[----:B------:R-:W3:Y:S04]  /*10060*/  LDL R9, [R1+0x1e4] ;  /* 0x0001e40001097983 */ /* 0x000ee80000100800 */
[----:B------:R0:W-:Y:S01]  /*10070*/  STS.U16 [R15+UR4+0x1400], R21 ;  /* 0x001400150f007988 */ /* 0x0001e20008000404 */
[----:B------:R-:W-:Y:S02]  /*10080*/  IADD3 R8, P1, PT, R8, R0, RZ ;  /* 0x0000000008087210 */ /* 0x000fe40007f3e0ff */
[----:B0-----:R-:W-:-:S06]  /*10090*/  PRMT R21, RZ, 0x7610, R21 ;  /* 0x00007610ff157816 */ /* 0x001fcc0000000015 */
[----:B------:R0:W2:Y:S02]  /*100a0*/  @!P0 LDG.E.U16 R21, desc[UR10][R6.64] ;  /* 0x0000000a06158981 */ /* 0x0000a4000c1e1500 */
[----:B0-----:R-:W-:Y:S01]  /*100b0*/  PRMT R7, RZ, 0x7610, R7 ;  /* 0x00007610ff077816 */ /* 0x001fe20000000007 */
[----:B---3--:R-:W-:-:S05]  /*100c0*/  IMAD.X R9, R9, 0x1, R2, P1 ;  /* 0x0000000109097824 */ /* 0x008fca00008e0602 */
[----:B------:R0:W3:Y:S04]  /*100d0*/  @!P0 LDG.E.U16 R7, desc[UR10][R8.64] ;  /* 0x0000000a08078981 */ /* 0x0000e8000c1e1500 */
[----:B------:R-:W2:Y:S01]  /*100e0*/  LDL R9, [R1+0x1c0] ;  /* 0x0001c00001097983 */ /* 0x000ea20000100800 */
[----:B0-----:R-:W-:Y:S02]  /*100f0*/  IADD3 R8, P1, PT, R17, R0, RZ ;  /* 0x0000000011087210 */ /* 0x001fe40007f3e0ff */
[----:B------:R-:W-:Y:S02]  /*10100*/  PRMT R6, RZ, 0x7610, R6 ;  /* 0x00007610ff067816 */ /* 0x000fe40000000006 */
[----:B------:R-:W-:Y:S01]  /*10110*/  PRMT R16, RZ, 0x7610, R16 ;  /* 0x00007610ff107816 */ /* 0x000fe20000000010 */
[----:B------:R-:W-:Y:S04]  /*10120*/  STS.U16 [R15+UR4+0x1c00], R20 ;  /* 0x001c00140f007988 */ /* 0x000fe80008000404 */
[----:B------:R-:W3:Y:S01]  /*10130*/  LDL R17, [R1+0x288] ;  /* 0x0002880001117983 */ /* 0x000ee20000100800 */
        /* <DEDUP_REMOVED lines=8> */
[----:B0-----:R-:W-:Y:S02]  /*101c0*/  IADD3 R8, P1, PT, R9, R0, RZ ;  /* 0x0000000009087210 */ /* 0x001fe40007f3e0ff */
[----:B------:R-:W2:Y:S04]  /*101d0*/  LDL R9, [R1+0x248] ;  /* 0x0002480001097983 */ /* 0x000ea80000100800 */
[----:B------:R-:W-:Y:S04]  /*101e0*/  STS.U16 [R15+UR4+0x2400], R19 ;  /* 0x002400130f007988 */ /* 0x000fe80008000404 */
[----:B------:R0:W-:Y:S02]  /*101f0*/  STS.U16 [R15+UR4+0x2c00], R5 ;  /* 0x002c00050f007988 */ /* 0x0001e40008000404 */
[----:B0-----:R-:W-:-:S02]  /*10200*/  PRMT R5, RZ, 0x7610, R5 ;  /* 0x00007610ff057816 */ /* 0x001fc40000000005 */
[----:B--2---:R-:W-:-:S05]  /*10210*/  IADD3.X R9, PT, PT, R9, R2, RZ, P1, !PT ;  /* 0x0000000209097210 */ /* 0x004fca0000ffe4ff */
[----:B------:R0:W2:Y:S04]  /*10220*/  @!P0 LDG.E.U16 R5, desc[UR10][R8.64] ;  /* 0x0000000a08058981 */ /* 0x0000a8000c1e1500 */
[----:B------:R-:W0:Y:S04]  /*10230*/  LDL R9, [R1+0x40c] ;  /* 0x00040c0001097983 */ /* 0x000e280000100800 */
[----:B------:R1:W-:Y:S02]  /*10240*/  STS.U16 [R15+UR4+0x3400], R4 ;  /* 0x003400040f007988 */ /* 0x0003e40008000404 */
[----:B-1----:R-:W-:-:S02]  /*10250*/  PRMT R4, RZ, 0x7610, R4 ;  /* 0x00007610ff047816 */ /* 0x002fc40000000004 */
[----:B0-----:R-:W-:-:S05]  /*10260*/  IADD3 R8, P1, PT, R9, R0, RZ ;  /* 0x0000000009087210 */ /* 0x001fca0007f3e0ff */
[----:B---3--:R-:W-:Y:S01]  /*10270*/  IMAD.X R9, R17, 0x1, R2, P1 ;  /* 0x0000000111097824 */ /* 0x008fe200008e0602 */
[----:B------:R-:W-:Y:S01]  /*10280*/  PRMT R22, RZ, 0x7610, R22 ;  /* 0x00007610ff167816 */ /* 0x000fe20000000016 */
[----:B------:R0:W-:Y:S04]  /*10290*/  STS.U16 [R15+UR4+0x3c00], R14 ;  /* 0x003c000e0f007988 */ /* 0x0001e80008000404 */
[----:B------:R1:W3:Y:S01]  /*102a0*/  @!P0 LDG.E.U16 R4, desc[UR10][R8.64] ;  /* 0x0000000a08048981 */ /* 0x0002e2000c1e1500 */
[----:B------:R-:W-:-:S03]  /*102b0*/  PRMT R20, RZ, 0x7610, R20 ;  /* 0x00007610ff147816 */ /* 0x000fc60000000014 */
[----:B------:R-:W2:Y:S04]  /*102c0*/  LDL R17, [R1+0x388] ;  /* 0x0003880001117983 */ /* 0x000ea80000100800 */
[----:B0-----:R-:W2:Y:S04]  /*102d0*/  LDL R14, [R1+0x3ac] ;  /* 0x0003ac00010e7983 */ /* 0x001ea80000100800 */
[----:B------:R-:W1:Y:S02]  /*102e0*/  LDL R9, [R1+0x3ec] ;  /* 0x0003ec0001097983 */ /* 0x000e640000100800 */
[----:B-1----:R-:W-:-:S02]  /*102f0*/  IADD3 R8, P1, PT, R9, R0, RZ ;  /* 0x0000000009087210 */ /* 0x002fc40007f3e0ff */
[----:B------:R-:W2:Y:S03]  /*10300*/  LDL R9, [R1+0x2c8] ;  /* 0x0002c80001097983 */ /* 0x000ea60000100800 */
        /* <DEDUP_REMOVED lines=8> */
[----:B------:R-:W2:Y:S02]  /*10390*/  LDL R9, [R1+0x308] ;  /* 0x0003080001097983 */ /* 0x000ea40000100800 */
[----:B--2---:R-:W-:Y:S01]  /*103a0*/  IMAD.X R9, R9, 0x1, R2, P1 ;  /* 0x0000000109097824 */ /* 0x004fe200008e0602 */
[----:B------:R-:W-:-:S04]  /*103b0*/  IADD3 R14, P1, PT, R14, R0, RZ ;  /* 0x000000000e0e7210 */ /* 0x000fc80007f3e0ff */
[----:B------:R0:W2:Y:S01]  /*103c0*/  @!P0 LDG.E.U16 R20, desc[UR10][R8.64] ;  /* 0x0000000a08148981 */ /* 0x0000a2000c1e1500 */
[----:B------:R-:W-:Y:S01]  /*103d0*/  IMAD.X R15, R15, 0x1, R2, P1 ;  /* 0x000000010f0f7824 */ /* 0x000fe200008e0602 */
[----:B0-----:R-:W-:-:S06]  /*103e0*/  PRMT R8, RZ, 0x7610, R8 ;  /* 0x00007610ff087816 */ /* 0x001fcc0000000008 */
[----:B------:R0:W2:Y:S04]  /*103f0*/  @!P0 LDG.E.U16 R8, desc[UR10][R14.64] ;  /* 0x0000000a0e088981 */ /* 0x0000a8000c1e1500 */
[----:B------:R-:W2:Y:S01]  /*10400*/  LDL R15, [R1+0x394] ;  /* 0x00039400010f7983 */ /* 0x000ea20000100800 */
[----:B0-----:R-:W-:-:S05]  /*10410*/  LOP3.LUT R14, R3, 0x40, RZ, 0x3c, !PT ;  /* 0x00000040030e7812 */ /* 0x001fca00078e3cff */
[----:B------:R2:W-:Y:S01]  /*10420*/  STS.U16 [R14+UR4+0x5c00], R26 ;  /* 0x005c001a0e007988 */ /* 0x0005e20008000404 */
[----:B------:R-:W-:Y:S02]  /*10430*/  PRMT R9, RZ, 0x7610, R9 ;  /* 0x00007610ff097816 */ /* 0x000fe40000000009 */
        /* <DEDUP_REMOVED lines=14> */
[----:B------:R2:W-:Y:S02]  /*10520*/  STS.U16 [R14+UR4+0x6c00], R24 ;  /* 0x006c00180e007988 */ /* 0x0005e40008000404 */
[----:B--2---:R-:W-:Y:S02]  /*10530*/  IADD3 R14, P1, PT, R15, R0, RZ ;  /* 0x000000000f0e7210 */ /* 0x004fe40007f3e0ff */
[----:B------:R-:W2:Y:S01]  /*10540*/  LDL R15, [R1+0x364] ;  /* 0x00036400010f7983 */ /* 0x000ea20000100800 */
[----:B------:R-:W-:Y:S02]  /*10550*/  PRMT R24, RZ, 0x7610, R24 ;  /* 0x00007610ff187816 */ /* 0x000fe40000000018 */
        /* <DEDUP_REMOVED lines=13> */
[----:B0-----:R-:W-:Y:S02]  /*10630*/  PRMT R18, RZ, 0x7610, R18 ;  /* 0x00007610ff127816 */ /* 0x001fe40000000012 */
[----:B--2---:R-:W-:-:S05]  /*10640*/  IADD3 R14, P1, PT, R15, R0, RZ ;  /* 0x000000000f0e7210 */ /* 0x004fca0007f3e0ff */
[----:B------:R-:W-:-:S05]  /*10650*/  IMAD.X R15, R17, 0x1, R2, P1 ;  /* 0x00000001110f7824 */ /* 0x000fca00008e0602 */
[----:B------:R0:W2:Y:S04]  /*10660*/  @!P0 LDG.E.U16 R18, desc[UR10][R14.64] ;  /* 0x0000000a0e128981 */ /* 0x0000a8000c1e1500 */
[----:B------:R-:W2:Y:S04]  /*10670*/  LDL.LU R14, [R1+0x4] ;  /* 0x00000400010e7983 */ /* 0x000ea80000300800 */
[----:B------:R-:W0:Y:S01]  /*10680*/  LDL R15, [R1+0x4e8] ;  /* 0x0004e800010f7983 */ /* 0x000e220000100800 */
[----:B------:R-:W-:-:S05]  /*10690*/  LOP3.LUT R17, R3, 0x50, RZ, 0x3c, !PT ;  /* 0x0000005003117812 */ /* 0x000fca00078e3cff */
[----:B--2---:R0:W-:Y:S02]  /*106a0*/  STS.U16 [R17+UR4+0xd00], R14 ;  /* 0x000d000e11007988 */ /* 0x0041e40008000404 */
[----:B0-----:R-:W-:Y:S02]  /*106b0*/  IADD3 R14, P1, PT, R15, R0, RZ ;  /* 0x000000000f0e7210 */ /* 0x001fe40007f3e0ff */
[----:B------:R-:W2:Y:S01]  /*106c0*/  LDL R15, [R1+0x2a4] ;  /* 0x0002a400010f7983 */ /* 0x000ea20000100800 */
[----:B------:R-:W-:Y:S02]  /*106d0*/  PRMT R26, RZ, 0x7610, R26 ;  /* 0x00007610ff1a7816 */ /* 0x000fe4000000001a */
[----:B--2---:R-:W-:-:S05]  /*106e0*/  IMAD.X R15, R15, 0x1, R2, P1 ;  /* 0x000000010f0f7824 */ /* 0x004fca00008e0602 */
[----:B------:R0:W2:Y:S04]  /*106f0*/  @!P0 LDG.E.U16 R26, desc[UR10][R14.64] ;  /* 0x0000000a0e1a8981 */ /* 0x0000a8000c1e1500 */
[----:B------:R-:W2:Y:S04]  /*10700*/  LDL.LU R14, [R1+0x8] ;  /* 0x00000800010e7983 */ /* 0x000ea80000300800 */
[----:B------:R-:W0:Y:S04]  /*10710*/  LDL R15, [R1+0x4c8] ;  /* 0x0004c800010f7983 */ /* 0x000e280000100800 */
[----:B--2---:R1:W-:Y:S04]  /*10720*/  STS.U16 [R17+UR4+0x500], R14 ;  /* 0x0005000e11007988 */ /* 0x0043e80008000404 */
[----:B-1----:R-:W2:Y:S01]  /*10730*/  LDL.LU R17, [R1+0xbbc] ;  /* 0x000bbc0001117983 */ /* 0x002ea20000300800 */
[----:B0-----:R-:W-:-:S03]  /*10740*/  IADD3 R14, P1, PT, R15, R0, RZ ;  /* 0x000000000f0e7210 */ /* 0x001fc60007f3e0ff */
[----:B------:R-:W3:Y:S01]  /*10750*/  LDL R15, [R1+0x264] ;  /* 0x00026400010f7983 */ /* 0x000ee20000100800 */
[----:B--2---:R-:W-:Y:S01]  /*10760*/  PRMT R17, RZ, 0x7610, R17 ;  /* 0x00007610ff117816 */ /* 0x004fe20000000011 */
[----:B---3--:R-:W-:-:S05]  /*10770*/  IMAD.X R15, R15, 0x1, R2, P1 ;  /* 0x000000010f0f7824 */ /* 0x008fca00008e0602 */
[----:B------:R0:W2:Y:S02]  /*10780*/  @!P0 LDG.E.U16 R17, desc[UR10][R14.64] ;  /* 0x0000000a0e118981 */ /* 0x0000a4000c1e1500 */
[----:B0-----:R-:W0:Y:S02]  /*10790*/  S2R R15, SR_TID.X ;  /* 0x00000000000f7919 */ /* 0x001e240000002100 */
[----:B0-----:R-:W-:-:S05]  /*107a0*/  LOP3.LUT R15, R15, 0x7f, RZ, 0xc0, !PT ;  /* 0x0000007f0f0f7812 */ /* 0x001fca00078ec0ff */
[----:B------:R-:W-:Y:S01]  /*107b0*/  IMAD.SHL.U32 R14, R15, 0x2, RZ ;  /* 0x000000020f0e7824 */ /* 0x000fe200078e00ff */
[----:B--2---:R0:W-:Y:S04]  /*107c0*/  STL [R1+0x4], R17 ;  /* 0x0000041101007387 */ /* 0x0041e80000100800 */
[----:B0-----:R-:W2:Y:S04]  /*107d0*/  LDL.LU R17, [R1+0xbb8] ;  /* 0x000bb80001117983 */ /* 0x001ea80000300800 */
[----:B------:R-:W3:Y:S01]  /*107e0*/  LDL R15, [R1+0x4a8] ;  /* 0x0004a800010f7983 */ /* 0x000ee20000100800 */
[----:B------:R-:W-:-:S05]  /*107f0*/  LOP3.LUT R14, R14, 0x50, RZ, 0x3c, !PT ;  /* 0x000000500e0e7812 */ /* 0x000fca00078e3cff */
[----:B--2---:R3:W-:Y:S02]  /*10800*/  STS.U16 [R14+UR4+0x1500], R17 ;  /* 0x001500110e007988 */ /* 0x0047e40008000404 */
[----:B---3--:R-:W-:Y:S02]  /*10810*/  IADD3 R14, P1, PT, R15, R0, RZ ;  /* 0x000000000f0e7210 */ /* 0x008fe40007f3e0ff */
[----:B------:R-:W2:Y:S01]  /*10820*/  LDL R15, [R1+0x224] ;  /* 0x00022400010f7983 */ /* 0x000ea20000100800 */
[----:B------:R-:W-:Y:S02]  /*10830*/  PRMT R3, RZ, 0x7610, R3 ;  /* 0x00007610ff037816 */ /* 0x000fe40000000003 */
[----:B--2---:R-:W-:-:S05]  /*10840*/  IMAD.X R15, R15, 0x1, R2, P1 ;  /* 0x000000010f0f7824 */ /* 0x004fca00008e0602 */
[----:B------:R-:W2:Y:S04]  /*10850*/  @!P0 LDG.E.U16 R3, desc[UR10][R14.64] ;  /* 0x0000000a0e038981 */ /* 0x000ea8000c1e1500 */
[----:B--2---:R0:W-:Y:S04]  /*10860*/  STL [R1], R3 ;  /* 0x0000000301007387 */ /* 0x0041e80000100800 */
[----:B------:R-:W2:Y:S01]  /*10870*/  LDL R15, [R1+0x488] ;  /* 0x00048800010f7983 */ /* 0x000ea20000100800 */
[----:B0-----:R-:W0:Y:S02]  /*10880*/  S2R R3, SR_TID.X ;  /* 0x0000000000037919 */ /* 0x001e240000002100 */
[----:B0-----:R-:W-:-:S05]  /*10890*/  LOP3.LUT R3, R3, 0x7f, RZ, 0xc0, !PT ;  /* 0x0000007f03037812 */ /* 0x001fca00078ec0ff */
[----:B------:R-:W-:-:S05]  /*108a0*/  IMAD.SHL.U32 R3, R3, 0x2, RZ ;  /* 0x0000000203037824 */ /* 0x000fca00078e00ff */
[----:B------:R-:W-:-:S05]  /*108b0*/  LOP3.LUT R14, R3, 0x50, RZ, 0x3c, !PT ;  /* 0x00000050030e7812 */ /* 0x000fca00078e3cff */
[----:B----4-:R0:W-:Y:S04]  /*108c0*/  STS.U16 [R14+UR4+0x1d00], R13 ;  /* 0x001d000d0e007988 */ /* 0x0101e80008000404 */
[----:B0-----:R-:W3:Y:S01]  /*108d0*/  LDL R13, [R1+0x468] ;  /* 0x00046800010d7983 */ /* 0x001ee20000100800 */
[----:B--2---:R-:W-:-:S03]  /*108e0*/  IADD3 R14, P1, PT, R15, R0, RZ ;  /* 0x000000000f0e7210 */ /* 0x004fc60007f3e0ff */
[----:B------:R-:W2:Y:S01]  /*108f0*/  LDL R15, [R1+0x1dc] ;  /* 0x0001dc00010f7983 */ /* 0x000ea20000100800 */
[----:B------:R-:W-:Y:S01]  /*10900*/  PRMT R29, RZ, 0x7610, R29 ;  /* 0x00007610ff1d7816 */ /* 0x000fe2000000001d */
[----:B--2---:R-:W-:-:S05]  /*10910*/  IMAD.X R15, R15, 0x1, R2, P1 ;  /* 0x000000010f0f7824 */ /* 0x004fca00008e0602 */
[----:B------:R0:W2:Y:S02]  /*10920*/  @!P0 LDG.E.U16 R29, desc[UR10][R14.64] ;  /* 0x0000000a0e1d8981 */ /* 0x0000a4000c1e1500 */
[----:B0-----:R-:W-:Y:S02]  /*10930*/  LOP3.LUT R14, R3, 0x50, RZ, 0x3c, !PT ;  /* 0x00000050030e7812 */ /* 0x001fe400078e3cff */
[----:B------:R-:W4:Y:S04]  /*10940*/  LDL R15, [R1+0x250] ;  /* 0x00025000010f7983 */ /* 0x000f280000100800 */
[----:B------:R3:W-:Y:S02]  /*10950*/  STS.U16 [R14+UR4+0x2500], R12 ;  /* 0x0025000c0e007988 */ /* 0x0007e40008000404 */
[----:B---3--:R-:W-:-:S02]  /*10960*/  IADD3 R12, P1, PT, R13, R0, RZ ;  /* 0x000000000d0c7210 */ /* 0x008fc40007f3e0ff */
[----:B------:R-:W3:Y:S01]  /*10970*/  LDL R13, [R1+0x1c8] ;  /* 0x0001c800010d7983 */ /* 0x000ee20000100800 */
[----:B------:R-:W-:Y:S02]  /*10980*/  PRMT R28, RZ, 0x7610, R28 ;  /* 0x00007610ff1c7816 */ /* 0x000fe4000000001c */
[----:B---3--:R-:W-:-:S05]  /*10990*/  IADD3.X R13, PT, PT, R13, R2, RZ, P1, !PT ;  /* 0x000000020d0d7210 */ /* 0x008fca0000ffe4ff */
[----:B------:R0:W3:Y:S04]  /*109a0*/  @!P0 LDG.E.U16 R28, desc[UR10][R12.64] ;  /* 0x0000000a0c1c8981 */ /* 0x0000e8000c1e1500 */
[----:B------:R-:W0:Y:S02]  /*109b0*/  LDL R13, [R1+0x448] ;  /* 0x00044800010d7983 */ /* 0x000e240000100800 */
[----:B0-----:R-:W-:Y:S02]  /*109c0*/  IADD3 R12, P1, PT, R13, R0, RZ ;  /* 0x000000000d0c7210 */ /* 0x001fe40007f3e0ff */
[----:B------:R-:W2:Y:S01]  /*109d0*/  LDL R13, [R1+0x208] ;  /* 0x00020800010d7983 */ /* 0x000ea20000100800 */
[----:B------:R-:W-:Y:S02]  /*109e0*/  PRMT R27, RZ, 0x7610, R27 ;  /* 0x00007610ff1b7816 */ /* 0x000fe4000000001b */
[----:B--2---:R-:W-:-:S05]  /*109f0*/  IMAD.X R13, R13, 0x1, R2, P1 ;  /* 0x000000010d0d7824 */ /* 0x004fca00008e0602 */
[----:B------:R0:W2:Y:S04]  /*10a00*/  @!P0 LDG.E.U16 R27, desc[UR10][R12.64] ;  /* 0x0000000a0c1b8981 */ /* 0x0000a8000c1e1500 */
[----:B------:R-:W0:Y:S01]  /*10a10*/  LDL R13, [R1+0x428] ;  /* 0x00042800010d7983 */ /* 0x000e220000100800 */
[----:B------:R-:W-:Y:S02]  /*10a20*/  PRMT R25, RZ, 0x7610, R25 ;  /* 0x00007610ff197816 */ /* 0x000fe40000000019 */
[----:B0-----:R-:W-:-:S05]  /*10a30*/  IADD3 R12, P1, PT, R13, R0, RZ ;  /* 0x000000000d0c7210 */ /* 0x001fca0007f3e0ff */
[----:B----4-:R-:W-:Y:S01]  /*10a40*/  IMAD.X R13, R15, 0x1, R2, P1 ;  /* 0x000000010f0d7824 */ /* 0x010fe200008e0602 */
[----:B------:R-:W-:Y:S04]  /*10a50*/  STS.U16 [R14+UR4+0x2d00], R11 ;  /* 0x002d000b0e007988 */ /* 0x000fe80008000404 */
[----:B------:R0:W4:Y:S01]  /*10a60*/  @!P0 LDG.E.U16 R25, desc[UR10][R12.64] ;  /* 0x0000000a0c198981 */ /* 0x000122000c1e1500 */
[----:B------:R-:W-:-:S03]  /*10a70*/  PRMT R19, RZ, 0x7610, R19 ;  /* 0x00007610ff137816 */ /* 0x000fc60000000013 */
[----:B------:R-:W2:Y:S04]  /*10a80*/  LDL R15, [R1+0x350] ;  /* 0x00035000010f7983 */ /* 0x000ea80000100800 */
[----:B------:R-:W0:Y:S02]  /*10a90*/  LDL R13, [R1+0x408] ;  /* 0x00040800010d7983 */ /* 0x000e240000100800 */
[----:B0-----:R-:W-:Y:S02]  /*10aa0*/  IADD3 R12, P1, PT, R13, R0, RZ ;  /* 0x000000000d0c7210 */ /* 0x001fe40007f3e0ff */
[----:B------:R-:W2:Y:S04]  /*10ab0*/  LDL R13, [R1+0x290] ;  /* 0x00029000010d7983 */ /* 0x000ea80000100800 */
[----:B------:R0:W-:Y:S04]  /*10ac0*/  STS.U16 [R14+UR4+0x3500], R21 ;  /* 0x003500150e007988 */ /* 0x0001e80008000404 */
[----:B------:R1:W-:Y:S01]  /*10ad0*/  STS.U16 [R14+UR4+0x3d00], R7 ;  /* 0x003d00070e007988 */ /* 0x0003e20008000404 */
[----:B0-----:R-:W-:-:S03]  /*10ae0*/  PRMT R21, RZ, 0x7610, R21 ;  /* 0x00007610ff157816 */ /* 0x001fc60000000015 */
[----:B-1----:R-:W3:Y:S01]  /*10af0*/  LDL R7, [R1+0x3e8] ;  /* 0x0003e80001077983 */ /* 0x002ee20000100800 */
[----:B--2---:R-:W-:-:S05]  /*10b00*/  IMAD.X R13, R13, 0x1, R2, P1 ;  /* 0x000000010d0d7824 */ /* 0x004fca00008e0602 */
[----:B------:R0:W2:Y:S04]  /*10b10*/  @!P0 LDG.E.U16 R21, desc[UR10][R12.64] ;  /* 0x0000000a0c158981 */ /* 0x0000a8000c1e1500 */
[----:B------:R-:W2:Y:S04]  /*10b20*/  LDL R12, [R1+0x2d0] ;  /* 0x0002d000010c7983 */ /* 0x000ea80000100800 */
[----:B------:R-:W0:Y:S04]  /*10b30*/  LDL R13, [R1+0x3c8] ;  /* 0x0003c800010d7983 */ /* 0x000e280000100800 */
[----:B------:R3:W-:Y:S02]  /*10b40*/  STS.U16 [R14+UR4+0x4500], R6 ;  /* 0x004500060e007988 */ /* 0x0007e40008000404 */
[----:B---3--:R-:W-:-:S05]  /*10b50*/  IADD3 R6, P1, PT, R7, R0, RZ ;  /* 0x0000000007067210 */ /* 0x008fca0007f3e0ff */
[----:B--2---:R-:W-:Y:S01]  /*10b60*/  IMAD.X R7, R12, 0x1, R2, P1 ;  /* 0x000000010c077824 */ /* 0x004fe200008e0602 */
[----:B0-----:R-:W-:-:S04]  /*10b70*/  IADD3 R12, P1, PT, R13, R0, RZ ;  /* 0x000000000d0c7210 */ /* 0x001fc80007f3e0ff */
[----:B------:R0:W2:Y:S04]  /*10b80*/  @!P0 LDG.E.U16 R19, desc[UR10][R6.64] ;  /* 0x0000000a06138981 */ /* 0x0000a8000c1e1500 */
[----:B------:R-:W3:Y:S01]  /*10b90*/  LDL R13, [R1+0x310] ;  /* 0x00031000010d7983 */ /* 0x000ee20000100800 */
[----:B0-----:R-:W-:Y:S01]  /*10ba0*/  PRMT R6, RZ, 0x7610, R6 ;  /* 0x00007610ff067816 */ /* 0x001fe20000000006 */
[----:B---3--:R-:W-:-:S05]  /*10bb0*/  IMAD.X R13, R13, 0x1, R2, P1 ;  /* 0x000000010d0d7824 */ /* 0x008fca00008e0602 */
[----:B------:R0:W3:Y:S04]  /*10bc0*/  @!P0 LDG.E.U16 R6, desc[UR10][R12.64] ;  /* 0x0000000a0c068981 */ /* 0x0000e8000c1e1500 */
[----:B------:R-:W0:Y:S04]  /*10bd0*/  LDL R13, [R1+0x56c] ;  /* 0x00056c00010d7983 */ /* 0x000e280000100800 */
[----:B------:R-:W-:Y:S04]  /*10be0*/  STS.U16 [R14+UR4+0x4d00], R16 ;  /* 0x004d00100e007988 */ /* 0x000fe80008000404 */
[----:B------:R1:W-:Y:S02]  /*10bf0*/  STS.U16 [R14+UR4+0x5500], R5 ;  /* 0x005500050e007988 */ /* 0x0003e40008000404 */
[----:B-1----:R-:W-:-:S02]  /*10c00*/  PRMT R5, RZ, 0x7610, R5 ;  /* 0x00007610ff057816 */ /* 0x002fc40000000005 */
[----:B0-----:R-:W-:-:S05]  /*10c10*/  IADD3 R12, P1, PT, R13, R0, RZ ;  /* 0x000000000d0c7210 */ /* 0x001fca0007f3e0ff */
[----:B------:R-:W-:Y:S01]  /*10c20*/  IMAD.X R13, R15, 0x1, R2, P1 ;  /* 0x000000010f0d7824 */ /* 0x000fe200008e0602 */
[----:B------:R0:W-:Y:S04]  /*10c30*/  STS.U16 [R14+UR4+0x5d00], R4 ;  /* 0x005d00040e007988 */ /* 0x0001e80008000404 */
[----:B------:R1:W2:Y:S01]  /*10c40*/  @!P0 LDG.E.U16 R5, desc[UR10][R12.64] ;  /* 0x0000000a0c058981 */ /* 0x0002a2000c1e1500 */
[----:B------:R-:W-:Y:S02]  /*10c50*/  PRMT R16, RZ, 0x7610, R16 ;  /* 0x00007610ff107816 */ /* 0x000fe40000000010 */
[----:B------:R-:W-:Y:S01]  /*10c60*/  PRMT R7, RZ, 0x7610, R7 ;  /* 0x00007610ff077816 */ /* 0x000fe20000000007 */
[----:B------:R-:W2:Y:S04]  /*10c70*/  LDL R15, [R1+0x31c] ;  /* 0x00031c00010f7983 */ /* 0x000ea80000100800 */
[----:B------:R-:W1:Y:S02]  /*10c80*/  LDL R13, [R1+0x39c] ;  /* 0x00039c00010d7983 */ /* 0x000e640000100800 */
[----:B-1----:R-:W-:-:S02]  /*10c90*/  IADD3 R12, P1, PT, R13, R0, RZ ;  /* 0x000000000d0c7210 */ /* 0x002fc40007f3e0ff */
[----:B------:R-:W2:Y:S01]  /*10ca0*/  LDL R13, [R1+0x390] ;  /* 0x00039000010d7983 */ /* 0x000ea20000100800 */
[----:B0-----:R-:W-:Y:S02]  /*10cb0*/  PRMT R4, RZ, 0x7610, R4 ;  /* 0x00007610ff047816 */ /* 0x001fe40000000004 */
        /* <DEDUP_REMOVED lines=12> */
[----:B------:R-:W0:Y:S04]  /*10d80*/  LDL R13, [R1+0x528] ;  /* 0x00052800010d7983 */ /* 0x000e280000100800 */
[----:B------:R-:W-:Y:S04]  /*10d90*/  STS.U16 [R14+UR4+0x6500], R22 ;  /* 0x006500160e007988 */ /* 0x000fe80008000404 */
[----:B------:R-:W-:Y:S04]  /*10da0*/  STS.U16 [R14+UR4+0x6d00], R20 ;  /* 0x006d00140e007988 */ /* 0x000fe80008000404 */
[----:B------:R1:W-:Y:S02]  /*10db0*/  STS.U16 [R14+UR4+0x7500], R8 ;  /* 0x007500080e007988 */ /* 0x0003e40008000404 */
[----:B-1----:R-:W-:-:S02]  /*10dc0*/  PRMT R8, RZ, 0x7610, R8 ;  /* 0x00007610ff087816 */ /* 0x002fc40000000008 */
[----:B0-----:R-:W-:-:S05]  /*10dd0*/  IADD3 R12, P1, PT, R13, R0, RZ ;  /* 0x000000000d0c7210 */ /* 0x001fca0007f3e0ff */
[----:B------:R-:W-:Y:S01]  /*10de0*/  IMAD.X R13, R15, 0x1, R2, P1 ;  /* 0x000000010f0d7824 */ /* 0x000fe200008e0602 */
[----:B------:R0:W-:Y:S04]  /*10df0*/  STS.U16 [R14+UR4+0x7d00], R9 ;  /* 0x007d00090e007988 */ /* 0x0001e80008000404 */
[----:B------:R1:W2:Y:S01]  /*10e00*/  @!P0 LDG.E.U16 R8, desc[UR10][R12.64] ;  /* 0x0000000a0c088981 */ /* 0x0002a2000c1e1500 */
[----:B------:R-:W-:-:S03]  /*10e10*/  LOP3.LUT R3, R3, 0x60, RZ, 0x3c, !PT ;  /* 0x0000006003037812 */ /* 0x000fc600078e3cff */
[----:B------:R-:W2:Y:S01]  /*10e20*/  LDL R15, [R1+0x25c] ;  /* 0x00025c00010f7983 */ /* 0x000ea20000100800 */
[----:B0-----:R-:W-:-:S03]  /*10e30*/  PRMT R9, RZ, 0x7610, R9 ;  /* 0x00007610ff097816 */ /* 0x001fc60000000009 */
[----:B------:R-:W2:Y:S04]  /*10e40*/  LDL R14, [R1+0x4a4] ;  /* 0x0004a400010e7983 */ /* 0x000ea80000100800 */
[----:B------:R-:W1:Y:S02]  /*10e50*/  LDL R13, [R1+0x504] ;  /* 0x00050400010d7983 */ /* 0x000e640000100800 */
[----:B-1----:R-:W-:Y:S02]  /*10e60*/  IADD3 R12, P1, PT, R13, R0, RZ ;  /* 0x000000000d0c7210 */ /* 0x002fe40007f3e0ff */
[----:B------:R-:W2:Y:S03]  /*10e70*/  LDL R13, [R1+0x2dc] ;  /* 0x0002dc00010d7983 */ /* 0x000ea60000100800 */
        /* <DEDUP_REMOVED lines=9> */
[----:B------:R-:W0:Y:S01]  /*10f10*/  LDL R13, [R1+0x4c4] ;  /* 0x0004c400010d7983 */ /* 0x000e220000100800 */
[----:B------:R-:W-:Y:S02]  /*10f20*/  PRMT R11, RZ, 0x7610, R11 ;  /* 0x00007610ff0b7816 */ /* 0x000fe4000000000b */
[----:B0-----:R-:W-:-:S05]  /*10f30*/  IADD3 R12, P1, PT, R13, R0, RZ ;  /* 0x000000000d0c7210 */ /* 0x001fca0007f3e0ff */
[----:B------:R-:W-:Y:S02]  /*10f40*/  IMAD.X R13, R15, 0x1, R2, P1 ;  /* 0x000000010f0d7824 */ /* 0x000fe400008e0602 */
[----:B------:R-:W2:Y:S01]  /*10f50*/  LDL R15, [R1+0x214] ;  /* 0x00021400010f7983 */ /* 0x000ea20000100800 */
[----:B------:R-:W-:-:S03]  /*10f60*/  IADD3 R14, P1, PT, R14, R0, RZ ;  /* 0x000000000e0e7210 */ /* 0x000fc60007f3e0ff */
        /* <DEDUP_REMOVED lines=13> */
[----:B------:R-:W-:-:S03]  /*11040*/  PRMT R17, RZ, 0x7610, R17 ;  /* 0x00007610ff117816 */ /* 0x000fc60000000011 */
[----:B------:R-:W-:Y:S04]  /*11050*/  STS.U16 [R3+UR4+0xe00], R24 ;  /* 0x000e001803007988 */ /* 0x000fe80008000404 */
[----:B------:R-:W-:Y:S04]  /*11060*/  STS.U16 [R3+UR4+0x1600], R23 ;  /* 0x0016001703007988 */ /* 0x000fe80008000404 */
[----:B------:R-:W-:Y:S04]  /*11070*/  STS.U16 [R3+UR4+0x1e00], R18 ;  /* 0x001e001203007988 */ /* 0x000fe80008000404 */
[----:B------:R0:W-:Y:S04]  /*11080*/  STS.U16 [R3+UR4+0x2600], R26 ;  /* 0x0026001a03007988 */ /* 0x0001e80008000404 */
[----:B0-----:R-:W3:Y:S01]  /*11090*/  LDL R26, [R1+0x404] ;  /* 0x00040400011a7983 */ /* 0x001ee20000100800 */
[----:B--2---:R-:W-:-:S05]  /*110a0*/  IADD3.X R15, PT, PT, R15, R2, RZ, P1, !PT ;  /* 0x000000020f0f7210 */ /* 0x004fca0000ffe4ff */
[----:B------:R0:W2:Y:S04]  /*110b0*/  @!P0 LDG.E.U16 R17, desc[UR10][R14.64] ;  /* 0x0000000a0e118981 */ /* 0x0000a8000c1e1500 */
[----:B------:R-:W2:Y:S04]  /*110c0*/  LDL.LU R14, [R1+0x4] ;  /* 0x00000400010e7983 */ /* 0x000ea80000300800 */
[----:B------:R-:W0:Y:S04]  /*110d0*/  LDL R15, [R1+0x444] ;  /* 0x00044400010f7983 */ /* 0x000e280000100800 */
[----:B--2---:R0:W-:Y:S02]  /*110e0*/  STS.U16 [R3+UR4+0x2e00], R14 ;  /* 0x002e000e03007988 */ /* 0x0041e40008000404 */
[----:B0-----:R-:W-:-:S02]  /*110f0*/  IADD3 R14, P1, PT, R15, R0, RZ ;  /* 0x000000000f0e7210 */ /* 0x001fc40007f3e0ff */
[----:B------:R-:W2:Y:S01]  /*11100*/  LDL R15, [R1+0x210] ;  /* 0x00021000010f7983 */ /* 0x000ea20000100800 */
[----:B------:R-:W-:Y:S02]  /*11110*/  PRMT R18, RZ, 0x7610, R18 ;  /* 0x00007610ff127816 */ /* 0x000fe40000000012 */
[----:B--2---:R-:W-:-:S05]  /*11120*/  IMAD.X R15, R15, 0x1, R2, P1 ;  /* 0x000000010f0f7824 */ /* 0x004fca00008e0602 */
[----:B------:R0:W2:Y:S04]  /*11130*/  @!P0 LDG.E.U16 R18, desc[UR10][R14.64] ;  /* 0x0000000a0e128981 */ /* 0x0000a8000c1e1500 */
[----:B------:R-:W2:Y:S04]  /*11140*/  LDL.LU R14, [R1] ;  /* 0x00000000010e7983 */ /* 0x000ea80000300800 */
[----:B------:R-:W0:Y:S04]  /*11150*/  LDL R15, [R1+0x424] ;  /* 0x00042400010f7983 */ /* 0x000e280000100800 */
[----:B--2---:R0:W-:Y:S02]  /*11160*/  STS.U16 [R3+UR4+0x3600], R14 ;  /* 0x0036000e03007988 */ /* 0x0041e40008000404 */
[----:B0-----:R-:W-:-:S02]  /*11170*/  IADD3 R14, P1, PT, R15, R0, RZ ;  /* 0x000000000f0e7210 */ /* 0x001fc40007f3e0ff */
[----:B------:R-:W2:Y:S01]  /*11180*/  LDL R15, [R1+0x258] ;  /* 0x00025800010f7983 */ /* 0x000ea20000100800 */
[----:B------:R-:W0:Y:S01]  /*11190*/  S2R R3, SR_TID.X ;  /* 0x0000000000037919 */ /* 0x000e220000002100 */
[----:B------:R-:W-:Y:S02]  /*111a0*/  PRMT R20, RZ, 0x7610, R20 ;  /* 0x00007610ff147816 */ /* 0x000fe40000000014 */
[----:B0-----:R-:W-:-:S05]  /*111b0*/  LOP3.LUT R3, R3, 0x7f, RZ, 0xc0, !PT ;  /* 0x0000007f03037812 */ /* 0x001fca00078ec0ff */
[----:B------:R-:W-:Y:S02]  /*111c0*/  IMAD.SHL.U32 R3, R3, 0x2, RZ ;  /* 0x0000000203037824 */ /* 0x000fe400078e00ff */
[----:B--2---:R-:W-:-:S05]  /*111d0*/  IMAD.X R15, R15, 0x1, R2, P1 ;  /* 0x000000010f0f7824 */ /* 0x004fca00008e0602 */
[----:B------:R0:W2:Y:S02]  /*111e0*/  @!P0 LDG.E.U16 R20, desc[UR10][R14.64] ;  /* 0x0000000a0e148981 */ /* 0x0000a4000c1e1500 */
[----:B0-----:R-:W-:-:S05]  /*111f0*/  LOP3.LUT R15, R3, 0x60, RZ, 0x3c, !PT ;  /* 0x00000060030f7812 */ /* 0x001fca00078e3cff */
[----:B------:R0:W-:Y:S04]  /*11200*/  STS.U16 [R15+UR4+0x3e00], R29 ;  /* 0x003e001d0f007988 */ /* 0x0001e80008000404 */
[----:B0-----:R-:W2:Y:S01]  /*11210*/  LDL R29, [R1+0x298] ;  /* 0x00029800011d7983 */ /* 0x001ea20000100800 */
[----:B---3--:R-:W-:Y:S02]  /*11220*/  IADD3 R14, P1, PT, R26, R0, RZ ;  /* 0x000000001a0e7210 */ /* 0x008fe40007f3e0ff */
[----:B------:R-:W-:Y:S01]  /*11230*/  PRMT R22, RZ, 0x7610, R22 ;  /* 0x00007610ff167816 */ /* 0x000fe20000000016 */
[----:B------:R-:W3:Y:S02]  /*11240*/  LDL R26, [R1+0x574] ;  /* 0x00057400011a7983 */ /* 0x000ee40000100800 */
[----:B--2---:R-:W-:Y:S01]  /*11250*/  IMAD.X R15, R29, 0x1, R2, P1 ;  /* 0x000000011d0f7824 */ /* 0x004fe200008e0602 */
[----:B------:R-:W-:Y:S01]  /*11260*/  PRMT R23, RZ, 0x7610, R23 ;  /* 0x00007610ff177816 */ /* 0x000fe20000000017 */
[----:B------:R-:W2:Y:S04]  /*11270*/  LDL R29, [R1+0x358] ;  /* 0x00035800011d7983 */ /* 0x000ea80000100800 */
[----:B------:R0:W2:Y:S04]  /*11280*/  @!P0 LDG.E.U16 R22, desc[UR10][R14.64] ;  /* 0x0000000a0e168981 */ /* 0x0000a8000c1e1500 */
[----:B------:R-:W2:Y:S01]  /*11290*/  LDL R15, [R1+0x3e4] ;  /* 0x0003e400010f7983 */ /* 0x000ea20000100800 */
[----:B0-----:R-:W-:-:S05]  /*112a0*/  LOP3.LUT R14, R3, 0x60, RZ, 0x3c, !PT ;  /* 0x00000060030e7812 */ /* 0x001fca00078e3cff */
[----:B------:R2:W-:Y:S02]  /*112b0*/  STS.U16 [R14+UR4+0x4600], R28 ;  /* 0x0046001c0e007988 */ /* 0x0005e40008000404 */
[----:B--2---:R-:W-:Y:S02]  /*112c0*/  IADD3 R14, P1, PT, R15, R0, RZ ;  /* 0x000000000f0e7210 */ /* 0x004fe40007f3e0ff */
[----:B------:R-:W2:Y:S01]  /*112d0*/  LDL R15, [R1+0x2d8] ;  /* 0x0002d800010f7983 */ /* 0x000ea20000100800 */
[----:B------:R-:W-:-:S05]  /*112e0*/  LOP3.LUT R28, R3, 0x60, RZ, 0x3c, !PT ;  /* 0x00000060031c7812 */ /* 0x000fca00078e3cff */
[----:B------:R0:W-:Y:S04]  /*112f0*/  STS.U16 [R28+UR4+0x4e00], R27 ;  /* 0x004e001b1c007988 */ /* 0x0001e80008000404 */
[----:B0-----:R-:W3:Y:S01]  /*11300*/  LDL R27, [R1+0x318] ;  /* 0x00031800011b7983 */ /* 0x001ee20000100800 */
[----:B--2---:R-:W-:-:S05]  /*11310*/  IMAD.X R15, R15, 0x1, R2, P1 ;  /* 0x000000010f0f7824 */ /* 0x004fca00008e0602 */
[----:B------:R0:W2:Y:S04]  /*11320*/  @!P0 LDG.E.U16 R23, desc[UR10][R14.64] ;  /* 0x0000000a0e178981 */ /* 0x0000a8000c1e1500 */
[----:B------:R-:W0:Y:S01]  /*11330*/  LDL R15, [R1+0x3c4] ;  /* 0x0003c400010f7983 */ /* 0x000e220000100800 */
[----:B------:R-:W-:-:S03]  /*11340*/  PRMT R24, RZ, 0x7610, R24 ;  /* 0x00007610ff187816 */ /* 0x000fc60000000018 */
[----:B----4-:R1:W-:Y:S02]  /*11350*/  STS.U16 [R28+UR4+0x5600], R25 ;  /* 0x005600191c007988 */ /* 0x0103e40008000404 */
[----:B-1----:R-:W-:Y:S02]  /*11360*/  PRMT R25, RZ, 0x7610, R25 ;  /* 0x00007610ff197816 */ /* 0x002fe40000000019 */
[----:B------:R-:W-:Y:S04]  /*11370*/  STS.U16 [R28+UR4+0x5e00], R21 ;  /* 0x005e00151c007988 */ /* 0x000fe80008000404 */
[----:B------:R1:W-:Y:S01]  /*11380*/  STS.U16 [R28+UR4+0x6600], R19 ;  /* 0x006600131c007988 */ /* 0x0003e20008000404 */
[----:B------:R-:W4:Y:S03]  /*11390*/  S2UR UR7, SR_CgaCtaId ;  /* 0x00000000000779c3 */ /* 0x000f260000008800 */
[----:B------:R-:W-:Y:S04]  /*113a0*/  STS.U16 [R28+UR4+0x6e00], R6 ;  /* 0x006e00061c007988 */ /* 0x000fe80008000404 */
[----:B------:R0:W-:Y:S04]  /*113b0*/  STS.U16 [R28+UR4+0x7600], R5 ;  /* 0x007600051c007988 */ /* 0x0001e80008000404 */
[----:B------:R0:W-:Y:S01]  /*113c0*/  STS.U16 [R28+UR4+0x7e00], R4 ;  /* 0x007e00041c007988 */ /* 0x0001e20008000404 */
[----:B------:R-:W-:Y:S01]  /*113d0*/  UMOV UR6, 0x400 ;  /* 0x0000040000067882 */ /* 0x000fe20000000000 */
[----:B-1----:R-:W-:Y:S01]  /*113e0*/  LOP3.LUT R19, R3, 0x70, RZ, 0x3c, !PT ;  /* 0x0000007003137812 */ /* 0x002fe200078e3cff */
[----:B----4-:R-:W-:-:S04]  /*113f0*/  ULEA UR6, UR7, UR6, 0x18 ;  /* 0x0000000607067291 */ /* 0x010fc8000f8ec0ff */
[----:B------:R1:W-:Y:S01]  /*11400*/  STS.U16 [R19+UR4+0xf00], R7 ;  /* 0x000f000713007988 */ /* 0x0003e20008000404 */
[----:B0-----:R-:W-:-:S05]  /*11410*/  IADD3 R14, P1, PT, R15, R0, RZ ;  /* 0x000000000f0e7210 */ /* 0x001fca0007f3e0ff */
[----:B---3--:R-:W-:-:S05]  /*11420*/  IMAD.X R15, R27, 0x1, R2, P1 ;  /* 0x000000011b0f7824 */ /* 0x008fca00008e0602 */
[----:B------:R0:W3:Y:S02]  /*11430*/  @!P0 LDG.E.U16 R24, desc[UR10][R14.64] ;  /* 0x0000000a0e188981 */ /* 0x0000e4000c1e1500 */
[----:B0-----:R-:W-:Y:S02]  /*11440*/  IADD3 R14, P1, PT, R26, R0, RZ ;  /* 0x000000001a0e7210 */ /* 0x001fe40007f3e0ff */
[----:B------:R-:W4:Y:S03]  /*11450*/  LDL.LU R26, [R1+0x10] ;  /* 0x00001000011a7983 */ /* 0x000f260000300800 */
[----:B------:R-:W-:-:S05]  /*11460*/  IMAD.X R15, R29, 0x1, R2, P1 ;  /* 0x000000011d0f7824 */ /* 0x000fca00008e0602 */
[----:B------:R0:W4:Y:S01]  /*11470*/  @!P0 LDG.E.U16 R25, desc[UR10][R14.64] ;  /* 0x0000000a0e198981 */ /* 0x000122000c1e1500 */
[----:B------:R-:W0:Y:S02]  /*11480*/  S2R R29, SR_TID.X ;  /* 0x00000000001d7919 */ /* 0x000e240000002100 */
[----:B0-----:R-:W-:Y:S01]  /*11490*/  IMAD.SHL.U32 R5, R29, 0x20, RZ ;  /* 0x000000201d057824 */ /* 0x001fe200078e00ff */
[----:B------:R-:W-:-:S04]  /*114a0*/  SHF.R.S32.HI R4, RZ, 0x2, R29 ;  /* 0x00000002ff047819 */ /* 0x000fc8000001141d */
[----:B------:R-:W-:Y:S02]  /*114b0*/  LOP3.LUT R5, R5, 0x60, RZ, 0xc0, !PT ;  /* 0x0000006005057812 */ /* 0x000fe400078ec0ff */
[----:B------:R-:W-:-:S04]  /*114c0*/  SGXT R4, R4, 0x1 ;  /* 0x000000010404781a */ /* 0x000fc80000000200 */
[----:B------:R-:W-:Y:S01]  /*114d0*/  LOP3.LUT R4, R5, 0x90, R4, 0xf8, !PT ;  /* 0x0000009005047812 */ /* 0x000fe200078ef804 */
[C---:B------:R-:W-:Y:S01]  /*114e0*/  IMAD.SHL.U32 R5, R29.reuse, 0x40, RZ ;  /* 0x000000401d057824 */ /* 0x040fe200078e00ff */
[----:B------:R-:W-:-:S04]  /*114f0*/  LOP3.LUT R6, R29, 0x7, RZ, 0xc0, !PT ;  /* 0x000000071d067812 */ /* 0x000fc800078ec0ff */
[----:B------:R-:W-:Y:S01]  /*11500*/  LOP3.LUT R5, R5, 0x1800, RZ, 0xc0, !PT ;  /* 0x0000180005057812 */ /* 0x000fe200078ec0ff */
[C---:B------:R-:W-:Y:S02]  /*11510*/  IMAD.SHL.U32 R14, R29.reuse, 0x2, RZ ;  /* 0x000000021d0e7824 */ /* 0x040fe400078e00ff */
[----:B------:R-:W-:Y:S02]  /*11520*/  IMAD.SHL.U32 R28, R29, 0x10, RZ ;  /* 0x000000101d1c7824 */ /* 0x000fe400078e00ff */
[C---:B------:R-:W-:Y:S02]  /*11530*/  IMAD R5, R6.reuse, 0x100, R5 ;  /* 0x0000010006057824 */ /* 0x040fe400078e0205 */
[----:B------:R-:W-:Y:S01]  /*11540*/  IMAD.SHL.U32 R6, R6, 0x10, RZ ;  /* 0x0000001006067824 */ /* 0x000fe200078e00ff */
[----:B------:R-:W-:Y:S02]  /*11550*/  LOP3.LUT R4, R4, 0x10, R14, 0x78, !PT ;  /* 0x0000001004047812 */ /* 0x000fe400078e780e */
[----:B------:R-:W-:-:S02]  /*11560*/  LOP3.LUT R28, R28, 0x100, RZ, 0xc0, !PT ;  /* 0x000001001c1c7812 */ /* 0x000fc400078ec0ff */
[----:B------:R-:W-:Y:S01]  /*11570*/  LOP3.LUT R6, R6, 0x30, R14, 0x78, !PT ;  /* 0x0000003006067812 */ /* 0x000fe200078e780e */
[----:B------:R-:W-:Y:S01]  /*11580*/  STL [R1+0x69c], R0 ;  /* 0x00069c0001007387 */ /* 0x000fe20000100800 */
[----:B------:R-:W-:-:S03]  /*11590*/  IADD3 R28, PT, PT, R4, UR6, R28 ;  /* 0x00000006041c7c10 */ /* 0x000fc6000fffe01c */
[----:B------:R-:W-:Y:S01]  /*115a0*/  STL [R1+0xad0], R2 ;  /* 0x000ad00201007387 */ /* 0x000fe20000100800 */
[----:B------:R-:W-:-:S03]  /*115b0*/  IMAD.IADD R3, R5, 0x1, R6 ;  /* 0x0000000105037824 */ /* 0x000fc600078e0206 */
[----:B------:R-:W4:Y:S04]  /*115c0*/  LDL.LU.64 R4, [R1+0x5e0] ;  /* 0x0005e00001047983 */ /* 0x000f280000300a00 */
[----:B-1----:R-:W4:Y:S04]  /*115d0*/  LDL.LU.64 R6, [R1+0x5e8] ;  /* 0x0005e80001067983 */ /* 0x002f280000300a00 */
[----:B------:R-:W-:Y:S04]  /*115e0*/  STS.U16 [R19+UR4+0x700], R16 ;  /* 0x0007001013007988 */ /* 0x000fe80008000404 */
[----:B------:R-:W-:Y:S04]  /*115f0*/  STS.U16 [R19+UR4+0x1700], R8 ;  /* 0x0017000813007988 */ /* 0x000fe80008000404 */
[----:B------:R0:W-:Y:S04]  /*11600*/  STS.U16 [R19+UR4+0x1f00], R9 ;  /* 0x001f000913007988 */ /* 0x0001e80008000404 */
[----:B------:R-:W-:Y:S04]  /*11610*/  STS.U16 [R19+UR4+0x2700], R10 ;  /* 0x0027000a13007988 */ /* 0x000fe80008000404 */
[----:B------:R1:W-:Y:S04]  /*11620*/  STS.U16 [R19+UR4+0x2f00], R11 ;  /* 0x002f000b13007988 */ /* 0x0003e80008000404 */
[----:B------:R-:W-:Y:S04]  /*11630*/  STS.U16 [R19+UR4+0x3700], R12 ;  /* 0x0037000c13007988 */ /* 0x000fe80008000404 */
[----:B------:R-:W-:Y:S04]  /*11640*/  STS.U16 [R19+UR4+0x3f00], R13 ;  /* 0x003f000d13007988 */ /* 0x000fe80008000404 */
[----:B------:R-:W-:Y:S04]  /*11650*/  STS.U16 [R19+UR4+0x4700], R17 ;  /* 0x0047001113007988 */ /* 0x000fe80008000404 */
[----:B------:R-:W-:Y:S04]  /*11660*/  STS.U16 [R19+UR4+0x4f00], R18 ;  /* 0x004f001213007988 */ /* 0x000fe80008000404 */
[----:B------:R-:W-:Y:S04]  /*11670*/  STS.U16 [R19+UR4+0x5700], R20 ;  /* 0x0057001413007988 */ /* 0x000fe80008000404 */
[----:B------:R-:W-:Y:S04]  /*11680*/  STS.U16 [R19+UR4+0x5f00], R22 ;  /* 0x005f001613007988 */ /* 0x000fe80008000404 */
[----:B--2---:R-:W-:Y:S04]  /*11690*/  STS.U16 [R19+UR4+0x6700], R23 ;  /* 0x0067001713007988 */ /* 0x004fe80008000404 */
[----:B0-----:R-:W2:Y:S04]  /*116a0*/  LDL.LU.64 R8, [R1+0x5d0] ;  /* 0x0005d00001087983 */ /* 0x001ea80000300a00 */
[----:B-1----:R-:W2:Y:S04]  /*116b0*/  LDL.LU.64 R10, [R1+0x5d8] ;  /* 0x0005d800010a7983 */ /* 0x002ea80000300a00 */
[----:B---3--:R-:W-:Y:S04]  /*116c0*/  STS.U16 [R19+UR4+0x6f00], R24 ;  /* 0x006f001813007988 */ /* 0x008fe80008000404 */
[----:B----4-:R-:W-:Y:S04]  /*116d0*/  STS.U16 [R19+UR4+0x7f00], R26 ;  /* 0x007f001a13007988 */ /* 0x010fe80008000404 */
[----:B------:R-:W-:Y:S01]  /*116e0*/  STS.U16 [R19+UR4+0x7700], R25 ;  /* 0x0077001913007988 */ /* 0x000fe20008000404 */
[----:B------:R-:W-:Y:S06]  /*116f0*/  BAR.SYNC.DEFER_BLOCKING 0x0 ;  /* 0x0000000000007b1d */ /* 0x000fec0000010000 */
[----:B------:R-:W0:Y:S04]  /*11700*/  LDSM.16.M88.4 R24, [R3+UR6+0x2000] ;  /* 0x002000060318783b */ /* 0x000e280008000200 */
[----:B------:R-:W1:Y:S04]  /*11710*/  LDSM.16.M88.4 R16, [R3+UR6+0x4000] ;  /* 0x004000060310783b */ /* 0x000e680008000200 */
[----:B------:R-:W-:Y:S04]  /*11720*/  LDSM.16.MT88.4 R12, [R28+0x8000] ;  /* 0x008000001c0c783b */ /* 0x000fe80000004200 */
[----:B------:R-:W3:Y:S04]  /*11730*/  LDSM.16.M88.4 R20, [R3+UR6] ;  /* 0x000000060314783b */ /* 0x000ee80008000200 */
[----:B0-----:R0:W-:Y:S04]  /*11740*/  STL [R1+0xbac], R26 ;  /* 0x000bac1a01007387 */ /* 0x0011e80000100800 */
[----:B------:R4:W-:Y:S04]  /*11750*/  STL [R1+0xba8], R27 ;  /* 0x000ba81b01007387 */ /* 0x0009e80000100800 */
[----:B-1----:R-:W-:Y:S01]  /*11760*/  STL.64 [R1+0x28], R18 ;  /* 0x0000281201007387 */ /* 0x002fe20000100a00 */
[----:B0-----:R-:W-:Y:S01]  /*11770*/  MOV R26, R17 ;  /* 0x00000011001a7202 */ /* 0x001fe20000000f00 */
[----:B----4-:R-:W-:-:S02]  /*11780*/  IMAD.MOV.U32 R27, RZ, RZ, R16 ;  /* 0x000000ffff1b7224 */ /* 0x010fc400078e0010 */
[----:B------:R-:W0:Y:S01]  /*11790*/  LDSM.16.M88.4 R16, [R3+UR6+0x6000] ;  /* 0x006000060310783b */ /* 0x000e220008000200 */
[----:B---3--:R-:W-:Y:S03]  /*117a0*/  HMMA.16816.F32 R4, R12, R20, R4 ;  /* 0x000000140c04723c */ /* 0x008fe60000001804 */
[----:B0-----:R-:W-:Y:S04]  /*117b0*/  STL.64 [R1+0xbb0], R16 ;  /* 0x000bb01001007387 */ /* 0x001fe80000100a00 */
[----:B------:R0:W-:Y:S04]  /*117c0*/  STL.64 [R1+0xba0], R22 ;  /* 0x000ba01601007387 */ /* 0x0001e80000100a00 */
[----:B------:R-:W3:Y:S04]  /*117d0*/  LDL.LU.64 R20, [R1+0x5c0] ;  /* 0x0005c00001147983 */ /* 0x000ee80000300a00 */
[----:B0-----:R-:W3:Y:S01]  /*117e0*/  LDL.LU.64 R22, [R1+0x5c8] ;  /* 0x0005c80001167983 */ /* 0x001ee20000300a00 */
[----:B------:R-:W-:-:S02]  /*117f0*/  IMAD.MOV.U32 R16, RZ, RZ, R27 ;  /* 0x000000ffff107224 */ /* 0x000fc400078e001b */
[----:B------:R-:W-:Y:S02]  /*11800*/  IMAD.MOV.U32 R17, RZ, RZ, R26 ;  /* 0x000000ffff117224 */ /* 0x000fe400078e001a */
[----:B------:R-:W-:Y:S02]  /*11810*/  IMAD.MOV.U32 R2, RZ, RZ, R18 ;  /* 0x000000ffff027224 */ /* 0x000fe400078e0012 */
[----:B------:R-:W-:Y:S01]  /*11820*/  IMAD.MOV.U32 R0, RZ, RZ, R19 ;  /* 0x000000ffff007224 */ /* 0x000fe200078e0013 */
[C---:B--2---:R-:W-:Y:S01]  /*11830*/  HMMA.16816.F32 R8, R12.reuse, R24, R8 ;  /* 0x000000180c08723c */ /* 0x044fe20000001808 */
[----:B------:R-:W2:Y:S04]  /*11840*/  LDL.LU.64 R24, [R1+0x5b0] ;  /* 0x0005b00001187983 */ /* 0x000ea80000300a00 */
[----:B------:R-:W2:Y:S03]  /*11850*/  LDL.LU.64 R26, [R1+0x5b8] ;  /* 0x0005b800011a7983 */ /* 0x000ea60000300a00 */
[----:B---3--:R-:W-:-:S15]  /*11860*/  HMMA.16816.F32 R16, R12, R16, R20 ;  /* 0x000000100c10723c */ /* 0x008fde0000001814 */
[----:B------:R-:W-:-:S04]  /*11870*/  NOP ;  /* 0x0000000000007918 */ /* 0x000fc80000000000 */
[----:B------:R-:W-:Y:S02]  /*11880*/  IMAD.MOV.U32 R23, RZ, RZ, R16 ;  /* 0x000000ffff177224 */ /* 0x000fe400078e0010 */
[----:B------:R-:W-:Y:S02]  /*11890*/  IMAD.MOV.U32 R22, RZ, RZ, R17 ;  /* 0x000000ffff167224 */ /* 0x000fe400078e0011 */
[----:B------:R-:W2:Y:S01]  /*118a0*/  LDL.LU.64 R16, [R1+0xbb0] ;  /* 0x000bb00001107983 */ /* 0x000ea20000300a00 */
[----:B------:R-:W-:Y:S02]  /*118b0*/  IMAD.MOV.U32 R21, RZ, RZ, R18 ;  /* 0x000000ffff157224 */ /* 0x000fe400078e0012 */
[----:B------:R-:W-:Y:S01]  /*118c0*/  IMAD.MOV.U32 R20, RZ, RZ, R19 ;  /* 0x000000ffff147224 */ /* 0x000fe200078e0013 */
[----:B------:R-:W-:Y:S01]  /*118d0*/  STL [R1+0xb48], R3 ;  /* 0x000b480301007387 */ /* 0x000fe20000100800 */
[----:B------:R-:W-:Y:S01]  /*118e0*/  LOP3.LUT R29, R3, 0x40, RZ, 0x3c, !PT ;  /* 0x00000040031d7812 */ /* 0x000fe200078e3cff */
[----:B--2---:R-:W-:Y:S02]  /*118f0*/  HMMA.16816.F32 R12, R12, R16, R24 ;  /* 0x000000100c0c723c */ /* 0x004fe40000001818 */
[----:B------:R-:W0:-:S15]  /*11900*/  LDSM.16.MT88.4 R16, [R28+0x8400] ;  /* 0x008400001c10783b */ /* 0x000e1e0000004200 */
[----:B------:R-:W-:Y:S02]  /*11910*/  NOP ;  /* 0x0000000000007918 */ /* 0x000fe40000000000 */
[----:B------:R-:W-:Y:S02]  /*11920*/  IMAD.MOV.U32 R24, RZ, RZ, R15 ;  /* 0x000000ffff187224 */ /* 0x000fe400078e000f */
[----:B------:R-:W-:Y:S02]  /*11930*/  IMAD.MOV.U32 R25, RZ, RZ, R14 ;  /* 0x000000ffff197224 */ /* 0x000fe400078e000e */
[----:B------:R-:W-:Y:S02]  /*11940*/  IMAD.MOV.U32 R26, RZ, RZ, R12 ;  /* 0x000000ffff1a7224 */ /* 0x000fe400078e000c */
[----:B------:R-:W-:Y:S02]  /*11950*/  IMAD.MOV.U32 R27, RZ, RZ, R13 ;  /* 0x000000ffff1b7224 */ /* 0x000fe400078e000d */
[----:B------:R-:W-:Y:S04]  /*11960*/  LDSM.16.MT88.4 R12, [R28+0x8200] ;  /* 0x008200001c0c783b */ /* 0x000fe80000004200 */
[----:B0-----:R0:W-:Y:S04]  /*11970*/  STL.64 [R1+0xb88], R18 ;  /* 0x000b881201007387 */ /* 0x0011e80000100a00 */
[----:B------:R1:W-:Y:S01]  /*11980*/  STL.64 [R1+0xb80], R16 ;  /* 0x000b801001007387 */ /* 0x0003e20000100a00 */
[----:B0-----:R-:W-:Y:S01]  /*11990*/  IMAD.MOV.U32 R18, RZ, RZ, R25 ;  /* 0x000000ffff127224 */ /* 0x001fe200078e0019 */
[----:B------:R-:W-:Y:S01]  /*119a0*/  MOV R19, R24 ;  /* 0x0000001800137202 */ /* 0x000fe20000000f00 */
[----:B-1----:R-:W-:-:S02]  /*119b0*/  IMAD.MOV.U32 R16, RZ, RZ, R26 ;  /* 0x000000ffff107224 */ /* 0x002fc400078e001a */
[----:B------:R-:W-:Y:S01]  /*119c0*/  IMAD.MOV.U32 R17, RZ, RZ, R27 ;  /* 0x000000ffff117224 */ /* 0x000fe200078e001b */
[----:B------:R-:W2:Y:S04]  /*119d0*/  LDL.LU R26, [R1+0xbac] ;  /* 0x000bac00011a7983 */ /* 0x000ea80000300800 */
[----:B------:R-:W2:Y:S04]  /*119e0*/  LDL.LU R27, [R1+0xba8] ;  /* 0x000ba800011b7983 */ /* 0x000ea80000300800 */
[----:B------:R0:W-:Y:S04]  /*119f0*/  STL.64 [R1+0xb98], R18 ;  /* 0x000b981201007387 */ /* 0x0001e80000100a00 */
[----:B------:R1:W-:Y:S01]  /*11a00*/  STL.64 [R1+0xb90], R16 ;  /* 0x000b901001007387 */ /* 0x0003e20000100a00 */
[----:B0-----:R-:W-:-:S02]  /*11a10*/  IMAD.MOV.U32 R18, RZ, RZ, R21 ;  /* 0x000000ffff127224 */ /* 0x001fc400078e0015 */
[----:B------:R-:W-:Y:S02]  /*11a20*/  IMAD.MOV.U32 R19, RZ, RZ, R20 ;  /* 0x000000ffff137224 */ /* 0x000fe400078e0014 */
[----:B-1----:R-:W-:Y:S02]  /*11a30*/  IMAD.MOV.U32 R16, RZ, RZ, R23 ;  /* 0x000000ffff107224 */ /* 0x002fe400078e0017 */
[----:B------:R-:W-:Y:S02]  /*11a40*/  IMAD.MOV.U32 R17, RZ, RZ, R22 ;  /* 0x000000ffff117224 */ /* 0x000fe400078e0016 */
[----:B------:R-:W0:Y:S04]  /*11a50*/  LDSM.16.M88.4 R20, [R29+UR6] ;  /* 0x000000061d14783b */ /* 0x000e280008000200 */
[----:B0-----:R0:W-:Y:S04]  /*11a60*/  STL.64 [R1+0x48], R22 ;  /* 0x0000481601007387 */ /* 0x0011e80000100a00 */
[----:B0-----:R-:W3:Y:S01]  /*11a70*/  LDL.LU.64 R22, [R1+0xba0] ;  /* 0x000ba00001167983 */ /* 0x001ee20000300a00 */
[----:B------:R-:W-:-:S02]  /*11a80*/  IMAD.MOV.U32 R24, RZ, RZ, R20 ;  /* 0x000000ffff187224 */ /* 0x000fc400078e0014 */
[----:B------:R-:W-:Y:S01]  /*11a90*/  IMAD.MOV.U32 R3, RZ, RZ, R21 ;  /* 0x000000ffff037224 */ /* 0x000fe200078e0015 */
[C---:B---3--:R-:W-:Y:S08]  /*11aa0*/  HMMA.16816.F32 R4, R12.reuse, R22, R4 ;  /* 0x000000160c04723c */ /* 0x048ff00000001804 */
[----:B--2---:R-:W-:Y:S01]  /*11ab0*/  HMMA.16816.F32 R20, R12, R26, R8 ;  /* 0x0000001a0c14723c */ /* 0x004fe20000001808 */
[----:B------:R-:W2:Y:S04]  /*11ac0*/  LDL.LU R26, [R1+0x28] ;  /* 0x00002800011a7983 */ /* 0x000ea80000300800 */
[----:B------:R-:W2:Y:S01]  /*11ad0*/  LDL.LU R27, [R1+0x2c] ;  /* 0x00002c00011b7983 */ /* 0x000ea20000300800 */
[----:B------:R-:W-:-:S02]  /*11ae0*/  IMAD.MOV.U32 R8, RZ, RZ, R24 ;  /* 0x000000ffff087224 */ /* 0x000fc400078e0018 */
[----:B--2---:R-:W-:Y:S01]  /*11af0*/  HMMA.16816.F32 R24, R12, R26, R16 ;  /* 0x0000001a0c18723c */ /* 0x004fe20000001810 */
[----:B------:R-:W2:Y:S04]  /*11b00*/  LDL.LU.64 R18, [R1+0xb98] ;  /* 0x000b980001127983 */ /* 0x000ea80000300a00 */
[----:B------:R-:W2:-:S14]  /*11b10*/  LDL.LU.64 R16, [R1+0xb90] ;  /* 0x000b900001107983 */ /* 0x000e9c0000300a00 */
[----:B------:R0:W-:Y:S04]  /*11b20*/  STL.64 [R1+0xb78], R26 ;  /* 0x000b781a01007387 */ /* 0x0001e80000100a00 */
[----:B------:R-:W-:Y:S01]  /*11b30*/  STL.64 [R1+0xb70], R24 ;  /* 0x000b701801007387 */ /* 0x000fe20000100a00 */
[----:B0-----:R-:W-:Y:S02]  /*11b40*/  IMAD.MOV.U32 R26, RZ, RZ, R2 ;  /* 0x000000ffff1a7224 */ /* 0x001fe400078e0002 */
[----:B------:R-:W-:-:S07]  /*11b50*/  IMAD.MOV.U32 R27, RZ, RZ, R0 ;  /* 0x000000ffff1b7224 */ /* 0x000fce00078e0000 */
[----:B--2---:R-:W-:Y:S01]  /*11b60*/  HMMA.16816.F32 R12, R12, R26, R16 ;  /* 0x0000001a0c0c723c */ /* 0x004fe20000001810 */
[----:B------:R-:W2:Y:S04]  /*11b70*/  LDL.LU.64 R18, [R1+0xb88] ;  /* 0x000b880001127983 */ /* 0x000ea80000300a00 */
[----:B------:R-:W2:Y:S04]  /*11b80*/  LDL.LU.64 R16, [R1+0xb80] ;  /* 0x000b800001107983 */ /* 0x000ea80000300a00 */
[----:B------:R-:W0:Y:S01]  /*11b90*/  LDSM.16.M88.4 R24, [R29+UR6+0x2000] ;  /* 0x002000061d18783b */ /* 0x000e220008000200 */
[----:B------:R-:W-:-:S09]  /*11ba0*/  IMAD.MOV.U32 R9, RZ, RZ, R3 ;  /* 0x000000ffff097224 */ /* 0x000fd200078e0003 */
[----:B------:R-:W-:Y:S04]  /*11bb0*/  STL.64 [R1+0xb68], R14 ;  /* 0x000b680e01007387 */ /* 0x000fe80000100a00 */
[----:B------:R-:W-:Y:S04]  /*11bc0*/  STL.64 [R1+0xb60], R12 ;  /* 0x000b600c01007387 */ /* 0x000fe80000100a00 */
[----:B------:R-:W1:Y:S01]  /*11bd0*/  LDSM.16.M88.4 R12, [R29+UR6+0x4000] ;  /* 0x004000061d0c783b */ /* 0x000e620008000200 */
[----:B0-----:R-:W-:Y:S01]  /*11be0*/  IMAD.MOV.U32 R3, RZ, RZ, R27 ;  /* 0x000000ffff037224 */ /* 0x001fe200078e001b */
[C---:B--2---:R-:W-:Y:S08]  /*11bf0*/  HMMA.16816.F32 R8, R16.reuse, R8, R4 ;  /* 0x000000081008723c */ /* 0x044ff00000001804 */
[----:B------:R-:W-:Y:S01]  /*11c00*/  HMMA.16816.F32 R20, R16, R24, R20 ;  /* 0x000000181014723c */ /* 0x000fe20000001814 */
[----:B-1----:R-:W-:Y:S01]  /*11c10*/  IMAD.MOV.U32 R2, RZ, RZ, R14 ;  /* 0x000000ffff027224 */ /* 0x002fe200078e000e */
[----:B------:R-:W-:Y:S09]  /*11c20*/  LDSM.16.MT88.4 R4, [R28+0x8600] ;  /* 0x008600001c04783b */ /* 0x000ff20000004200 */
[----:B------:R-:W-:Y:S04]  /*11c30*/  STL.64 [R1+0xb58], R10 ;  /* 0x000b580a01007387 */ /* 0x000fe80000100a00 */
[----:B------:R0:W-:Y:S04]  /*11c40*/  STL [R1+0x8], R26 ;  /* 0x0000081a01007387 */ /* 0x0001e80000100800 */
[----:B------:R-:W-:Y:S04]  /*11c50*/  STL.64 [R1+0xb50], R8 ;  /* 0x000b500801007387 */ /* 0x000fe80000100a00 */
[----:B------:R-:W-:Y:S04]  /*11c60*/  STL [R1+0xad4], R29 ;  /* 0x000ad41d01007387 */ /* 0x000fe80000100800 */
[----:B0-----:R-:W2:Y:S04]  /*11c70*/  LDL.LU.64 R26, [R1+0xb78] ;  /* 0x000b7800011a7983 */ /* 0x001ea80000300a00 */
[----:B------:R-:W2:Y:S04]  /*11c80*/  LDL.LU.64 R24, [R1+0xb70] ;  /* 0x000b700001187983 */ /* 0x000ea80000300a00 */
[----:B------:R-:W0:Y:S01]  /*11c90*/  LDSM.16.M88.4 R8, [R29+UR6+0x6000] ;  /* 0x006000061d08783b */ /* 0x000e220008000200 */
[----:B------:R-:W-:-:S03]  /*11ca0*/  IMAD.MOV.U32 R0, RZ, RZ, R15 ;  /* 0x000000ffff007224 */ /* 0x000fc600078e000f */
[----:B0-----:R-:W-:Y:S04]  /*11cb0*/  STL.64 [R1+0x28], R10 ;  /* 0x0000280a01007387 */ /* 0x001fe80000100a00 */
[----:B------:R0:W-:Y:S04]  /*11cc0*/  STL.64 [R1+0xb40], R22 ;  /* 0x000b401601007387 */ /* 0x0001e80000100a00 */
[----:B------:R-:W-:Y:S04]  /*11cd0*/  STL.64 [R1+0xb38], R20 ;  /* 0x000b381401007387 */ /* 0x000fe80000100a00 */
[----:B0-----:R-:W3:Y:S04]  /*11ce0*/  LDL.LU R22, [R1+0x48] ;  /* 0x0000480001167983 */ /* 0x001ee80000300800 */
[----:B------:R-:W3:Y:S04]  /*11cf0*/  LDL.LU R23, [R1+0x4c] ;  /* 0x00004c0001177983 */ /* 0x000ee80000300800 */
[----:B------:R-:W4:Y:S01]  /*11d00*/  LDL.LU.64 R14, [R1+0xb68] ;  /* 0x000b6800010e7983 */ /* 0x000f220000300a00 */
[C---:B--2---:R-:W-:Y:S03]  /*11d10*/  HMMA.16816.F32 R24, R16.reuse, R12, R24 ;  /* 0x0000000c1018723c */ /* 0x044fe60000001818 */
[----:B------:R-:W4:Y:S04]  /*11d20*/  LDL.LU.64 R12, [R1+0xb60] ;  /* 0x000b6000010c7983 */ /* 0x000f280000300a00 */
[----:B------:R-:W3:Y:S01]  /*11d30*/  LDL.LU.64 R10, [R1+0xb58] ;  /* 0x000b5800010a7983 */ /* 0x000ee20000300a00 */
[----:B----4-:R-:W-:Y:S03]  /*11d40*/  HMMA.16816.F32 R12, R16, R8, R12 ;  /* 0x00000008100c723c */ /* 0x010fe6000000180c */
[----:B------:R-:W3:Y:S01]  /*11d50*/  LDL.LU.64 R8, [R1+0xb50] ;  /* 0x000b500001087983 */ /* 0x000ee20000300a00 */
[----:B------:R-:W-:-:S03]  /*11d60*/  IMAD.MOV.U32 R19, RZ, RZ, R3 ;  /* 0x000000ffff137224 */ /* 0x000fc600078e0003 */
[----:B------:R-:W2:Y:S04]  /*11d70*/  LDL.LU R18, [R1+0x8] ;  /* 0x0000080001127983 */ /* 0x000ea80000300800 */
[----:B------:R-:W4:Y:S08]  /*11d80*/  LDL.LU R3, [R1+0xb48] ;  /* 0x000b480001037983 */ /* 0x000f300000300800 */
[----:B------:R0:W-:Y:S04]  /*11d90*/  STL.64 [R1+0xb30], R14 ;  /* 0x000b300e01007387 */ /* 0x0001e80000100a00 */
[----:B------:R1:W-:Y:S01]  /*11da0*/  STL.64 [R1+0xb28], R12 ;  /* 0x000b280c01007387 */ /* 0x0003e20000100a00 */
[----:B0-----:R-:W-:Y:S01]  /*11db0*/  IMAD.MOV.U32 R14, RZ, RZ, R2 ;  /* 0x000000ffff0e7224 */ /* 0x001fe200078e0002 */
[----:B------:R-:W-:-:S07]  /*11dc0*/  MOV R15, R0 ;  /* 0x00000000000f7202 */ /* 0x000fce0000000f00 */
[C---:B------:R-:W-:Y:S08]  /*11dd0*/  HMMA.16816.F32 R24, R4.reuse, R14, R24 ;  /* 0x0000000e0418723c */ /* 0x040ff00000001818 */
[----:B---3--:R-:W-:Y:S01]  /*11de0*/  HMMA.16816.F32 R8, R4, R22, R8 ;  /* 0x000000160408723c */ /* 0x008fe20000001808 */
[----:B------:R-:W2:Y:S04]  /*11df0*/  LDL.LU.64 R22, [R1+0xb40] ;  /* 0x000b400001167983 */ /* 0x000ea80000300a00 */
[----:B------:R-:W2:-:S14]  /*11e00*/  LDL.LU.64 R20, [R1+0xb38] ;  /* 0x000b380001147983 */ /* 0x000e9c0000300a00 */
[----:B------:R0:W-:Y:S04]  /*11e10*/  STL.64 [R1+0xb20], R10 ;  /* 0x000b200a01007387 */ /* 0x0001e80000100a00 */
[----:B------:R-:W-:Y:S04]  /*11e20*/  STL.64 [R1+0xb18], R8 ;  /* 0x000b180801007387 */ /* 0x000fe80000100a00 */
[----:B------:R-:W3:Y:S04]  /*11e30*/  LDL.LU.64 R14, [R1+0xb30] ;  /* 0x000b3000010e7983 */ /* 0x000ee80000300a00 */
[----:B-1----:R-:W3:Y:S01]  /*11e40*/  LDL.LU.64 R12, [R1+0xb28] ;  /* 0x000b2800010c7983 */ /* 0x002ee20000300a00 */
[----:B0-----:R-:W-:-:S02]  /*11e50*/  IMAD.MOV.U32 R11, RZ, RZ, R26 ;  /* 0x000000ffff0b7224 */ /* 0x001fc400078e001a */
[----:B------:R-:W-:Y:S01]  /*11e60*/  IMAD.MOV.U32 R10, RZ, RZ, R27 ;  /* 0x000000ffff0a7224 */ /* 0x000fe200078e001b */
[----:B------:R3:W-:Y:S04]  /*11e70*/  STL [R1+0x10], R24 ;  /* 0x0000101801007387 */ /* 0x0007e80000100800 */
[----:B------:R-:W3:Y:S04]  /*11e80*/  LDL.LU R26, [R1+0x28] ;  /* 0x00002800011a7983 */ /* 0x000ee80000300800 */
[----:B------:R-:W3:Y:S01]  /*11e90*/  LDL.LU R27, [R1+0x2c] ;  /* 0x00002c00011b7983 */ /* 0x000ee20000300800 */
[----:B------:R-:W-:Y:S01]  /*11ea0*/  IMAD.MOV.U32 R29, RZ, RZ, R25 ;  /* 0x000000ffff1d7224 */ /* 0x000fe200078e0019 */
[C---:B--2---:R-:W-:Y:S02]  /*11eb0*/  HMMA.16816.F32 R16, R4.reuse, R18, R20 ;  /* 0x000000120410723c */ /* 0x044fe40000001814 */
[----:B----4-:R-:W0:Y:S06]  /*11ec0*/  LDSM.16.M88.4 R20, [R3+UR6+0x80] ;  /* 0x000080060314783b */ /* 0x010e2c0008000200 */
[----:B---3--:R-:W-:Y:S01]  /*11ed0*/  HMMA.16816.F32 R24, R4, R26, R12 ;  /* 0x0000001a0418723c */ /* 0x008fe2000000180c */
[----:B------:R-:W1:-:S15]  /*11ee0*/  LDSM.16.M88.4 R4, [R3+UR6+0x2080] ;  /* 0x002080060304783b */ /* 0x000e5e0008000200 */
[----:B------:R-:W-:-:S03]  /*11ef0*/  NOP ;  /* 0x0000000000007918 */ /* 0x000fc60000000000 */
[----:B------:R-:W-:Y:S04]  /*11f00*/  STL.64 [R1+0xb00], R26 ;  /* 0x000b001a01007387 */ /* 0x000fe80000100a00 */
[----:B0-----:R-:W-:Y:S04]  /*11f10*/  STL.64 [R1+0x48], R22 ;  /* 0x0000481601007387 */ /* 0x001fe80000100a00 */
[----:B------:R0:W-:Y:S04]  /*11f20*/  STL.64 [R1+0xaf8], R24 ;  /* 0x000af81801007387 */ /* 0x0001e80000100a00 */
[----:B0-----:R-:W2:Y:S01]  /*11f30*/  LDL.LU R24, [R1+0x10] ;  /* 0x0000100001187983 */ /* 0x001ea20000300800 */
[----:B------:R-:W-:-:S02]  /*11f40*/  IMAD.MOV.U32 R26, RZ, RZ, R11 ;  /* 0x000000ffff1a7224 */ /* 0x000fc400078e000b */
[----:B------:R-:W-:Y:S02]  /*11f50*/  IMAD.MOV.U32 R27, RZ, RZ, R10 ;  /* 0x000000ffff1b7224 */ /* 0x000fe400078e000a */
[----:B------:R-:W-:Y:S02]  /*11f60*/  IMAD.MOV.U32 R25, RZ, RZ, R29 ;  /* 0x000000ffff197224 */ /* 0x000fe400078e001d */
[----:B------:R-:W-:Y:S02]  /*11f70*/  IMAD.MOV.U32 R9, RZ, RZ, R16 ;  /* 0x000000ffff097224 */ /* 0x000fe400078e0010 */
[----:B------:R-:W-:Y:S01]  /*11f80*/  IMAD.MOV.U32 R8, RZ, RZ, R17 ;  /* 0x000000ffff087224 */ /* 0x000fe200078e0011 */
[----:B------:R0:W-:Y:S01]  /*11f90*/  STL.64 [R1+0xb10], R26 ;  /* 0x000b101a01007387 */ /* 0x0001e20000100a00 */
[----:B-1----:R-:W-:Y:S01]  /*11fa0*/  IMAD.MOV.U32 R13, RZ, RZ, R4 ;  /* 0x000000ffff0d7224 */ /* 0x002fe200078e0004 */
[----:B------:R-:W-:Y:S01]  /*11fb0*/  MOV R12, R5 ;  /* 0x00000005000c7202 */ /* 0x000fe20000000f00 */
[----:B------:R-:W-:-:S04]  /*11fc0*/  IMAD.MOV.U32 R2, RZ, RZ, R18 ;  /* 0x000000ffff027224 */ /* 0x000fc800078e0012 */
[----:B0-----:R-:W-:Y:S01]  /*11fd0*/  IMAD.MOV.U32 R26, RZ, RZ, R2 ;  /* 0x000000ffff1a7224 */ /* 0x001fe200078e0002 */
[----:B--2---:R0:W-:Y:S04]  /*11fe0*/  STL.64 [R1+0xb08], R24 ;  /* 0x000b081801007387 */ /* 0x0041e80000100a00 */
[----:B------:R-:W-:Y:S04]  /*11ff0*/  STL.64 [R1+0x38], R6 ;  /* 0x0000380601007387 */ /* 0x000fe80000100a00 */
[----:B------:R-:W1:Y:S01]  /*12000*/  LDSM.16.M88.4 R4, [R3+UR6+0x4080] ;  /* 0x004080060304783b */ /* 0x000e620008000200 */
[----:B0-----:R-:W-:-:S02]  /*12010*/  IMAD.MOV.U32 R24, RZ, RZ, R9 ;  /* 0x000000ffff187224 */ /* 0x001fc400078e0009 */
[----:B------:R-:W-:Y:S02]  /*12020*/  IMAD.MOV.U32 R25, RZ, RZ, R8 ;  /* 0x000000ffff197224 */ /* 0x000fe400078e0008 */
[----:B------:R-:W0:Y:S01]  /*12030*/  LDSM.16.M88.4 R8, [R3+UR6+0x6080] ;  /* 0x006080060308783b */ /* 0x000e220008000200 */
[----:B-1----:R-:W-:-:S03]  /*12040*/  IMAD.MOV.U32 R2, RZ, RZ, R6 ;  /* 0x000000ffff027224 */ /* 0x002fc600078e0006 */
[----:B0-----:R0:W-:Y:S01]  /*12050*/  STL [R1+0x58], R10 ;  /* 0x0000580a01007387 */ /* 0x0011e20000100800 */
[----:B------:R-:W-:Y:S02]  /*12060*/  IMAD.MOV.U32 R29, RZ, RZ, R11 ;  /* 0x000000ffff1d7224 */ /* 0x000fe400078e000b */
[----:B------:R-:W-:Y:S02]  /*12070*/  IMAD.MOV.U32 R6, RZ, RZ, R8 ;  /* 0x000000ffff067224 */ /* 0x000fe400078e0008 */
[----:B------:R-:W-:Y:S01]  /*12080*/  IMAD.MOV.U32 R3, RZ, RZ, R9 ;  /* 0x000000ffff037224 */ /* 0x000fe200078e0009 */
[----:B0-----:R-:W2:Y:S04]  /*12090*/  LDL.LU.64 R10, [R1+0xb20] ;  /* 0x000b2000010a7983 */ /* 0x001ea80000300a00 */
[----:B------:R-:W2:Y:S01]  /*120a0*/  LDL.LU.64 R8, [R1+0xb18] ;  /* 0x000b180001087983 */ /* 0x000ea20000300a00 */
[----:B------:R-:W-:-:S03]  /*120b0*/  IMAD.MOV.U32 R0, RZ, RZ, R19 ;  /* 0x000000ffff007224 */ /* 0x000fc600078e0013 */
[----:B------:R-:W2:Y:S01]  /*120c0*/  LDSM.16.MT88.4 R16, [R28+0x8800] ;  /* 0x008800001c10783b */ /* 0x000ea20000004200 */
[----:B------:R-:W-:Y:S01]  /*120d0*/  IMAD.MOV.U32 R27, RZ, RZ, R0 ;  /* 0x000000ffff1b7224 */ /* 0x000fe200078e0000 */
[C---:B--2---:R-:W-:Y:S01]  /*120e0*/  HMMA.16816.F32 R20, R16.reuse, R20, R8 ;  /* 0x000000141014723c */ /* 0x044fe20000001808 */
[----:B------:R-:W-:Y:S02]  /*120f0*/  IMAD.MOV.U32 R8, RZ, RZ, R13 ;  /* 0x000000ffff087224 */ /* 0x000fe400078e000d */
[----:B------:R-:W-:Y:S02]  /*12100*/  IMAD.MOV.U32 R9, RZ, RZ, R12 ;  /* 0x000000ffff097224 */ /* 0x000fe400078e000c */
[----:B------:R-:W-:Y:S01]  /*12110*/  IMAD.MOV.U32 R0, RZ, RZ, R7 ;  /* 0x000000ffff007224 */ /* 0x000fe200078e0007 */
[----:B------:R-:W0:Y:S04]  /*12120*/  LDSM.16.MT88.4 R12, [R28+0x8a00] ;  /* 0x008a00001c0c783b */ /* 0x000e280000004200 */
[----:B------:R-:W-:Y:S09]  /*12130*/  HMMA.16816.F32 R8, R16, R8, R24 ;  /* 0x000000081008723c */ /* 0x000ff20000001818 */
[----:B------:R-:W-:Y:S04]  /*12140*/  STL.64 [R1+0xaf0], R22 ;  /* 0x000af01601007387 */ /* 0x000fe80000100a00 */
[----:B------:R1:W-:Y:S04]  /*12150*/  STL.64 [R1+0xae8], R20 ;  /* 0x000ae81401007387 */ /* 0x0003e80000100a00 */
[----:B------:R-:W2:Y:S04]  /*12160*/  LDL.LU.64 R26, [R1+0xb10] ;  /* 0x000b1000011a7983 */ /* 0x000ea80000300a00 */
[----:B------:R-:W2:Y:S01]  /*12170*/  LDL.LU.64 R24, [R1+0xb08] ;  /* 0x000b080001187983 */ /* 0x000ea20000300a00 */
[----:B-1----:R-:W-:-:S02]  /*12180*/  IMAD.MOV.U32 R20, RZ, RZ, R6 ;  /* 0x000000ffff147224 */ /* 0x002fc400078e0006 */
[----:B--2---:R-:W-:Y:S01]  /*12190*/  HMMA.16816.F32 R4, R16, R4, R24 ;  /* 0x000000041004723c */ /* 0x004fe20000001818 */
[----:B------:R-:W2:Y:S04]  /*121a0*/  LDL.LU.64 R26, [R1+0xb00] ;  /* 0x000b0000011a7983 */ /* 0x000ea80000300a00 */
[----:B------:R-:W2:Y:S01]  /*121b0*/  LDL.LU.64 R24, [R1+0xaf8] ;  /* 0x000af80001187983 */ /* 0x000ea20000300a00 */
[----:B------:R-:W-:-:S13]  /*121c0*/  IMAD.MOV.U32 R21, RZ, RZ, R3 ;  /* 0x000000ffff157224 */ /* 0x000fda00078e0003 */
[----:B------:R1:W-:Y:S04]  /*121d0*/  STL.64 [R1+0xae0], R6 ;  /* 0x000ae00601007387 */ /* 0x0003e80000100a00 */
[----:B------:R0:W-:Y:S04]  /*121e0*/  STL.64 [R1+0xad8], R4 ;  /* 0x000ad80401007387 */ /* 0x0001e80000100a00 */
[----:B-1----:R-:W0:Y:S04]  /*121f0*/  LDL.LU R6, [R1+0x38] ;  /* 0x0000380001067983 */ /* 0x002e280000300800 */
[----:B------:R-:W0:Y:S04]  /*12200*/  LDL.LU R7, [R1+0x3c] ;  /* 0x00003c0001077983 */ /* 0x000e280000300800 */
[----:B------:R-:W3:Y:S01]  /*12210*/  LDL.LU.64 R22, [R1+0xaf0] ;  /* 0x000af00001167983 */ /* 0x000ee20000300a00 */
[----:B--2---:R-:W-:Y:S03]  /*12220*/  HMMA.16816.F32 R16, R16, R20, R24 ;  /* 0x000000141010723c */ /* 0x004fe60000001818 */
[----:B------:R-:W3:Y:S04]  /*12230*/  LDL.LU.64 R20, [R1+0xae8] ;  /* 0x000ae80001147983 */ /* 0x000ee80000300a00 */
[----:B------:R-:W3:Y:S04]  /*12240*/  LDL.LU R26, [R1+0x48] ;  /* 0x00004800011a7983 */ /* 0x000ee80000300800 */
[----:B------:R-:W3:Y:S01]  /*12250*/  LDL.LU R27, [R1+0x4c] ;  /* 0x00004c00011b7983 */ /* 0x000ee20000300800 */
[----:B0-----:R-:W-:Y:S01]  /*12260*/  HMMA.16816.F32 R4, R12, R6, R8 ;  /* 0x000000060c04723c */ /* 0x001fe20000001808 */
[----:B------:R-:W-:-:S15]  /*12270*/  MOV R11, R29 ;  /* 0x0000001d000b7202 */ /* 0x000fde0000000f00 */
[----:B------:R-:W-:-:S03]  /*12280*/  NOP ;  /* 0x0000000000007918 */ /* 0x000fc60000000000 */
[----:B------:R-:W-:Y:S02]  /*12290*/  IMAD.MOV.U32 R8, RZ, RZ, R4 ;  /* 0x000000ffff087224 */ /* 0x000fe400078e0004 */
[----:B------:R-:W-:Y:S01]  /*122a0*/  IMAD.MOV.U32 R3, RZ, RZ, R5 ;  /* 0x000000ffff037224 */ /* 0x000fe200078e0005 */
[----:B---3--:R-:W-:Y:S01]  /*122b0*/  HMMA.16816.F32 R24, R12, R26, R20 ;  /* 0x0000001a0c18723c */ /* 0x008fe20000001814 */
[----:B------:R-:W-:Y:S02]  /*122c0*/  IMAD.MOV.U32 R22, RZ, RZ, R2 ;  /* 0x000000ffff167224 */ /* 0x000fe400078e0002 */
[----:B------:R-:W-:Y:S02]  /*122d0*/  IMAD.MOV.U32 R23, RZ, RZ, R0 ;  /* 0x000000ffff177224 */ /* 0x000fe400078e0000 */
[----:B------:R-:W-:Y:S02]  /*122e0*/  IMAD.MOV.U32 R2, RZ, RZ, R6 ;  /* 0x000000ffff027224 */ /* 0x000fe400078e0006 */
[----:B------:R-:W-:-:S02]  /*122f0*/  IMAD.MOV.U32 R0, RZ, RZ, R7 ;  /* 0x000000ffff007224 */ /* 0x000fc400078e0007 */
[----:B------:R-:W2:Y:S04]  /*12300*/  LDL.LU.64 R6, [R1+0xae0] ;  /* 0x000ae00001067983 */ /* 0x000ea80000300a00 */
[----:B------:R-:W2:Y:S04]  /*12310*/  LDL.LU.64 R4, [R1+0xad8] ;  /* 0x000ad80001047983 */ /* 0x000ea80000300a00 */
[----:B------:R-:W3:Y:S04]  /*12320*/  LDL.LU R10, [R1+0x58] ;  /* 0x00005800010a7983 */ /* 0x000ee80000300800 */
[----:B------:R-:W4:Y:S01]  /*12330*/  LDL.LU R29, [R1+0xad4] ;  /* 0x000ad400011d7983 */ /* 0x000f220000300800 */
[C---:B--2---:R-:W-:Y:S08]  /*12340*/  HMMA.16816.F32 R20, R12.reuse, R22, R4 ;  /* 0x000000160c14723c */ /* 0x044ff00000001804 */
[----:B---3--:R-:W-:Y:S01]  /*12350*/  HMMA.16816.F32 R4, R12, R10, R16 ;  /* 0x0000000a0c04723c */ /* 0x008fe20000001810 */
[----:B----4-:R-:W0:Y:S04]  /*12360*/  LDSM.16.M88.4 R12, [R29+UR6+0x6080] ;  /* 0x006080061d0c783b */ /* 0x010e280008000200 */
[----:B------:R-:W-:Y:S06]  /*12370*/  LDSM.16.M88.4 R16, [R29+UR6+0x2080] ;  /* 0x002080061d10783b */ /* 0x000fec0008000200 */
[----:B------:R1:W-:Y:S04]  /*12380*/  STL.64 [R1+0xab8], R22 ;  /* 0x000ab81601007387 */ /* 0x0003e80000100a00 */
[----:B------:R2:W-:Y:S01]  /*12390*/  STL.64 [R1+0xab0], R20 ;  /* 0x000ab01401007387 */ /* 0x0005e20000100a00 */
[----:B-1----:R-:W-:-:S02]  /*123a0*/  IMAD.MOV.U32 R22, RZ, RZ, R2 ;  /* 0x000000ffff167224 */ /* 0x002fc400078e0002 */
[----:B------:R-:W-:Y:S02]  /*123b0*/  IMAD.MOV.U32 R23, RZ, RZ, R0 ;  /* 0x000000ffff177224 */ /* 0x000fe400078e0000 */
[----:B--2---:R-:W-:Y:S02]  /*123c0*/  IMAD.MOV.U32 R20, RZ, RZ, R8 ;  /* 0x000000ffff147224 */ /* 0x004fe400078e0008 */
[----:B------:R-:W-:Y:S01]  /*123d0*/  IMAD.MOV.U32 R21, RZ, RZ, R3 ;  /* 0x000000ffff157224 */ /* 0x000fe200078e0003 */
[----:B------:R-:W-:Y:S04]  /*123e0*/  STL.64 [R1+0xac8], R22 ;  /* 0x000ac81601007387 */ /* 0x000fe80000100a00 */
[----:B------:R-:W-:Y:S04]  /*123f0*/  STL.64 [R1+0xac0], R20 ;  /* 0x000ac01401007387 */ /* 0x000fe80000100a00 */
[----:B------:R-:W-:Y:S04]  /*12400*/  STL.64 [R1+0xaa8], R6 ;  /* 0x000aa80601007387 */ /* 0x000fe80000100a00 */
[----:B------:R-:W-:Y:S01]  /*12410*/  STL.64 [R1+0xaa0], R4 ;  /* 0x000aa00401007387 */ /* 0x000fe20000100a00 */
[----:B0-----:R-:W-:-:S02]  /*12420*/  IMAD.MOV.U32 R2, RZ, RZ, R12 ;  /* 0x000000ffff027224 */ /* 0x001fc400078e000c */
[----:B------:R-:W-:Y:S01]  /*12430*/  IMAD.MOV.U32 R3, RZ, RZ, R14 ;  /* 0x000000ffff037224 */ /* 0x000fe200078e000e */
[----:B------:R-:W0:Y:S01]  /*12440*/  LDSM.16.M88.4 R20, [R29+UR6+0x80] ;  /* 0x000080061d14783b */ /* 0x000e220008000200 */
[----:B------:R-:W-:-:S03]  /*12450*/  IMAD.MOV.U32 R0, RZ, RZ, R15 ;  /* 0x000000ffff007224 */ /* 0x000fc600078e000f */
[----:B------:R1:W-:Y:S04]  /*12460*/  LDSM.16.M88.4 R4, [R29+UR6+0x4080] ;  /* 0x004080061d04783b */ /* 0x0003e80008000200 */
[----:B------:R-:W2:Y:S01]  /*12470*/  LDSM.16.MT88.4 R8, [R28+0x8c00] ;  /* 0x008c00001c08783b */ /* 0x000ea20000004200 */
[----:B-1----:R-:W-:-:S03]  /*12480*/  IMAD.MOV.U32 R29, RZ, RZ, R13 ;  /* 0x000000ffff1d7224 */ /* 0x002fc600078e000d */
[----:B------:R-:W1:Y:S04]  /*12490*/  LDSM.16.MT88.4 R12, [R28+0x8e00] ;  /* 0x008e00001c0c783b */ /* 0x000e680000004200 */
[----:B0-----:R-:W-:Y:S04]  /*124a0*/  STL.64 [R1+0x38], R22 ;  /* 0x0000381601007387 */ /* 0x001fe80000100a00 */
[----:B------:R-:W-:Y:S01]  /*124b0*/  STL.64 [R1+0x28], R18 ;  /* 0x0000281201007387 */ /* 0x000fe20000100a00 */
[----:B--2---:R-:W-:Y:S03]  /*124c0*/  HMMA.16816.F32 R24, R8, R20, R24 ;  /* 0x000000140818723c */ /* 0x004fe60000001818 */
[----:B-1----:R-:W-:Y:S04]  /*124d0*/  STL.64 [R1+0xa98], R14 ;  /* 0x000a980e01007387 */ /* 0x002fe80000100a00 */
[----:B------:R-:W-:Y:S04]  /*124e0*/  STL.64 [R1+0x18], R6 ;  /* 0x0000180601007387 */ /* 0x000fe80000100a00 */
[----:B------:R0:W-:Y:S02]  /*124f0*/  STL.64 [R1+0xa90], R12 ;  /* 0x000a900c01007387 */ /* 0x0001e40000100a00 */
[----:B0-----:R-:W-:-:S02]  /*12500*/  IMAD.MOV.U32 R12, RZ, RZ, R2 ;  /* 0x000000ffff0c7224 */ /* 0x001fc400078e0002 */
[----:B------:R-:W2:Y:S04]  /*12510*/  LDL.LU R2, [R1+0xad0] ;  /* 0x000ad00001027983 */ /* 0x000ea80000300800 */
[----:B------:R-:W3:Y:S04]  /*12520*/  LDL.LU.64 R22, [R1+0xac8] ;  /* 0x000ac80001167983 */ /* 0x000ee80000300a00 */
[----:B------:R-:W3:Y:S01]  /*12530*/  LDL.LU.64 R20, [R1+0xac0] ;  /* 0x000ac00001147983 */ /* 0x000ee20000300a00 */
[----:B------:R-:W-:Y:S01]  /*12540*/  IMAD.MOV.U32 R13, RZ, RZ, R29 ;  /* 0x000000ffff0d7224 */ /* 0x000fe200078e001d */
[----:B---3--:R-:W-:Y:S02]  /*12550*/  HMMA.16816.F32 R16, R8, R16, R20 ;  /* 0x000000100810723c */ /* 0x008fe40000001814 */
[----:B------:R-:W3:Y:S04]  /*12560*/  LDL.LU.64 R22, [R1+0xab8] ;  /* 0x000ab80001167983 */ /* 0x000ee80000300a00 */
[----:B------:R-:W3:Y:S04]  /*12570*/  LDL.LU.64 R20, [R1+0xab0] ;  /* 0x000ab00001147983 */ /* 0x000ee80000300a00 */
[----:B------:R-:W4:Y:S04]  /*12580*/  LDL.LU R28, [R1+0x2d8] ;  /* 0x0002d800011c7983 */ /* 0x000f280000300800 */
[----:B------:R-:W4:Y:S01]  /*12590*/  LDL.LU R29, [R1+0x3e4] ;  /* 0x0003e400011d7983 */ /* 0x000f220000300800 */
[----:B------:R-:W-:-:S03]  /*125a0*/  IMAD.MOV.U32 R14, RZ, RZ, R3 ;  /* 0x000000ffff0e7224 */ /* 0x000fc600078e0003 */
[----:B----4-:R0:W-:Y:S04]  /*125b0*/  STL.64 [R1+0xa00], R28 ;  /* 0x000a001c01007387 */ /* 0x0101e80000100a00 */
[----:B------:R-:W2:Y:S01]  /*125c0*/  LDL.LU R3, [R1+0x2d0] ;  /* 0x0002d00001037983 */ /* 0x000ea20000300800 */
[----:B------:R-:W-:Y:S01]  /*125d0*/  IMAD.MOV.U32 R15, RZ, RZ, R0 ;  /* 0x000000ffff0f7224 */ /* 0x000fe200078e0000 */
[----:B---3--:R-:W-:Y:S02]  /*125e0*/  HMMA.16816.F32 R20, R8, R4, R20 ;  /* 0x000000040814723c */ /* 0x008fe40000001814 */
[----:B--2---:R-:W-:Y:S04]  /*125f0*/  STL.64 [R1+0xa08], R2 ;  /* 0x000a080201007387 */ /* 0x004fe80000100a00 */
[----:B------:R-:W2:Y:S04]  /*12600*/  LDL.LU R0, [R1+0x3e8] ;  /* 0x0003e80001007983 */ /* 0x000ea80000300800 */
[----:B------:R-:W3:Y:S04]  /*12610*/  LDL.LU.64 R6, [R1+0xaa8] ;  /* 0x000aa80001067983 */ /* 0x000ee80000300a00 */
[----:B------:R-:W3:Y:S01]  /*12620*/  LDL.LU.64 R4, [R1+0xaa0] ;  /* 0x000aa00001047983 */ /* 0x000ee20000300a00 */
[----:B0-----:R-:W-:-:S04]  /*12630*/  IMAD.MOV.U32 R29, RZ, RZ, R15 ;  /* 0x000000ffff1d7224 */ /* 0x001fc800078e000f */
[----:B------:R0:W-:Y:S01]  /*12640*/  STL.64 [R1+0xa88], R22 ;  /* 0x000a881601007387 */ /* 0x0001e20000100a00 */
[----:B------:R-:W-:-:S03]  /*12650*/  IMAD.MOV.U32 R28, RZ, RZ, R14 ;  /* 0x000000ffff1c7224 */ /* 0x000fc600078e000e */
[----:B------:R-:W-:Y:S04]  /*12660*/  STL.64 [R1+0xa80], R20 ;  /* 0x000a801401007387 */ /* 0x000fe80000100a00 */
[----:B0-----:R-:W4:Y:S04]  /*12670*/  LDL.LU R22, [R1+0x38] ;  /* 0x0000380001167983 */ /* 0x001f280000300800 */
[----:B------:R-:W4:Y:S04]  /*12680*/  LDL.LU R23, [R1+0x3c] ;  /* 0x00003c0001177983 */ /* 0x000f280000300800 */
[----:B------:R-:W4:Y:S01]  /*12690*/  LDL.LU.64 R14, [R1+0xa98] ;  /* 0x000a9800010e7983 */ /* 0x000f220000300a00 */
[----:B---3--:R-:W-:Y:S03]  /*126a0*/  HMMA.16816.F32 R4, R8, R12, R4 ;  /* 0x0000000c0804723c */ /* 0x008fe60000001804 */
[----:B------:R-:W4:-:S15]  /*126b0*/  LDL.LU.64 R12, [R1+0xa90] ;  /* 0x000a9000010c7983 */ /* 0x000f1e0000300a00 */
[----:B------:R-:W-:Y:S01]  /*126c0*/  NOP ;  /* 0x0000000000007918 */ /* 0x000fe20000000000 */
[----:B------:R0:W-:Y:S04]  /*126d0*/  STL.64 [R1+0xa78], R6 ;  /* 0x000a780601007387 */ /* 0x0001e80000100a00 */
[----:B------:R-:W-:Y:S04]  /*126e0*/  STL.64 [R1+0xa70], R4 ;  /* 0x000a700401007387 */ /* 0x000fe80000100a00 */
[----:B------:R-:W3:Y:S04]  /*126f0*/  LDL.LU R8, [R1+0x2e8] ;  /* 0x0002e80001087983 */ /* 0x000ee80000300800 */
[----:B------:R-:W3:Y:S04]  /*12700*/  LDL.LU R9, [R1+0x3dc] ;  /* 0x0003dc0001097983 */ /* 0x000ee80000300800 */
[----:B---3--:R-:W-:Y:S04]  /*12710*/  STL.64 [R1+0xa10], R8 ;  /* 0x000a100801007387 */ /* 0x008fe80000100a00 */
[----:B------:R-:W3:Y:S04]  /*12720*/  LDL.LU R10, [R1+0x2e0] ;  /* 0x0002e000010a7983 */ /* 0x000ee80000300800 */
[----:B------:R-:W3:Y:S04]  /*12730*/  LDL.LU R11, [R1+0x3e0] ;  /* 0x0003e000010b7983 */ /* 0x000ee80000300800 */
[----:B---3--:R4:W-:Y:S04]  /*12740*/  STL.64 [R1+0xa18], R10 ;  /* 0x000a180a01007387 */ /* 0x0089e80000100a00 */
[----:B0-----:R-:W3:Y:S01]  /*12750*/  LDL.LU R6, [R1+0x18] ;  /* 0x0000180001067983 */ /* 0x001ee20000300800 */
[----:B----4-:R-:W-:-:S15]  /*12760*/  HMMA.16816.F32 R8, R12, R22, R24 ;  /* 0x000000160c08723c */ /* 0x010fde0000001818 */
[----:B------:R-:W-:-:S04]  /*12770*/  NOP ;  /* 0x0000000000007918 */ /* 0x000fc80000000000 */
[----:B------:R-:W-:Y:S04]  /*12780*/  STL.64 [R1+0x5e0], R8 ;  /* 0x0005e00801007387 */ /* 0x000fe80000100a00 */
[----:B------:R0:W-:Y:S04]  /*12790*/  STL.64 [R1+0x5e8], R10 ;  /* 0x0005e80a01007387 */ /* 0x0001e80000100a00 */
[----:B------:R-:W3:Y:S04]  /*127a0*/  LDL.LU R7, [R1+0x1c] ;  /* 0x00001c0001077983 */ /* 0x000ee80000300800 */
[----:B------:R-:W4:Y:S04]  /*127b0*/  LDL.LU R22, [R1+0x28] ;  /* 0x0000280001167983 */ /* 0x000f280000300800 */
[----:B------:R-:W4:Y:S04]  /*127c0*/  LDL.LU R23, [R1+0x2c] ;  /* 0x00002c0001177983 */ /* 0x000f280000300800 */
[----:B0-----:R-:W2:Y:S04]  /*127d0*/  LDL.LU R10, [R1+0x358] ;  /* 0x00035800010a7983 */ /* 0x001ea80000300800 */
[----:B------:R-:W2:Y:S04]  /*127e0*/  LDL.LU R11, [R1+0x574] ;  /* 0x00057400010b7983 */ /* 0x000ea80000300800 */
[----:B--2---:R0:W-:Y:S04]  /*127f0*/  STL.64 [R1+0xa20], R10 ;  /* 0x000a200a01007387 */ /* 0x0041e80000100a00 */
        /* <DEDUP_REMOVED lines=23> */
[----:B------:R-:W3:Y:S04]  /*12970*/  LDL.LU R8, [R1+0x350] ;  /* 0x0003500001087983 */ /* 0x000ee80000300800 */
[----:B------:R-:W3:Y:S01]  /*12980*/  LDL.LU R9, [R1+0x56c] ;  /* 0x00056c0001097983 */ /* 0x000ee20000300800 */
[----:B----4-:R-:W-:Y:S03]  /*12990*/  HMMA.16816.F32 R16, R12, R22, R16 ;  /* 0x000000160c10723c */ /* 0x010fe60000001810 */
[----:B--2---:R0:W-:Y:S04]  /*129a0*/  STL.64 [R1+0xa68], R10 ;  /* 0x000a680a01007387 */ /* 0x0041e80000100a00 */
[----:B---3--:R-:W-:Y:S04]  /*129b0*/  STL.64 [R1+0xa60], R8 ;  /* 0x000a600801007387 */ /* 0x008fe80000100a00 */
[----:B------:R-:W2:Y:S01]  /*129c0*/  LDL.LU R2, [R1+0x348] ;  /* 0x0003480001027983 */ /* 0x000ea20000300800 */
[----:B0-----:R-:W-:Y:S01]  /*129d0*/  IMAD.MOV.U32 R10, RZ, RZ, R28 ;  /* 0x000000ffff0a7224 */ /* 0x001fe200078e001c */
[----:B------:R-:W-:-:S02]  /*129e0*/  MOV R11, R29 ;  /* 0x0000001d000b7202 */ /* 0x000fc40000000f00 */
[----:B------:R-:W2:Y:S04]  /*129f0*/  LDL.LU R3, [R1+0x3ac] ;  /* 0x0003ac0001037983 */ /* 0x000ea80000300800 */
[----:B------:R-:W3:Y:S04]  /*12a00*/  LDL.LU R28, [R1+0x340] ;  /* 0x00034000011c7983 */ /* 0x000ee80000300800 */
[----:B------:R-:W3:Y:S04]  /*12a10*/  LDL.LU R29, [R1+0x3b0] ;  /* 0x0003b000011d7983 */ /* 0x000ee80000300800 */
[----:B------:R-:W4:Y:S04]  /*12a20*/  LDL.LU R24, [R1+0x2f8] ;  /* 0x0002f80001187983 */ /* 0x000f280000300800 */
[----:B------:R-:W2:Y:S04]  /*12a30*/  LDL.LU R25, [R1+0x3d4] ;  /* 0x0003d40001197983 */ /* 0x000ea80000300800 */
[----:B------:R-:W2:Y:S04]  /*12a40*/  LDL.LU R26, [R1+0x2f0] ;  /* 0x0002f000011a7983 */ /* 0x000ea80000300800 */
[----:B------:R-:W2:Y:S04]  /*12a50*/  LDL.LU R27, [R1+0x3d8] ;  /* 0x0003d800011b7983 */ /* 0x000ea80000300800 */
[----:B------:R-:W2:Y:S04]  /*12a60*/  LDL.LU.64 R22, [R1+0xa88] ;  /* 0x000a880001167983 */ /* 0x000ea80000300a00 */
[----:B------:R-:W2:Y:S04]  /*12a70*/  LDL.LU.64 R20, [R1+0xa80] ;  /* 0x000a800001147983 */ /* 0x000ea80000300a00 */
[----:B------:R0:W-:Y:S04]  /*12a80*/  STL.64 [R1+0x5d0], R16 ;  /* 0x0005d01001007387 */ /* 0x0001e80000100a00 */
[----:B------:R1:W-:Y:S04]  /*12a90*/  STL.64 [R1+0x5d8], R18 ;  /* 0x0005d81201007387 */ /* 0x0003e80000100a00 */
[----:B0-----:R-:W3:Y:S04]  /*12aa0*/  LDL.LU R16, [R1+0x308] ;  /* 0x0003080001107983 */ /* 0x001ee80000300800 */
[----:B------:R-:W3:Y:S04]  /*12ab0*/  LDL.LU R17, [R1+0x3cc] ;  /* 0x0003cc0001117983 */ /* 0x000ee80000300800 */
[----:B-1----:R-:W3:Y:S04]  /*12ac0*/  LDL.LU R18, [R1+0x300] ;  /* 0x0003000001127983 */ /* 0x002ee80000300800 */
[----:B------:R-:W3:Y:S01]  /*12ad0*/  LDL.LU R19, [R1+0x3d0] ;  /* 0x0003d00001137983 */ /* 0x000ee20000300800 */
[----:B--2---:R-:W-:Y:S03]  /*12ae0*/  HMMA.16816.F32 R20, R12, R6, R20 ;  /* 0x000000060c14723c */ /* 0x004fe60000001814 */
[----:B------:R-:W2:Y:S04]  /*12af0*/  LDL.LU.64 R6, [R1+0xa78] ;  /* 0x000a780001067983 */ /* 0x000ea80000300a00 */
[----:B------:R-:W2:-:S12]  /*12b00*/  LDL.LU.64 R4, [R1+0xa70] ;  /* 0x000a700001047983 */ /* 0x000e980000300a00 */
        /* <DEDUP_REMOVED lines=8> */
[----:B------:R-:W3:Y:S04]  /*12b90*/  LDL.LU.64 R8, [R1+0xa60] ;  /* 0x000a600001087983 */ /* 0x000ee80000300a00 */
[----:B------:R-:W3:Y:S04]  /*12ba0*/  LDL.LU R12, [R1+0x338] ;  /* 0x00033800010c7983 */ /* 0x000ee80000300800 */
[----:B------:R-:W3:Y:S04]  /*12bb0*/  LDL.LU R13, [R1+0x3b4] ;  /* 0x0003b400010d7983 */ /* 0x000ee80000300800 */
[----:B------:R0:W-:Y:S04]  /*12bc0*/  STL.64 [R1+0x5b0], R4 ;  /* 0x0005b00401007387 */ /* 0x0001e80000100a00 */
[----:B------:R1:W-:Y:S04]  /*12bd0*/  STL.64 [R1+0x5b8], R6 ;  /* 0x0005b80601007387 */ /* 0x0003e80000100a00 */
[----:B------:R-:W3:Y:S04]  /*12be0*/  LDL.LU R14, [R1+0x330] ;  /* 0x00033000010e7983 */ /* 0x000ee80000300800 */
[----:B------:R-:W3:Y:S04]  /*12bf0*/  LDL.LU R15, [R1+0x3b8] ;  /* 0x0003b800010f7983 */ /* 0x000ee80000300800 */
[----:B0-----:R-:W3:Y:S04]  /*12c00*/  LDL.LU R4, [R1+0x328] ;  /* 0x0003280001047983 */ /* 0x001ee80000300800 */
[----:B------:R-:W3:Y:S04]  /*12c10*/  LDL.LU R5, [R1+0x3bc] ;  /* 0x0003bc0001057983 */ /* 0x000ee80000300800 */
[----:B-1----:R-:W3:Y:S04]  /*12c20*/  LDL.LU R6, [R1+0x320] ;  /* 0x0003200001067983 */ /* 0x002ee80000300800 */
[----:B------:R-:W3:Y:S01]  /*12c30*/  LDL.LU R7, [R1+0x3c0] ;  /* 0x0003c00001077983 */ /* 0x000ee20000300800 */
[----:B--2---:R-:W-:-:S04]  /*12c40*/  LOP3.LUT R11, R11, R10, RZ, 0x3c, !PT ;  /* 0x0000000a0b0b7212 */ /* 0x004fc800078e3cff */
[----:B------:R-:W-:-:S04]  /*12c50*/  LOP3.LUT R10, R11, R10, RZ, 0x3c, !PT ;  /* 0x0000000a0b0a7212 */ /* 0x000fc800078e3cff */
[----:B------:R-:W-:-:S05]  /*12c60*/  LOP3.LUT R11, R11, R10, RZ, 0x3c, !PT ;  /* 0x0000000a0b0b7212 */ /* 0x000fca00078e3cff */
[----:B------:R0:W-:Y:S04]  /*12c70*/  STL.64 [R1+0x128], R10 ;  /* 0x0001280a01007387 */ /* 0x0001e80000100a00 */
[----:B0-----:R-:W2:Y:S02]  /*12c80*/  LDL.LU.64 R10, [R1+0xa58] ;  /* 0x000a5800010a7983 */ /* 0x001ea40000300a00 */
        /* <DEDUP_REMOVED lines=34> */
[----:B0-----:R-:W2:Y:S01]  /*12eb0*/  LDL.LU.64 R10, [R1+0xa20] ;  /* 0x000a2000010a7983 */ /* 0x001ea20000300a00 */
[----:B---3--:R-:W-:Y:S02]  /*12ec0*/  LOP3.LUT R9, R9, R8, RZ, 0x3c, !PT ;  /* 0x0000000809097212 */ /* 0x008fe400078e3cff */
[----:B------:R-:W-:Y:S02]  /*12ed0*/  LOP3.LUT R3, R3, R2, RZ, 0x3c, !PT ;  /* 0x0000000203037212 */ /* 0x000fe400078e3cff */
[----:B------:R-:W-:Y:S02]  /*12ee0*/  LOP3.LUT R8, R9, R8, RZ, 0x3c, !PT ;  /* 0x0000000809087212 */ /* 0x000fe400078e3cff */
[----:B------:R-:W-:-:S02]  /*12ef0*/  LOP3.LUT R29, R29, R28, RZ, 0x3c, !PT ;  /* 0x0000001c1d1d7212 */ /* 0x000fc400078e3cff */
[----:B------:R-:W-:Y:S02]  /*12f00*/  LOP3.LUT R2, R3, R2, RZ, 0x3c, !PT ;  /* 0x0000000203027212 */ /* 0x000fe400078e3cff */
[----:B------:R-:W-:Y:S02]  /*12f10*/  LOP3.LUT R9, R9, R8, RZ, 0x3c, !PT ;  /* 0x0000000809097212 */ /* 0x000fe400078e3cff */
[----:B------:R-:W-:Y:S02]  /*12f20*/  LOP3.LUT R28, R29, R28, RZ, 0x3c, !PT ;  /* 0x0000001c1d1c7212 */ /* 0x000fe400078e3cff */
[----:B------:R-:W-:Y:S02]  /*12f30*/  LOP3.LUT R3, R3, R2, RZ, 0x3c, !PT ;  /* 0x0000000203037212 */ /* 0x000fe400078e3cff */
[----:B------:R-:W-:Y:S02]  /*12f40*/  LOP3.LUT R29, R29, R28, RZ, 0x3c, !PT ;  /* 0x0000001c1d1d7212 */ /* 0x000fe400078e3cff */
[----:B--2---:R-:W-:-:S04]  /*12f50*/  LOP3.LUT R11, R11, R10, RZ, 0x3c, !PT ;  /* 0x0000000a0b0b7212 */ /* 0x004fc800078e3cff */
[----:B------:R-:W-:-:S04]  /*12f60*/  LOP3.LUT R10, R11, R10, RZ, 0x3c, !PT ;  /* 0x0000000a0b0a7212 */ /* 0x000fc800078e3cff */
[----:B------:R-:W-:-:S05]  /*12f70*/  LOP3.LUT R11, R11, R10, RZ, 0x3c, !PT ;  /* 0x0000000a0b0b7212 */ /* 0x000fca00078e3cff */
[----:B------:R0:W-:Y:S04]  /*12f80*/  STL.64 [R1+0xe8], R10 ;  /* 0x0000e80a01007387 */ /* 0x0001e80000100a00 */
[----:B0-----:R-:W2:Y:S04]  /*12f90*/  LDL.LU.64 R10, [R1+0xa18] ;  /* 0x000a1800010a7983 */ /* 0x001ea80000300a00 */
[----:B------:R0:W-:Y:S04]  /*12fa0*/  STL.64 [R1+0xe0], R8 ;  /* 0x0000e00801007387 */ /* 0x0001e80000100a00 */
[----:B0-----:R-:W3:Y:S04]  /*12fb0*/  LDL.LU.64 R8, [R1+0xa10] ;  /* 0x000a100001087983 */ /* 0x001ee80000300a00 */
[----:B------:R0:W-:Y:S04]  /*12fc0*/  STL.64 [R1+0xd8], R2 ;  /* 0x0000d80201007387 */ /* 0x0001e80000100a00 */
[----:B0-----:R-:W2:Y:S04]  /*12fd0*/  LDL.LU.64 R2, [R1+0xa08] ;  /* 0x000a080001027983 */ /* 0x001ea80000300a00 */
[----:B------:R0:W-:Y:S04]  /*12fe0*/  STL.64 [R1+0xd0], R28 ;  /* 0x0000d01c01007387 */ /* 0x0001e80000100a00 */
[----:B0-----:R-:W2:Y:S01]  /*12ff0*/  LDL.LU.64 R28, [R1+0xa00] ;  /* 0x000a0000011c7983 */ /* 0x001ea20000300a00 */
[----:B------:R-:W-:-:S02]  /*13000*/  LOP3.LUT R13, R13, R12, RZ, 0x3c, !PT ;  /* 0x0000000c0d0d7212 */ /* 0x000fc400078e3cff */
[----:B------:R-:W-:Y:S02]  /*13010*/  LOP3.LUT R15, R15, R14, RZ, 0x3c, !PT ;  /* 0x0000000e0f0f7212 */ /* 0x000fe400078e3cff */
[----:B------:R-:W-:Y:S02]  /*13020*/  LOP3.LUT R12, R13, R12, RZ, 0x3c, !PT ;  /* 0x0000000c0d0c7212 */ /* 0x000fe400078e3cff */
[----:B------:R-:W-:Y:S02]  /*13030*/  LOP3.LUT R7, R7, R6, RZ, 0x3c, !PT ;  /* 0x0000000607077212 */ /* 0x000fe400078e3cff */
[----:B------:R-:W-:Y:S02]  /*13040*/  LOP3.LUT R13, R13, R12, RZ, 0x3c, !PT ;  /* 0x0000000c0d0d7212 */ /* 0x000fe400078e3cff */
[----:B------:R-:W-:Y:S02]  /*13050*/  LOP3.LUT R14, R15, R14, RZ, 0x3c, !PT ;  /* 0x0000000e0f0e7212 */ /* 0x000fe400078e3cff */
[----:B------:R-:W-:Y:S01]  /*13060*/  LOP3.LUT R6, R7, R6, RZ, 0x3c, !PT ;  /* 0x0000000607067212 */ /* 0x000fe200078e3cff */
[----:B------:R0:W-:Y:S01]  /*13070*/  STL.64 [R1+0xc8], R12 ;  /* 0x0000c80c01007387 */ /* 0x0001e20000100a00 */
[----:B------:R-:W-:-:S02]  /*13080*/  LOP3.LUT R15, R15, R14, RZ, 0x3c, !PT ;  /* 0x0000000e0f0f7212 */ /* 0x000fc400078e3cff */
[----:B------:R-:W-:-:S03]  /*13090*/  LOP3.LUT R7, R7, R6, RZ, 0x3c, !PT ;  /* 0x0000000607077212 */ /* 0x000fc600078e3cff */
[----:B------:R-:W-:Y:S01]  /*130a0*/  STL.64 [R1+0xc0], R14 ;  /* 0x0000c00e01007387 */ /* 0x000fe20000100a00 */
[----:B0-----:R-:W-:Y:S02]  /*130b0*/  IMAD.MOV.U32 R12, RZ, RZ, R5 ;  /* 0x000000ffff0c7224 */ /* 0x001fe400078e0005 */
[----:B------:R-:W-:Y:S02]  /*130c0*/  IMAD.MOV.U32 R13, RZ, RZ, R4 ;  /* 0x000000ffff0d7224 */ /* 0x000fe400078e0004 */
[----:B------:R-:W-:Y:S02]  /*130d0*/  IMAD.MOV.U32 R4, RZ, RZ, R21 ;  /* 0x000000ffff047224 */ /* 0x000fe400078e0015 */
[----:B------:R-:W-:Y:S01]  /*130e0*/  IMAD.MOV.U32 R5, RZ, RZ, R20 ;  /* 0x000000ffff057224 */ /* 0x000fe200078e0014 */
[----:B------:R0:W-:Y:S04]  /*130f0*/  STL.64 [R1+0xb8], R12 ;  /* 0x0000b80c01007387 */ /* 0x0001e80000100a00 */
[----:B------:R1:W-:Y:S04]  /*13100*/  STL.64 [R1+0xb0], R6 ;  /* 0x0000b00601007387 */ /* 0x0003e80000100a00 */
[----:B------:R4:W-:Y:S01]  /*13110*/  STL.64 [R1+0xa8], R4 ;  /* 0x0000a80401007387 */ /* 0x0009e20000100a00 */
[----:B0-----:R-:W-:-:S02]  /*13120*/  IMAD.MOV.U32 R12, RZ, RZ, R23 ;  /* 0x000000ffff0c7224 */ /* 0x001fc400078e0017 */
[----:B------:R-:W-:Y:S02]  /*13130*/  IMAD.MOV.U32 R13, RZ, RZ, R22 ;  /* 0x000000ffff0d7224 */ /* 0x000fe400078e0016 */
[----:B-1----:R-:W-:Y:S02]  /*13140*/  IMAD.MOV.U32 R6, RZ, RZ, R17 ;  /* 0x000000ffff067224 */ /* 0x002fe400078e0011 */
[----:B------:R-:W-:Y:S01]  /*13150*/  IMAD.MOV.U32 R7, RZ, RZ, R16 ;  /* 0x000000ffff077224 */ /* 0x000fe200078e0010 */
[----:B------:R0:W-:Y:S01]  /*13160*/  STL.64 [R1+0xa0], R12 ;  /* 0x0000a00c01007387 */ /* 0x0001e20000100a00 */
[----:B----4-:R-:W-:Y:S02]  /*13170*/  IMAD.MOV.U32 R4, RZ, RZ, R19 ;  /* 0x000000ffff047224 */ /* 0x010fe400078e0013 */
[----:B------:R-:W-:Y:S01]  /*13180*/  IMAD.MOV.U32 R5, RZ, RZ, R18 ;  /* 0x000000ffff057224 */ /* 0x000fe200078e0012 */
[----:B------:R1:W-:Y:S04]  /*13190*/  STL.64 [R1+0x98], R6 ;  /* 0x0000980601007387 */ /* 0x0003e80000100a00 */
[----:B------:R3:W-:Y:S01]  /*131a0*/  STL.64 [R1+0x90], R4 ;  /* 0x0000900401007387 */ /* 0x0007e20000100a00 */
[----:B0-----:R-:W-:-:S02]  /*131b0*/  IMAD.MOV.U32 R12, RZ, RZ, R25 ;  /* 0x000000ffff0c7224 */ /* 0x001fc400078e0019 */
[----:B------:R-:W-:Y:S02]  /*131c0*/  IMAD.MOV.U32 R13, RZ, RZ, R24 ;  /* 0x000000ffff0d7224 */ /* 0x000fe400078e0018 */
[----:B-1----:R-:W-:Y:S02]  /*131d0*/  IMAD.MOV.U32 R6, RZ, RZ, R27 ;  /* 0x000000ffff067224 */ /* 0x002fe400078e001b */
[----:B------:R-:W-:Y:S01]  /*131e0*/  IMAD.MOV.U32 R7, RZ, RZ, R26 ;  /* 0x000000ffff077224 */ /* 0x000fe200078e001a */
[----:B------:R0:W-:Y:S04]  /*131f0*/  STL.64 [R1+0x88], R12 ;  /* 0x0000880c01007387 */ /* 0x0001e80000100a00 */
[----:B------:R1:W-:Y:S01]  /*13200*/  STL.64 [R1+0x80], R6 ;  /* 0x0000800601007387 */ /* 0x0003e20000100a00 */
[----:B---3--:R-:W-:Y:S01]  /*13210*/  IMAD.MOV.U32 R4, RZ, RZ, R9 ;  /* 0x000000ffff047224 */ /* 0x008fe200078e0009 */
[----:B------:R-:W-:Y:S01]  /*13220*/  MOV R5, R8 ;  /* 0x0000000800057202 */ /* 0x000fe20000000f00 */
[----:B--2---:R-:W-:-:S02]  /*13230*/  IMAD.MOV.U32 R8, RZ, RZ, R11 ;  /* 0x000000ffff087224 */ /* 0x004fc400078e000b */
[----:B------:R-:W-:Y:S02]  /*13240*/  IMAD.MOV.U32 R9, RZ, RZ, R10 ;  /* 0x000000ffff097224 */ /* 0x000fe400078e000a */
[----:B------:R2:W-:Y:S04]  /*13250*/  STL.64 [R1+0x78], R4 ;  /* 0x0000780401007387 */ /* 0x0005e80000100a00 */
[----:B------:R-:W-:Y:S04]  /*13260*/  STL.64 [R1+0x70], R8 ;  /* 0x0000700801007387 */ /* 0x000fe80000100a00 */
[----:B0-----:R-:W3:Y:S01]  /*13270*/  LDL.LU R12, [R1+0x288] ;  /* 0x00028800010c7983 */ /* 0x001ee20000300800 */
[----:B-1----:R-:W-:-:S02]  /*13280*/  IMAD.MOV.U32 R6, RZ, RZ, R29 ;  /* 0x000000ffff067224 */ /* 0x002fc400078e001d */
[----:B------:R-:W-:-:S05]  /*13290*/  IMAD.MOV.U32 R7, RZ, RZ, R28 ;  /* 0x000000ffff077224 */ /* 0x000fca00078e001c */
[----:B------:R-:W-:Y:S04]  /*132a0*/  STL.64 [R1+0x68], R6 ;  /* 0x0000680601007387 */ /* 0x000fe80000100a00 */
[----:B------:R-:W3:Y:S01]  /*132b0*/  LDL.LU R13, [R1+0x40c] ;  /* 0x00040c00010d7983 */ /* 0x000ee20000300800 */
[----:B--2---:R-:W-:Y:S02]  /*132c0*/  IMAD.MOV.U32 R4, RZ, RZ, R0 ;  /* 0x000000ffff047224 */ /* 0x004fe400078e0000 */
[----:B------:R-:W-:-:S05]  /*132d0*/  IMAD.MOV.U32 R5, RZ, RZ, R3 ;  /* 0x000000ffff057224 */ /* 0x000fca00078e0003 */
[----:B------:R-:W-:Y:S04]  /*132e0*/  STL.64 [R1+0x60], R4 ;  /* 0x0000600401007387 */ /* 0x000fe80000100a00 */
[----:B---3--:R0:W-:Y:S04]  /*132f0*/  STL.64 [R1+0x9c0], R12 ;  /* 0x0009c00c01007387 */ /* 0x0081e80000100a00 */
        /* <DEDUP_REMOVED lines=98> */
[----:B------:R-:W-:-:S02]  /*13920*/  LOP3.LUT R10, R11, R10, RZ, 0x3c, !PT ;  /* 0x0000000a0b0a7212 */ /* 0x000fc400078e3cff */
[----:B------:R-:W-:Y:S02]  /*13930*/  LOP3.LUT R9, R9, R8, RZ, 0x3c, !PT ;  /* 0x0000000809097212 */ /* 0x000fe400078e3cff */
[----:B------:R-:W-:Y:S02]  /*13940*/  LOP3.LUT R11, R11, R10, RZ, 0x3c, !PT ;  /* 0x0000000a0b0b7212 */ /* 0x000fe400078e3cff */
[----:B--2---:R-:W-:-:S04]  /*13950*/  LOP3.LUT R13, R13, R12, RZ, 0x3c, !PT ;  /* 0x0000000c0d0d7212 */ /* 0x004fc800078e3cff */
[----:B------:R-:W-:-:S04]  /*13960*/  LOP3.LUT R12, R13, R12, RZ, 0x3c, !PT ;  /* 0x0000000c0d0c7212 */ /* 0x000fc800078e3cff */
[----:B------:R-:W-:-:S05]  /*13970*/  LOP3.LUT R13, R13, R12, RZ, 0x3c, !PT ;  /* 0x0000000c0d0d7212 */ /* 0x000fca00078e3cff */
[----:B------:R0:W-:Y:S04]  /*13980*/  STL.64 [R1+0x18], R12 ;  /* 0x0000180c01007387 */ /* 0x0001e80000100a00 */
[----:B------:R1:W-:Y:S01]  /*13990*/  STL.64 [R1+0x10], R14 ;  /* 0x0000100e01007387 */ /* 0x0003e20000100a00 */
[----:B0-----:R-:W-:Y:S02]  /*139a0*/  IMAD.MOV.U32 R12, RZ, RZ, R5 ;  /* 0x000000ffff0c7224 */ /* 0x001fe400078e0005 */
[----:B----4-:R-:W-:Y:S02]  /*139b0*/  IMAD.MOV.U32 R13, RZ, RZ, R4 ;  /* 0x000000ffff0d7224 */ /* 0x010fe400078e0004 */
[----:B------:R-:W-:Y:S02]  /*139c0*/  IMAD.MOV.U32 R4, RZ, RZ, R7 ;  /* 0x000000ffff047224 */ /* 0x000fe400078e0007 */
[----:B------:R-:W-:Y:S01]  /*139d0*/  IMAD.MOV.U32 R5, RZ, RZ, R6 ;  /* 0x000000ffff057224 */ /* 0x000fe200078e0006 */
[----:B------:R0:W-:Y:S01]  /*139e0*/  STL.64 [R1+0x8], R12 ;  /* 0x0000080c01007387 */ /* 0x0001e20000100a00 */
[----:B------:R-:W-:-:S03]  /*139f0*/  IMAD.MOV.U32 R6, RZ, RZ, R23 ;  /* 0x000000ffff067224 */ /* 0x000fc600078e0017 */
[----:B------:R-:W-:Y:S01]  /*13a00*/  STL.64 [R1+0x770], R28 ;  /* 0x0007701c01007387 */ /* 0x000fe20000100a00 */
[----:B------:R-:W-:-:S03]  /*13a10*/  IMAD.MOV.U32 R7, RZ, RZ, R22 ;  /* 0x000000ffff077224 */ /* 0x000fc600078e0016 */
[----:B------:R2:W-:Y:S01]  /*13a20*/  STL.64 [R1], R4 ;  /* 0x0000000401007387 */ /* 0x0005e20000100a00 */
[----:B-1----:R-:W-:Y:S02]  /*13a30*/  IMAD.MOV.U32 R14, RZ, RZ, R19 ;  /* 0x000000ffff0e7224 */ /* 0x002fe400078e0013 */
[----:B------:R-:W-:Y:S01]  /*13a40*/  IMAD.MOV.U32 R15, RZ, RZ, R18 ;  /* 0x000000ffff0f7224 */ /* 0x000fe200078e0012 */
[----:B0-----:R-:W-:Y:S01]  /*13a50*/  MOV R13, R16 ;  /* 0x00000010000d7202 */ /* 0x001fe20000000f00 */
[----:B------:R-:W-:Y:S02]  /*13a60*/  IMAD.MOV.U32 R12, RZ, RZ, R17 ;  /* 0x000000ffff0c7224 */ /* 0x000fe400078e0011 */
[----:B--2---:R-:W-:Y:S02]  /*13a70*/  IMAD.MOV.U32 R4, RZ, RZ, R21 ;  /* 0x000000ffff047224 */ /* 0x004fe400078e0015 */
[----:B------:R-:W-:Y:S02]  /*13a80*/  IMAD.MOV.U32 R5, RZ, RZ, R20 ;  /* 0x000000ffff057224 */ /* 0x000fe400078e0014 */
[----:B------:R-:W-:-:S02]  /*13a90*/  IMAD.MOV.U32 R16, RZ, RZ, R25 ;  /* 0x000000ffff107224 */ /* 0x000fc400078e0019 */
[----:B------:R-:W-:Y:S01]  /*13aa0*/  IMAD.MOV.U32 R17, RZ, RZ, R24 ;  /* 0x000000ffff117224 */ /* 0x000fe200078e0018 */
[----:B------:R-:W-:Y:S01]  /*13ab0*/  STL.64 [R1+0x778], R4 ;  /* 0x0007780401007387 */ /* 0x000fe20000100a00 */
[----:B------:R-:W-:Y:S02]  /*13ac0*/  IMAD.MOV.U32 R18, RZ, RZ, R27 ;  /* 0x000000ffff127224 */ /* 0x000fe400078e001b */
[----:B------:R-:W-:Y:S01]  /*13ad0*/  IMAD.MOV.U32 R19, RZ, RZ, R26 ;  /* 0x000000ffff137224 */ /* 0x000fe200078e001a */
[----:B------:R-:W-:Y:S04]  /*13ae0*/  STL.64 [R1+0x780], R6 ;  /* 0x0007800601007387 */ /* 0x000fe80000100a00 */
[----:B------:R-:W-:Y:S04]  /*13af0*/  STL.64 [R1+0x788], R8 ;  /* 0x0007880801007387 */ /* 0x000fe80000100a00 */
[----:B------:R-:W-:Y:S04]  /*13b00*/  STL.64 [R1+0x790], R10 ;  /* 0x0007900a01007387 */ /* 0x000fe80000100a00 */
[----:B------:R-:W-:Y:S04]  /*13b10*/  STL.64 [R1+0x798], R12 ;  /* 0x0007980c01007387 */ /* 0x000fe80000100a00 */
[----:B------:R-:W-:Y:S04]  /*13b20*/  STL.64 [R1+0x7a0], R14 ;  /* 0x0007a00e01007387 */ /* 0x000fe80000100a00 */
[----:B------:R-:W-:Y:S04]  /*13b30*/  STL.64 [R1+0x7a8], R16 ;  /* 0x0007a81001007387 */ /* 0x000fe80000100a00 */
[----:B------:R0:W-:Y:S04]  /*13b40*/  STL.64 [R1+0x7b0], R18 ;  /* 0x0007b01201007387 */ /* 0x0001e80000100a00 */
[----:B------:R-:W2:Y:S04]  /*13b50*/  LDL.LU R22, [R1+0x210] ;  /* 0x0002100001167983 */ /* 0x000ea80000300800 */
[----:B------:R-:W2:Y:S04]  /*13b60*/  LDL.LU R23, [R1+0x444] ;  /* 0x0004440001177983 */ /* 0x000ea80000300800 */
[----:B------:R-:W3:Y:S04]  /*13b70*/  LDL.LU R24, [R1+0x208] ;  /* 0x0002080001187983 */ /* 0x000ee80000300800 */
        /* <DEDUP_REMOVED lines=34> */
[----:B------:R-:W2:Y:S01]  /*13da0*/  LDL.LU R19, [R1+0x454] ;  /* 0x0004540001137983 */ /* 0x000ea20000300800 */
[----:B------:R-:W-:-:S02]  /*13db0*/  LOP3.LUT R23, R23, R22, RZ, 0x3c, !PT ;  /* 0x0000001617177212 */ /* 0x000fc400078e3cff */
[----:B---3--:R-:W-:Y:S01]  /*13dc0*/  LOP3.LUT R25, R25, R24, RZ, 0x3c, !PT ;  /* 0x0000001819197212 */ /* 0x008fe200078e3cff */
[----:B--2---:R0:W-:Y:S04]  /*13dd0*/  STL.64 [R1+0x9b8], R18 ;  /* 0x0009b81201007387 */ /* 0x0041e80000100a00 */
[----:B0-----:R-:W2:Y:S04]  /*13de0*/  LDL.LU R18, [R1+0x1f8] ;  /* 0x0001f80001127983 */ /* 0x001ea80000300800 */
[----:B------:R-:W2:Y:S04]  /*13df0*/  LDL.LU R19, [R1+0x450] ;  /* 0x0004500001137983 */ /* 0x000ea80000300800 */
        /* <DEDUP_REMOVED lines=9> */
[----:B------:R-:W-:-:S03]  /*13e90*/  LOP3.LUT R22, R23, R22, RZ, 0x3c, !PT ;  /* 0x0000001617167212 */ /* 0x000fc600078e3cff */
[----:B------:R-:W3:Y:S01]  /*13ea0*/  LDL.LU R9, [R1+0x4a0] ;  /* 0x0004a00001097983 */ /* 0x000ee20000300800 */
[----:B------:R-:W-:-:S03]  /*13eb0*/  IMAD.MOV.U32 R20, RZ, RZ, R0 ;  /* 0x000000ffff147224 */ /* 0x000fc600078e0000 */
[----:B------:R-:W3:Y:S01]  /*13ec0*/  LDL.LU R6, [R1+0x214] ;  /* 0x0002140001067983 */ /* 0x000ee20000300800 */
[----:B------:R-:W-:-:S03]  /*13ed0*/  IMAD.MOV.U32 R21, RZ, RZ, R3 ;  /* 0x000000ffff157224 */ /* 0x000fc600078e0003 */
[----:B------:R-:W3:Y:S01]  /*13ee0*/  LDL.LU R7, [R1+0x4a4] ;  /* 0x0004a40001077983 */ /* 0x000ee20000300800 */
[----:B----4-:R-:W-:-:S03]  /*13ef0*/  LOP3.LUT R27, R27, R26, RZ, 0x3c, !PT ;  /* 0x0000001a1b1b7212 */ /* 0x010fc600078e3cff */
[----:B------:R-:W4:Y:S01]  /*13f00*/  LDL.LU R4, [R1+0x224] ;  /* 0x0002240001047983 */ /* 0x000f220000300800 */
[----:B------:R-:W-:-:S03]  /*13f10*/  LOP3.LUT R24, R25, R24, RZ, 0x3c, !PT ;  /* 0x0000001819187212 */ /* 0x000fc600078e3cff */
[----:B------:R-:W3:Y:S01]  /*13f20*/  LDL.LU R5, [R1+0x4a8] ;  /* 0x0004a80001057983 */ /* 0x000ee20000300800 */
[----:B------:R-:W-:-:S03]  /*13f30*/  LOP3.LUT R23, R23, R22, RZ, 0x3c, !PT ;  /* 0x0000001617177212 */ /* 0x000fc600078e3cff */
[----:B------:R-:W3:Y:S01]  /*13f40*/  LDL.LU R28, [R1+0x22c] ;  /* 0x00022c00011c7983 */ /* 0x000ee20000300800 */
[----:B------:R-:W-:-:S03]  /*13f50*/  LOP3.LUT R26, R27, R26, RZ, 0x3c, !PT ;  /* 0x0000001a1b1a7212 */ /* 0x000fc600078e3cff */
[----:B------:R-:W3:Y:S01]  /*13f60*/  LDL.LU R29, [R1+0x4ac] ;  /* 0x0004ac00011d7983 */ /* 0x000ee20000300800 */
[----:B------:R-:W-:-:S03]  /*13f70*/  LOP3.LUT R25, R25, R24, RZ, 0x3c, !PT ;  /* 0x0000001819197212 */ /* 0x000fc600078e3cff */
[----:B------:R-:W3:Y:S04]  /*13f80*/  LDL.LU R3, [R1+0x234] ;  /* 0x0002340001037983 */ /* 0x000ee80000300800 */
[----:B------:R-:W3:Y:S04]  /*13f90*/  LDL.LU R0, [R1+0x4b0] ;  /* 0x0004b00001007983 */ /* 0x000ee80000300800 */
[----:B------:R0:W-:Y:S01]  /*13fa0*/  STL.64 [R1+0x7b8], R20 ;  /* 0x0007b81401007387 */ /* 0x0001e20000100a00 */
[----:B------:R-:W-:-:S03]  /*13fb0*/  LOP3.LUT R27, R27, R26, RZ, 0x3c, !PT ;  /* 0x0000001a1b1b7212 */ /* 0x000fc600078e3cff */
[----:B0-----:R-:W3:Y:S04]  /*13fc0*/  LDL.LU R20, [R1+0x1dc] ;  /* 0x0001dc0001147983 */ /* 0x001ee80000300800 */
[----:B------:R-:W3:Y:S04]  /*13fd0*/  LDL.LU R21, [R1+0x488] ;  /* 0x0004880001157983 */ /* 0x000ee80000300800 */
[----:B------:R0:W-:Y:S04]  /*13fe0*/  STL.64 [R1+0x7c0], R22 ;  /* 0x0007c01601007387 */ /* 0x0001e80000100a00 */
[----:B0-----:R-:W3:Y:S04]  /*13ff0*/  LDL.LU R22, [R1+0x1d4] ;  /* 0x0001d40001167983 */ /* 0x001ee80000300800 */
[----:B------:R-:W3:Y:S04]  /*14000*/  LDL.LU R23, [R1+0x484] ;  /* 0x0004840001177983 */ /* 0x000ee80000300800 */
[----:B------:R0:W-:Y:S04]  /*14010*/  STL.64 [R1+0x7c8], R24 ;  /* 0x0007c81801007387 */ /* 0x0001e80000100a00 */
[----:B0-----:R-:W3:Y:S04]  /*14020*/  LDL.LU R24, [R1+0x1cc] ;  /* 0x0001cc0001187983 */ /* 0x001ee80000300800 */
[----:B------:R-:W3:Y:S04]  /*14030*/  LDL.LU R25, [R1+0x480] ;  /* 0x0004800001197983 */ /* 0x000ee80000300800 */
[----:B------:R0:W-:Y:S04]  /*14040*/  STL.64 [R1+0x7d0], R26 ;  /* 0x0007d01a01007387 */ /* 0x0001e80000100a00 */
[----:B0-----:R-:W3:Y:S04]  /*14050*/  LDL.LU R26, [R1+0x1c4] ;  /* 0x0001c400011a7983 */ /* 0x001ee80000300800 */
        /* <DEDUP_REMOVED lines=52> */
[----:B--2---:R-:W-:-:S04]  /*143a0*/  LOP3.LUT R19, R19, R18, RZ, 0x3c, !PT ;  /* 0x0000001213137212 */ /* 0x004fc800078e3cff */
[----:B------:R-:W-:-:S04]  /*143b0*/  LOP3.LUT R18, R19, R18, RZ, 0x3c, !PT ;  /* 0x0000001213127212 */ /* 0x000fc800078e3cff */
[----:B------:R-:W-:-:S05]  /*143c0*/  LOP3.LUT R19, R19, R18, RZ, 0x3c, !PT ;  /* 0x0000001213137212 */ /* 0x000fca00078e3cff */
[----:B------:R0:W-:Y:S04]  /*143d0*/  STL.64 [R1+0x180], R18 ;  /* 0x0001801201007387 */ /* 0x0001e80000100a00 */
[----:B0-----:R-:W2:Y:S01]  /*143e0*/  LDL.LU.64 R18, [R1+0x968] ;  /* 0x0009680001127983 */ /* 0x001ea20000300a00 */
[----:B------:R-:W-:Y:S02]  /*143f0*/  LOP3.LUT R25, R25, R24, RZ, 0x3c, !PT ;  /* 0x0000001819197212 */ /* 0x000fe400078e3cff */
[----:B------:R-:W-:Y:S02]  /*14400*/  LOP3.LUT R26, R27, R26, RZ, 0x3c, !PT ;  /* 0x0000001a1b1a7212 */ /* 0x000fe400078e3cff */
[----:B------:R-:W-:Y:S02]  /*14410*/  LOP3.LUT R24, R25, R24, RZ, 0x3c, !PT ;  /* 0x0000001819187212 */ /* 0x000fe400078e3cff */
[----:B------:R-:W-:-:S02]  /*14420*/  LOP3.LUT R27, R27, R26, RZ, 0x3c, !PT ;  /* 0x0000001a1b1b7212 */ /* 0x000fc400078e3cff */
[----:B------:R-:W-:-:S03]  /*14430*/  LOP3.LUT R25, R25, R24, RZ, 0x3c, !PT ;  /* 0x0000001819197212 */ /* 0x000fc600078e3cff */
[----:B------:R0:W-:Y:S04]  /*14440*/  STL.64 [R1+0x188], R26 ;  /* 0x0001881a01007387 */ /* 0x0001e80000100a00 */
[----:B------:R1:W-:Y:S01]  /*14450*/  STL.64 [R1+0x190], R24 ;  /* 0x0001901801007387 */ /* 0x0003e20000100a00 */
[----:B0-----:R-:W-:Y:S02]  /*14460*/  IMAD.MOV.U32 R26, RZ, RZ, R23 ;  /* 0x000000ffff1a7224 */ /* 0x001fe400078e0017 */
[----:B------:R-:W-:Y:S02]  /*14470*/  IMAD.MOV.U32 R27, RZ, RZ, R22 ;  /* 0x000000ffff1b7224 */ /* 0x000fe400078e0016 */
[----:B-1----:R-:W-:Y:S02]  /*14480*/  IMAD.MOV.U32 R24, RZ, RZ, R21 ;  /* 0x000000ffff187224 */ /* 0x002fe400078e0015 */
[----:B------:R-:W-:Y:S01]  /*14490*/  IMAD.MOV.U32 R25, RZ, RZ, R20 ;  /* 0x000000ffff197224 */ /* 0x000fe200078e0014 */
[----:B------:R-:W-:Y:S01]  /*144a0*/  MOV R21, R16 ;  /* 0x0000001000157202 */ /* 0x000fe20000000f00 */
[----:B------:R-:W-:Y:S01]  /*144b0*/  IMAD.MOV.U32 R20, RZ, RZ, R17 ;  /* 0x000000ffff147224 */ /* 0x000fe200078e0011 */
[----:B------:R0:W-:Y:S01]  /*144c0*/  STL.64 [R1+0x3a0], R26 ;  /* 0x0003a01a01007387 */ /* 0x0001e20000100a00 */
[----:B------:R-:W-:-:S02]  /*144d0*/  IMAD.MOV.U32 R16, RZ, RZ, R13 ;  /* 0x000000ffff107224 */ /* 0x000fc400078e000d */
[----:B------:R-:W-:Y:S01]  /*144e0*/  IMAD.MOV.U32 R17, RZ, RZ, R12 ;  /* 0x000000ffff117224 */ /* 0x000fe200078e000c */
[----:B------:R-:W-:Y:S01]  /*144f0*/  STL.64 [R1+0x3a8], R24 ;  /* 0x0003a81801007387 */ /* 0x000fe20000100a00 */
[----:B------:R-:W-:Y:S02]  /*14500*/  IMAD.MOV.U32 R12, RZ, RZ, R9 ;  /* 0x000000ffff0c7224 */ /* 0x000fe400078e0009 */
[----:B------:R-:W-:Y:S02]  /*14510*/  IMAD.MOV.U32 R13, RZ, RZ, R8 ;  /* 0x000000ffff0d7224 */ /* 0x000fe400078e0008 */
[----:B------:R-:W-:Y:S02]  /*14520*/  IMAD.MOV.U32 R8, RZ, RZ, R5 ;  /* 0x000000ffff087224 */ /* 0x000fe400078e0005 */
[----:B----4-:R-:W-:Y:S02]  /*14530*/  IMAD.MOV.U32 R9, RZ, RZ, R4 ;  /* 0x000000ffff097224 */ /* 0x010fe400078e0004 */
[----:B--2---:R-:W-:-:S02]  /*14540*/  IMAD.MOV.U32 R22, RZ, RZ, R19 ;  /* 0x000000ffff167224 */ /* 0x004fc400078e0013 */
[----:B------:R-:W-:Y:S02]  /*14550*/  IMAD.MOV.U32 R23, RZ, RZ, R18 ;  /* 0x000000ffff177224 */ /* 0x000fe400078e0012 */
[----:B------:R-:W-:Y:S02]  /*14560*/  IMAD.MOV.U32 R18, RZ, RZ, R15 ;  /* 0x000000ffff127224 */ /* 0x000fe400078e000f */
[----:B------:R-:W-:Y:S01]  /*14570*/  IMAD.MOV.U32 R19, RZ, RZ, R14 ;  /* 0x000000ffff137224 */ /* 0x000fe200078e000e */
[----:B------:R-:W-:Y:S01]  /*14580*/  STL.64 [R1+0x3b0], R22 ;  /* 0x0003b01601007387 */ /* 0x000fe20000100a00 */
[----:B------:R-:W-:Y:S02]  /*14590*/  IMAD.MOV.U32 R14, RZ, RZ, R11 ;  /* 0x000000ffff0e7224 */ /* 0x000fe400078e000b */
[----:B------:R-:W-:Y:S01]  /*145a0*/  IMAD.MOV.U32 R15, RZ, RZ, R10 ;  /* 0x000000ffff0f7224 */ /* 0x000fe200078e000a */
[----:B------:R-:W-:Y:S01]  /*145b0*/  STL.64 [R1+0x3b8], R20 ;  /* 0x0003b81401007387 */ /* 0x000fe20000100a00 */
        /* <DEDUP_REMOVED lines=10> */
[----:B0-----:R-:W2:Y:S04]  /*14660*/  LDL.LU R26, [R1+0x2b4] ;  /* 0x0002b400011a7983 */ /* 0x001ea80000300800 */
[----:B------:R-:W-:Y:S04]  /*14670*/  STL.64 [R1+0x3f0], R6 ;  /* 0x0003f00601007387 */ /* 0x000fe80000100a00 */
[----:B------:R-:W2:Y:S01]  /*14680*/  LDL.LU R27, [R1+0x4f0] ;  /* 0x0004f000011b7983 */ /* 0x000ea20000300800 */
[----:B------:R-:W-:Y:S01]  /*14690*/  IMAD.MOV.U32 R4, RZ, RZ, R0 ;  /* 0x000000ffff047224 */ /* 0x000fe200078e0000 */
[----:B------:R-:W-:-:S05]  /*146a0*/  MOV R5, R3 ;  /* 0x0000000300057202 */ /* 0x000fca0000000f00 */
[----:B------:R-:W-:Y:S04]  /*146b0*/  STL.64 [R1+0x3f8], R4 ;  /* 0x0003f80401007387 */ /* 0x000fe80000100a00 */
        /* <DEDUP_REMOVED lines=149> */
[----:B------:R4:W-:Y:S02]  /*15010*/  STL.64 [R1+0x478], R26 ;  /* 0x0004781a01007387 */ /* 0x0009e40000100a00 */
[----:B----4-:R-:W-:Y:S02]  /*15020*/  IMAD.MOV.U32 R26, RZ, RZ, R25 ;  /* 0x000000ffff1a7224 */ /* 0x010fe400078e0019 */
[----:B---3--:R-:W-:Y:S02]  /*15030*/  IMAD.MOV.U32 R25, RZ, RZ, R22 ;  /* 0x000000ffff197224 */ /* 0x008fe400078e0016 */
[----:B------:R-:W-:Y:S02]  /*15040*/  IMAD.MOV.U32 R22, RZ, RZ, R21 ;  /* 0x000000ffff167224 */ /* 0x000fe400078e0015 */
[----:B------:R-:W-:Y:S02]  /*15050*/  IMAD.MOV.U32 R21, RZ, RZ, R18 ;  /* 0x000000ffff157224 */ /* 0x000fe400078e0012 */
[----:B------:R-:W-:-:S02]  /*15060*/  IMAD.MOV.U32 R18, RZ, RZ, R17 ;  /* 0x000000ffff127224 */ /* 0x000fc400078e0011 */
[----:B------:R-:W-:Y:S02]  /*15070*/  IMAD.MOV.U32 R17, RZ, RZ, R14 ;  /* 0x000000ffff117224 */ /* 0x000fe400078e000e */
[----:B------:R-:W-:Y:S01]  /*15080*/  IMAD.MOV.U32 R14, RZ, RZ, R13 ;  /* 0x000000ffff0e7224 */ /* 0x000fe200078e000d */
[----:B------:R-:W-:Y:S01]  /*15090*/  MOV R13, R10 ;  /* 0x0000000a000d7202 */ /* 0x000fe20000000f00 */
[----:B------:R-:W-:Y:S02]  /*150a0*/  IMAD.MOV.U32 R10, RZ, RZ, R3 ;  /* 0x000000ffff0a7224 */ /* 0x000fe400078e0003 */
[----:B------:R-:W0:Y:S01]  /*150b0*/  LDC R3, c[0x0][0x3ac] ;  /* 0x0000eb00ff037b82 */ /* 0x000e220000000800 */
[----:B------:R-:W-:Y:S02]  /*150c0*/  IMAD.MOV.U32 R27, RZ, RZ, R24 ;  /* 0x000000ffff1b7224 */ /* 0x000fe400078e0018 */
[----:B------:R-:W-:Y:S02]  /*150d0*/  IMAD.MOV.U32 R24, RZ, RZ, R23 ;  /* 0x000000ffff187224 */ /* 0x000fe400078e0017 */
[----:B------:R-:W-:-:S02]  /*150e0*/  IMAD.MOV.U32 R23, RZ, RZ, R20 ;  /* 0x000000ffff177224 */ /* 0x000fc400078e0014 */
[----:B------:R-:W-:Y:S02]  /*150f0*/  IMAD.MOV.U32 R20, RZ, RZ, R19 ;  /* 0x000000ffff147224 */ /* 0x000fe400078e0013 */
[----:B------:R-:W-:Y:S01]  /*15100*/  IMAD.MOV.U32 R19, RZ, RZ, R16 ;  /* 0x000000ffff137224 */ /* 0x000fe200078e0010 */
[----:B------:R-:W-:Y:S01]  /*15110*/  STL.64 [R1+0x480], R26 ;  /* 0x0004801a01007387 */ /* 0x000fe20000100a00 */
[----:B------:R-:W-:-:S03]  /*15120*/  IMAD.MOV.U32 R16, RZ, RZ, R15 ;  /* 0x000000ffff107224 */ /* 0x000fc600078e000f */
[----:B------:R-:W-:Y:S01]  /*15130*/  STL.64 [R1+0x488], R24 ;  /* 0x0004881801007387 */ /* 0x000fe20000100a00 */
[----:B------:R-:W-:-:S03]  /*15140*/  IMAD.MOV.U32 R15, RZ, RZ, R12 ;  /* 0x000000ffff0f7224 */ /* 0x000fc600078e000c */
[----:B------:R-:W-:Y:S01]  /*15150*/  STL.64 [R1+0x490], R22 ;  /* 0x0004901601007387 */ /* 0x000fe20000100a00 */
[----:B------:R-:W-:-:S03]  /*15160*/  IMAD.MOV.U32 R12, RZ, RZ, R11 ;  /* 0x000000ffff0c7224 */ /* 0x000fc600078e000b */
[----:B------:R-:W-:Y:S04]  /*15170*/  STL.64 [R1+0x498], R20 ;  /* 0x0004981401007387 */ /* 0x000fe80000100a00 */
[----:B------:R-:W-:Y:S04]  /*15180*/  STL.64 [R1+0x4a0], R18 ;  /* 0x0004a01201007387 */ /* 0x000fe80000100a00 */
[----:B------:R-:W-:Y:S04]  /*15190*/  STL.64 [R1+0x4a8], R16 ;  /* 0x0004a81001007387 */ /* 0x000fe80000100a00 */
[----:B------:R-:W-:Y:S01]  /*151a0*/  STL.64 [R1+0x4b0], R14 ;  /* 0x0004b00e01007387 */ /* 0x000fe20000100a00 */
[----:B------:R-:W-:-:S03]  /*151b0*/  IMAD.MOV.U32 R11, RZ, RZ, R8 ;  /* 0x000000ffff0b7224 */ /* 0x000fc600078e0008 */
[----:B------:R-:W-:Y:S01]  /*151c0*/  STL.64 [R1+0x4b8], R12 ;  /* 0x0004b80c01007387 */ /* 0x000fe20000100a00 */
[----:B------:R-:W-:Y:S02]  /*151d0*/  IMAD.MOV.U32 R8, RZ, RZ, R6 ;  /* 0x000000ffff087224 */ /* 0x000fe400078e0006 */
[----:B------:R-:W-:Y:S01]  /*151e0*/  IMAD.MOV.U32 R6, RZ, RZ, R28 ;  /* 0x000000ffff067224 */ /* 0x000fe200078e001c */
[----:B0-----:R0:W-:Y:S04]  /*151f0*/  STL.64 [R1+0x868], R2 ;  /* 0x0008680201007387 */ /* 0x0011e80000100a00 */
[----:B------:R-:W-:Y:S04]  /*15200*/  STL.64 [R1+0x4c0], R10 ;  /* 0x0004c00a01007387 */ /* 0x000fe80000100a00 */
[----:B------:R-:W-:Y:S01]  /*15210*/  STL.64 [R1+0x4c8], R8 ;  /* 0x0004c80801007387 */ /* 0x000fe20000100a00 */
[----:B0-----:R-:W-:-:S02]  /*15220*/  IMAD.MOV.U32 R2, RZ, RZ, R4 ;  /* 0x000000ffff027224 */ /* 0x001fc400078e0004 */
[----:B------:R-:W-:Y:S02]  /*15230*/  IMAD.MOV.U32 R3, RZ, RZ, R7 ;  /* 0x000000ffff037224 */ /* 0x000fe400078e0007 */
[----:B------:R-:W-:-:S03]  /*15240*/  IMAD.MOV.U32 R7, RZ, RZ, R5 ;  /* 0x000000ffff077224 */ /* 0x000fc600078e0005 */
[----:B------:R0:W-:Y:S04]  /*15250*/  STL.64 [R1+0x4d0], R2 ;  /* 0x0004d00201007387 */ /* 0x0001e80000100a00 */
[----:B0-----:R-:W2:Y:S04]  /*15260*/  LDL.LU R2, [R1+0x568] ;  /* 0x0005680001027983 */ /* 0x001ea80000300800 */
[----:B------:R-:W-:Y:S04]  /*15270*/  STL.64 [R1+0x4d8], R6 ;  /* 0x0004d80601007387 */ /* 0x000fe80000100a00 */
[----:B------:R-:W3:Y:S01]  /*15280*/  LDL.LU R3, [R1+0x1a4] ;  /* 0x0001a40001037983 */ /* 0x000ee20000300800 */
[----:B------:R-:W-:-:S02]  /*15290*/  IMAD.MOV.U32 R4, RZ, RZ, R0 ;  /* 0x000000ffff047224 */ /* 0x000fc400078e0000 */
[----:B------:R-:W-:-:S05]  /*152a0*/  IMAD.MOV.U32 R5, RZ, RZ, R29 ;  /* 0x000000ffff057224 */ /* 0x000fca00078e001d */
[----:B------:R-:W-:Y:S04]  /*152b0*/  STL.64 [R1+0x4e0], R4 ;  /* 0x0004e00401007387 */ /* 0x000fe80000100a00 */
[----:B---3--:R0:W-:Y:S04]  /*152c0*/  STL [R1+0x870], R3 ;  /* 0x0008700301007387 */ /* 0x0081e80000100800 */
[----:B0-----:R-:W2:Y:S04]  /*152d0*/  LDL.LU R3, [R1+0x1a0] ;  /* 0x0001a00001037983 */ /* 0x001ea80000300800 */
        /* <DEDUP_REMOVED lines=58> */
[----:B------:R-:W3:Y:S04]  /*15680*/  LDL.LU.64 R14, [R1+0x128] ;  /* 0x00012800010e7983 */ /* 0x000ee80000300a00 */
[----:B------:R-:W3:Y:S04]  /*15690*/  LDL.LU.64 R12, [R1+0x120] ;  /* 0x00012000010c7983 */ /* 0x000ee80000300a00 */
[----:B------:R-:W3:Y:S04]  /*156a0*/  LDL.LU.64 R10, [R1+0x118] ;  /* 0x00011800010a7983 */ /* 0x000ee80000300a00 */
[----:B------:R-:W3:Y:S04]  /*156b0*/  LDL.LU.64 R8, [R1+0x110] ;  /* 0x0001100001087983 */ /* 0x000ee80000300a00 */
[----:B------:R-:W3:Y:S04]  /*156c0*/  LDL.LU.64 R6, [R1+0x108] ;  /* 0x0001080001067983 */ /* 0x000ee80000300a00 */
[----:B------:R-:W3:Y:S04]  /*156d0*/  LDL.LU.64 R4, [R1+0x100] ;  /* 0x0001000001047983 */ /* 0x000ee80000300a00 */
[----:B------:R-:W3:Y:S01]  /*156e0*/  LDL.LU.64 R28, [R1+0xf8] ;  /* 0x0000f800011c7983 */ /* 0x000ee20000300a00 */
        /* <DEDUP_REMOVED lines=74> */
[----:B0-----:R-:W2:Y:S04]  /*15b90*/  LDL.LU.64 R2, [R1+0x878] ;  /* 0x0008780001027983 */ /* 0x001ea80000300a00 */
[----:B--2---:R0:W-:Y:S04]  /*15ba0*/  STL.64 [R1+0x568], R2 ;  /* 0x0005680201007387 */ /* 0x0041e80000100a00 */
[----:B0-----:R-:W2:Y:S01]  /*15bb0*/  LDL.LU R3, [R1+0x870] ;  /* 0x0008700001037983 */ /* 0x001ea20000300800 */
[----:B---3--:R-:W-:-:S02]  /*15bc0*/  IMAD.MOV.U32 R2, RZ, RZ, R26 ;  /* 0x000000ffff027224 */ /* 0x008fc400078e001a */
[----:B------:R-:W-:-:S03]  /*15bd0*/  IMAD.MOV.U32 R26, RZ, RZ, R24 ;  /* 0x000000ffff1a7224 */ /* 0x000fc600078e0018 */
[----:B--2---:R0:W-:Y:S04]  /*15be0*/  STL.64 [R1+0x570], R2 ;  /* 0x0005700201007387 */ /* 0x0041e80000100a00 */
[----:B0-----:R-:W2:Y:S04]  /*15bf0*/  LDL.LU.64 R2, [R1+0x868] ;  /* 0x0008680001027983 */ /* 0x001ea80000300a00 */
[----:B----4-:R0:W-:Y:S01]  /*15c00*/  STL.64 [R1+0x578], R26 ;  /* 0x0005781a01007387 */ /* 0x0101e20000100a00 */
[----:B------:R-:W-:Y:S02]  /*15c10*/  IMAD.MOV.U32 R24, RZ, RZ, R20 ;  /* 0x000000ffff187224 */ /* 0x000fe400078e0014 */
[----:B------:R-:W-:-:S02]  /*15c20*/  IMAD.MOV.U32 R20, RZ, RZ, R16 ;  /* 0x000000ffff147224 */ /* 0x000fc400078e0010 */
[----:B0-----:R-:W-:Y:S02]  /*15c30*/  IMAD.MOV.U32 R26, RZ, RZ, R22 ;  /* 0x000000ffff1a7224 */ /* 0x001fe400078e0016 */
[----:B------:R-:W-:Y:S01]  /*15c40*/  IMAD.MOV.U32 R27, RZ, RZ, R25 ;  /* 0x000000ffff1b7224 */ /* 0x000fe200078e0019 */
[----:B------:R-:W-:Y:S01]  /*15c50*/  MOV R25, R23 ;  /* 0x0000001700197202 */ /* 0x000fe20000000f00 */
[----:B------:R-:W-:Y:S02]  /*15c60*/  IMAD.MOV.U32 R22, RZ, RZ, R18 ;  /* 0x000000ffff167224 */ /* 0x000fe400078e0012 */
[----:B------:R-:W-:Y:S02]  /*15c70*/  IMAD.MOV.U32 R23, RZ, RZ, R21 ;  /* 0x000000ffff177224 */ /* 0x000fe400078e0015 */
[----:B------:R-:W-:Y:S02]  /*15c80*/  IMAD.MOV.U32 R21, RZ, RZ, R19 ;  /* 0x000000ffff157224 */ /* 0x000fe400078e0013 */
[----:B------:R-:W-:-:S02]  /*15c90*/  IMAD.MOV.U32 R18, RZ, RZ, R0 ;  /* 0x000000ffff127224 */ /* 0x000fc400078e0000 */
[----:B------:R-:W-:Y:S01]  /*15ca0*/  IMAD.MOV.U32 R19, RZ, RZ, R17 ;  /* 0x000000ffff137224 */ /* 0x000fe200078e0011 */
[----:B------:R0:W-:Y:S04]  /*15cb0*/  STL.64 [R1+0x580], R26 ;  /* 0x0005801a01007387 */ /* 0x0001e80000100a00 */
[----:B------:R-:W-:Y:S04]  /*15cc0*/  STL.64 [R1+0x588], R24 ;  /* 0x0005881801007387 */ /* 0x000fe80000100a00 */
[----:B------:R-:W-:Y:S04]  /*15cd0*/  STL.64 [R1+0x590], R22 ;  /* 0x0005901601007387 */ /* 0x000fe80000100a00 */
[----:B------:R-:W-:Y:S04]  /*15ce0*/  STL.64 [R1+0x598], R20 ;  /* 0x0005981401007387 */ /* 0x000fe80000100a00 */
[----:B------:R-:W-:Y:S01]  /*15cf0*/  STL.64 [R1+0x5a0], R18 ;  /* 0x0005a01201007387 */ /* 0x000fe20000100a00 */
[----:B--2---:R-:W-:-:S04]  /*15d00*/  IMAD.SHL.U32 R3, R3, 0x80, RZ ;  /* 0x0000008003037824 */ /* 0x004fc800078e00ff */
[----:B------:R-:W-:-:S04]  /*15d10*/  IMAD.WIDE R16, R3, 0x2, R14 ;  /* 0x0000000203107825 */ /* 0x000fc800078e020e */
[----:B------:R-:W-:-:S04]  /*15d20*/  IMAD.WIDE R14, R3, 0x2, R12 ;  /* 0x00000002030e7825 */ /* 0x000fc800078e020c */
[----:B------:R-:W-:-:S04]  /*15d30*/  IMAD.WIDE R12, R3, 0x2, R10 ;  /* 0x00000002030c7825 */ /* 0x000fc800078e020a */
[----:B------:R-:W-:-:S04]  /*15d40*/  IMAD.WIDE R10, R3, 0x2, R8 ;  /* 0x00000002030a7825 */ /* 0x000fc800078e0208 */
[C---:B------:R-:W-:Y:S01]  /*15d50*/  IMAD.WIDE R8, R3.reuse, 0x2, R6 ;  /* 0x0000000203087825 */ /* 0x040fe200078e0206 */
[----:B------:R-:W-:Y:S04]  /*15d60*/  STL.64 [R1+0x398], R16 ;  /* 0x0003981001007387 */ /* 0x000fe80000100a00 */
[----:B------:R-:W-:Y:S04]  /*15d70*/  STL.64 [R1+0x390], R14 ;  /* 0x0003900e01007387 */ /* 0x000fe80000100a00 */
[----:B------:R-:W-:Y:S04]  /*15d80*/  STL.64 [R1+0x388], R12 ;  /* 0x0003880c01007387 */ /* 0x000fe80000100a00 */
[----:B------:R-:W-:Y:S04]  /*15d90*/  STL.64 [R1+0x380], R10 ;  /* 0x0003800a01007387 */ /* 0x000fe80000100a00 */
[----:B------:R-:W-:Y:S04]  /*15da0*/  STL.64 [R1+0x378], R8 ;  /* 0x0003780801007387 */ /* 0x000fe80000100a00 */
[----:B0-----:R-:W2:Y:S01]  /*15db0*/  LDL.LU.64 R26, [R1+0x60] ;  /* 0x00006000011a7983 */ /* 0x001ea20000300a00 */
[----:B------:R-:W-:-:S04]  /*15dc0*/  IMAD.WIDE R6, R3, 0x2, R4 ;  /* 0x0000000203067825 */ /* 0x000fc800078e0204 */
[C---:B------:R-:W-:Y:S01]  /*15dd0*/  IMAD.WIDE R4, R3.reuse, 0x2, R28 ;  /* 0x0000000203047825 */ /* 0x040fe200078e021c */
[----:B------:R-:W-:Y:S04]  /*15de0*/  STL.64 [R1+0x370], R6 ;  /* 0x0003700601007387 */ /* 0x000fe80000100a00 */
[----:B--2---:R0:W-:Y:S04]  /*15df0*/  STL.64 [R1+0x7d8], R26 ;  /* 0x0007d81a01007387 */ /* 0x0041e80000100a00 */
[----:B------:R-:W-:Y:S04]  /*15e00*/  STL.64 [R1+0x368], R4 ;  /* 0x0003680401007387 */ /* 0x000fe80000100a00 */
[----:B0-----:R-:W2:Y:S04]  /*15e10*/  LDL.LU.64 R26, [R1+0x68] ;  /* 0x00006800011a7983 */ /* 0x001ea80000300a00 */
[----:B--2---:R0:W-:Y:S04]  /*15e20*/  STL.64 [R1+0x7e0], R26 ;  /* 0x0007e01a01007387 */ /* 0x0041e80000100a00 */
        /* <DEDUP_REMOVED lines=33> */
[----:B------:R-:W3:Y:S04]  /*16040*/  LDL.LU.64 R24, [R1+0x58] ;  /* 0x0000580001187983 */ /* 0x000ee80000300a00 */
[----:B------:R-:W4:Y:S04]  /*16050*/  LDL.LU.64 R22, [R1+0x50] ;  /* 0x0000500001167983 */ /* 0x000f280000300a00 */
[----:B------:R-:W3:Y:S04]  /*16060*/  LDL.LU.64 R20, [R1+0x48] ;  /* 0x0000480001147983 */ /* 0x000ee80000300a00 */
        /* <DEDUP_REMOVED lines=8> */
[----:B------:R-:W3:Y:S01]  /*160f0*/  LDL.LU.64 R28, [R1] ;  /* 0x00000000011c7983 */ /* 0x000ee20000300a00 */
[----:B--2---:R-:W-:-:S05]  /*16100*/  IMAD.WIDE R26, R3, 0x2, R26 ;  /* 0x00000002031a7825 */ /* 0x004fca00078e021a */
[----:B------:R0:W-:Y:S04]  /*16110*/  STL.64 [R1+0x360], R26 ;  /* 0x0003601a01007387 */ /* 0x0001e80000100a00 */
[----:B0-----:R-:W2:Y:S02]  /*16120*/  LDL.LU.64 R26, [R1+0x860] ;  /* 0x00086000011a7983 */ /* 0x001ea40000300a00 */
        /* <DEDUP_REMOVED lines=50> */
[----:B0-----:R-:W2:Y:S01]  /*16450*/  LDL.LU.64 R26, [R1+0x7d8] ;  /* 0x0007d800011a7983 */ /* 0x001ea20000300a00 */
[----:B---3--:R-:W-:-:S04]  /*16460*/  IMAD.WIDE R24, R3, 0x2, R24 ;  /* 0x0000000203187825 */ /* 0x008fc800078e0218 */
[----:B----4-:R-:W-:-:S04]  /*16470*/  IMAD.WIDE R22, R3, 0x2, R22 ;  /* 0x0000000203167825 */ /* 0x010fc800078e0216 */
[----:B------:R-:W-:-:S04]  /*16480*/  IMAD.WIDE R20, R3, 0x2, R20 ;  /* 0x0000000203147825 */ /* 0x000fc800078e0214 */
        /* <DEDUP_REMOVED lines=9> */
[----:B--2---:R-:W-:-:S05]  /*16520*/  IMAD.WIDE R26, R3, 0x2, R26 ;  /* 0x00000002031a7825 */ /* 0x004fca00078e021a */
[----:B------:R0:W-:Y:S04]  /*16530*/  STL.64 [R1+0x2d0], R26 ;  /* 0x0002d01a01007387 */ /* 0x0001e80000100a00 */
[----:B0-----:R-:W2:Y:S04]  /*16540*/  LDL.LU.64 R26, [R1+0x7d0] ;  /* 0x0007d000011a7983 */ /* 0x001ea80000300a00 */
[----:B------:R0:W-:Y:S04]  /*16550*/  STL.64 [R1+0x2c8], R24 ;  /* 0x0002c81801007387 */ /* 0x0001e80000100a00 */
[----:B0-----:R-:W3:Y:S04]  /*16560*/  LDL.LU.64 R24, [R1+0x7c8] ;  /* 0x0007c80001187983 */ /* 0x001ee80000300a00 */
[----:B------:R0:W-:Y:S04]  /*16570*/  STL.64 [R1+0x2c0], R22 ;  /* 0x0002c01601007387 */ /* 0x0001e80000100a00 */
[----:B0-----:R-:W4:Y:S04]  /*16580*/  LDL.LU.64 R22, [R1+0x7c0] ;  /* 0x0007c00001167983 */ /* 0x001f280000300a00 */
[----:B------:R0:W-:Y:S04]  /*16590*/  STL.64 [R1+0x2b8], R20 ;  /* 0x0002b81401007387 */ /* 0x0001e80000100a00 */
[----:B0-----:R-:W2:Y:S04]  /*165a0*/  LDL.LU.64 R20, [R1+0x7b8] ;  /* 0x0007b80001147983 */ /* 0x001ea80000300a00 */
        /* <DEDUP_REMOVED lines=17> */
[----:B0-----:R-:W2:Y:S01]  /*166c0*/  LDL.LU.64 R28, [R1+0x770] ;  /* 0x00077000011c7983 */ /* 0x001ea20000300a00 */
[----:B---3--:R-:W-:-:S04]  /*166d0*/  IMAD.WIDE R24, R3, 0x2, R24 ;  /* 0x0000000203187825 */ /* 0x008fc800078e0218 */
[----:B----4-:R-:W-:-:S04]  /*166e0*/  IMAD.WIDE R22, R3, 0x2, R22 ;  /* 0x0000000203167825 */ /* 0x010fc800078e0216 */
[----:B--2---:R-:W-:-:S04]  /*166f0*/  IMAD.WIDE R20, R3, 0x2, R20 ;  /* 0x0000000203147825 */ /* 0x004fc800078e0214 */
        /* <DEDUP_REMOVED lines=8> */
[----:B------:R-:W-:-:S05]  /*16780*/  IMAD.WIDE R28, R3, 0x2, R28 ;  /* 0x00000002031c7825 */ /* 0x000fca00078e021c */
        /* <DEDUP_REMOVED lines=23> */
[----:B0-----:R-:W3:Y:S01]  /*16900*/  LDL.LU.64 R24, [R1+0x130] ;  /* 0x0001300001187983 */ /* 0x001ee20000300a00 */
[----:B------:R-:W-:-:S05]  /*16910*/  IMAD.WIDE R26, R3, 0x2, R26 ;  /* 0x00000002031a7825 */ /* 0x000fca00078e021a */
[----:B------:R2:W-:Y:S02]  /*16920*/  STL.64 [R1+0x200], R26 ;  /* 0x0002001a01007387 */ /* 0x0005e40000100a00 */
[----:B--2---:R-:W-:-:S04]  /*16930*/  IMAD.WIDE R26, R3, 0x2, R22 ;  /* 0x00000002031a7825 */ /* 0x004fc800078e0216 */
[----:B------:R-:W-:-:S04]  /*16940*/  IMAD.WIDE R22, R3, 0x2, R18 ;  /* 0x0000000203167825 */ /* 0x000fc800078e0212 */
[----:B------:R-:W-:-:S04]  /*16950*/  IMAD.WIDE R18, R3, 0x2, R14 ;  /* 0x0000000203127825 */ /* 0x000fc800078e020e */
[----:B---3--:R-:W-:-:S05]  /*16960*/  IMAD.WIDE R24, R3, 0x2, R24 ;  /* 0x0000000203187825 */ /* 0x008fca00078e0218 */
[----:B------:R0:W-:Y:S04]  /*16970*/  STL.64 [R1+0x1f8], R24 ;  /* 0x0001f81801007387 */ /* 0x0001e80000100a00 */
[----:B------:R-:W-:Y:S01]  /*16980*/  STL.64 [R1+0x1f0], R26 ;  /* 0x0001f01a01007387 */ /* 0x000fe20000100a00 */
[----:B------:R-:W-:-:S04]  /*16990*/  IMAD.WIDE R14, R3, 0x2, R10 ;  /* 0x00000002030e7825 */ /* 0x000fc800078e020a */
[----:B----4-:R-:W-:-:S04]  /*169a0*/  IMAD.WIDE R10, R3, 0x2, R6 ;  /* 0x00000002030a7825 */ /* 0x010fc800078e0206 */
[----:B0-----:R-:W-:-:S04]  /*169b0*/  IMAD.WIDE R24, R3, 0x2, R20 ;  /* 0x0000000203187825 */ /* 0x001fc800078e0214 */
[----:B------:R-:W-:-:S04]  /*169c0*/  IMAD.WIDE R20, R3, 0x2, R16 ;  /* 0x0000000203147825 */ /* 0x000fc800078e0210 */
[----:B------:R-:W-:-:S04]  /*169d0*/  IMAD.WIDE R16, R3, 0x2, R12 ;  /* 0x0000000203107825 */ /* 0x000fc800078e020c */
[C---:B------:R-:W-:Y:S01]  /*169e0*/  IMAD.WIDE R12, R3.reuse, 0x2, R8 ;  /* 0x00000002030c7825 */ /* 0x040fe200078e0208 */
[----:B------:R-:W-:Y:S04]  /*169f0*/  STL.64 [R1+0x1e8], R24 ;  /* 0x0001e81801007387 */ /* 0x000fe80000100a00 */
[----:B------:R-:W-:Y:S04]  /*16a00*/  STL.64 [R1+0x1e0], R22 ;  /* 0x0001e01601007387 */ /* 0x000fe80000100a00 */
[----:B------:R-:W-:Y:S04]  /*16a10*/  STL.64 [R1+0x1d8], R20 ;  /* 0x0001d81401007387 */ /* 0x000fe80000100a00 */
[----:B------:R-:W-:Y:S04]  /*16a20*/  STL.64 [R1+0x1d0], R18 ;  /* 0x0001d01201007387 */ /* 0x000fe80000100a00 */
[----:B------:R-:W-:Y:S01]  /*16a30*/  STL.64 [R1+0x1c8], R16 ;  /* 0x0001c81001007387 */ /* 0x000fe20000100a00 */
[----:B------:R-:W-:-:S03]  /*16a40*/  IMAD.WIDE R8, R3, 0x2, R4 ;  /* 0x0000000203087825 */ /* 0x000fc600078e0204 */
[----:B------:R-:W-:Y:S04]  /*16a50*/  STL.64 [R1+0x1c0], R14 ;  /* 0x0001c00e01007387 */ /* 0x000fe80000100a00 */
[----:B------:R-:W-:Y:S04]  /*16a60*/  STL.64 [R1+0x1b8], R12 ;  /* 0x0001b80c01007387 */ /* 0x000fe80000100a00 */
[----:B------:R-:W-:Y:S04]  /*16a70*/  STL.64 [R1+0x1b0], R10 ;  /* 0x0001b00a01007387 */ /* 0x000fe80000100a00 */
[----:B------:R-:W2:Y:S04]  /*16a80*/  LDL.LU.64 R4, [R1+0x190] ;  /* 0x0001900001047983 */ /* 0x000ea80000300a00 */
[----:B------:R0:W-:Y:S04]  /*16a90*/  STL.64 [R1+0x1a8], R8 ;  /* 0x0001a80801007387 */ /* 0x0001e80000100a00 */
[----:B0-----:R-:W3:Y:S01]  /*16aa0*/  LDL.LU.64 R8, [R1+0x3c8] ;  /* 0x0003c80001087983 */ /* 0x001ee20000300a00 */
[----:B------:R-:W-:-:S05]  /*16ab0*/  IMAD.WIDE R6, R3, 0x2, R28 ;  /* 0x0000000203067825 */ /* 0x000fca00078e021c */
[----:B------:R-:W-:Y:S04]  /*16ac0*/  STL.64 [R1+0x1a0], R6 ;  /* 0x0001a00601007387 */ /* 0x000fe80000100a00 */
[----:B---3--:R0:W-:Y:S04]  /*16ad0*/  STL.64 [R1+0x748], R8 ;  /* 0x0007480801007387 */ /* 0x0081e80000100a00 */
[----:B0-----:R-:W3:Y:S04]  /*16ae0*/  LDL.LU.64 R8, [R1+0x3c0] ;  /* 0x0003c00001087983 */ /* 0x001ee80000300a00 */
        /* <DEDUP_REMOVED lines=8> */
[----:B------:R-:W4:Y:S04]  /*16b70*/  LDL.LU.64 R10, [R1+0x3d0] ;  /* 0x0003d000010a7983 */ /* 0x000f280000300a00 */
[----:B------:R-:W2:Y:S04]  /*16b80*/  LDL.LU.64 R26, [R1+0x428] ;  /* 0x00042800011a7983 */ /* 0x000ea80000300a00 */
        /* <DEDUP_REMOVED lines=17> */
[----:B0-----:R-:W2:Y:S01]  /*16ca0*/  LDL.LU.64 R26, [R1+0x3e0] ;  /* 0x0003e000011a7983 */ /* 0x001ea20000300a00 */
[----:B------:R-:W-:-:S04]  /*16cb0*/  IMAD.WIDE R4, R3, 0x2, R4 ;  /* 0x0000000203047825 */ /* 0x000fc800078e0204 */
[C---:B---3--:R-:W-:Y:S01]  /*16cc0*/  IMAD.WIDE R8, R3.reuse, 0x2, R8 ;  /* 0x0000000203087825 */ /* 0x048fe200078e0208 */
[----:B--2---:R0:W-:Y:S04]  /*16cd0*/  STL.64 [R1+0x740], R26 ;  /* 0x0007401a01007387 */ /* 0x0041e80000100a00 */
[----:B0-----:R-:W2:Y:S04]  /*16ce0*/  LDL.LU.64 R26, [R1+0x3d8] ;  /* 0x0003d800011a7983 */ /* 0x001ea80000300a00 */
[----:B------:R-:W3:Y:S04]  /*16cf0*/  LDL.LU.64 R24, [R1+0x430] ;  /* 0x0004300001187983 */ /* 0x000ee80000300a00 */
[----:B------:R-:W2:Y:S04]  /*16d00*/  LDL.LU.64 R22, [R1+0x438] ;  /* 0x0004380001167983 */ /* 0x000ea80000300a00 */
[----:B------:R-:W2:Y:S04]  /*16d10*/  LDL.LU.64 R20, [R1+0x440] ;  /* 0x0004400001147983 */ /* 0x000ea80000300a00 */
[----:B------:R-:W2:Y:S04]  /*16d20*/  LDL.LU.64 R18, [R1+0x448] ;  /* 0x0004480001127983 */ /* 0x000ea80000300a00 */
[----:B------:R-:W2:Y:S04]  /*16d30*/  LDL.LU.64 R16, [R1+0x450] ;  /* 0x0004500001107983 */ /* 0x000ea80000300a00 */
[----:B------:R-:W2:Y:S04]  /*16d40*/  LDL.LU.64 R14, [R1+0x458] ;  /* 0x00045800010e7983 */ /* 0x000ea80000300a00 */
[----:B------:R-:W2:Y:S04]  /*16d50*/  LDL.LU.64 R12, [R1+0x460] ;  /* 0x00046000010c7983 */ /* 0x000ea80000300a00 */
[----:B------:R-:W2:Y:S04]  /*16d60*/  LDL.LU.64 R28, [R1+0x468] ;  /* 0x00046800011c7983 */ /* 0x000ea80000300a00 */
[----:B------:R-:W2:Y:S04]  /*16d70*/  LDL.LU.64 R6, [R1+0x470] ;  /* 0x0004700001067983 */ /* 0x000ea80000300a00 */
[----:B------:R0:W-:Y:S04]  /*16d80*/  STL.64 [R1+0x198], R4 ;  /* 0x0001980401007387 */ /* 0x0001e80000100a00 */
[----:B0-----:R-:W2:Y:S04]  /*16d90*/  LDL.LU.64 R4, [R1+0x478] ;  /* 0x0004780001047983 */ /* 0x001ea80000300a00 */
        /* <DEDUP_REMOVED lines=14> */
[----:B----4-:R-:W-:-:S04]  /*16e80*/  IMAD.WIDE R10, R3, 0x2, R10 ;  /* 0x00000002030a7825 */ /* 0x010fc800078e020a */
[----:B------:R-:W-:-:S04]  /*16e90*/  IMAD.WIDE R26, R3, 0x2, R26 ;  /* 0x00000002031a7825 */ /* 0x000fc800078e021a */
[----:B--2---:R-:W-:-:S05]  /*16ea0*/  IMAD.WIDE R8, R3, 0x2, R8 ;  /* 0x0000000203087825 */ /* 0x004fca00078e0208 */
[----:B------:R0:W-:Y:S04]  /*16eb0*/  STL.64 [R1+0x168], R8 ;  /* 0x0001680801007387 */ /* 0x0001e80000100a00 */
[----:B0-----:R-:W2:Y:S04]  /*16ec0*/  LDL.LU.64 R8, [R1+0x480] ;  /* 0x0004800001087983 */ /* 0x001ea80000300a00 */
[----:B------:R0:W-:Y:S04]  /*16ed0*/  STL.64 [R1+0x160], R10 ;  /* 0x0001600a01007387 */ /* 0x0001e80000100a00 */
[----:B0-----:R-:W4:Y:S04]  /*16ee0*/  LDL.LU.64 R10, [R1+0x488] ;  /* 0x00048800010a7983 */ /* 0x001f280000300a00 */
        /* <DEDUP_REMOVED lines=29> */
[----:B------:R-:W-:-:S04]  /*170c0*/  IMAD.WIDE R12, R3, 0x2, R12 ;  /* 0x00000002030c7825 */ /* 0x000fc800078e020c */
[----:B--2---:R-:W-:-:S05]  /*170d0*/  IMAD.WIDE R26, R3, 0x2, R26 ;  /* 0x00000002031a7825 */ /* 0x004fca00078e021a */
[----:B------:R3:W-:Y:S02]  /*170e0*/  STL.64 [R1+0x108], R26 ;  /* 0x0001081a01007387 */ /* 0x0007e40000100a00 */
[----:B---3--:R-:W-:-:S04]  /*170f0*/  IMAD.WIDE R26, R3, 0x2, R24 ;  /* 0x00000002031a7825 */ /* 0x008fc800078e0218 */
[----:B------:R-:W-:-:S04]  /*17100*/  IMAD.WIDE R24, R3, 0x2, R22 ;  /* 0x0000000203187825 */ /* 0x000fc800078e0216 */
[----:B------:R-:W-:-:S04]  /*17110*/  IMAD.WIDE R22, R3, 0x2, R20 ;  /* 0x0000000203167825 */ /* 0x000fc800078e0214 */
[----:B------:R-:W-:-:S04]  /*17120*/  IMAD.WIDE R20, R3, 0x2, R18 ;  /* 0x0000000203147825 */ /* 0x000fc800078e0212 */
[C---:B------:R-:W-:Y:S01]  /*17130*/  IMAD.WIDE R18, R3.reuse, 0x2, R16 ;  /* 0x0000000203127825 */ /* 0x040fe200078e0210 */
[----:B------:R-:W-:Y:S03]  /*17140*/  STL.64 [R1+0x100], R26 ;  /* 0x0001001a01007387 */ /* 0x000fe60000100a00 */
[C---:B------:R-:W-:Y:S01]  /*17150*/  IMAD.WIDE R16, R3.reuse, 0x2, R14 ;  /* 0x0000000203107825 */ /* 0x040fe200078e020e */
[----:B------:R-:W-:Y:S04]  /*17160*/  STL.64 [R1+0xf8], R24 ;  /* 0x0000f81801007387 */ /* 0x000fe80000100a00 */
[----:B------:R-:W-:Y:S04]  /*17170*/  STL.64 [R1+0xf0], R22 ;  /* 0x0000f01601007387 */ /* 0x000fe80000100a00 */
[----:B------:R-:W-:Y:S04]  /*17180*/  STL.64 [R1+0xe8], R20 ;  /* 0x0000e81401007387 */ /* 0x000fe80000100a00 */
[----:B------:R-:W-:Y:S01]  /*17190*/  STL.64 [R1+0xe0], R18 ;  /* 0x0000e01201007387 */ /* 0x000fe20000100a00 */
[----:B------:R-:W-:-:S03]  /*171a0*/  IMAD.WIDE R14, R3, 0x2, R28 ;  /* 0x00000002030e7825 */ /* 0x000fc600078e021c */
[----:B------:R-:W-:Y:S04]  /*171b0*/  STL.64 [R1+0xd8], R16 ;  /* 0x0000d81001007387 */ /* 0x000fe80000100a00 */
[----:B------:R-:W2:Y:S04]  /*171c0*/  LDL.LU.64 R28, [R1+0x490] ;  /* 0x00049000011c7983 */ /* 0x000ea80000300a00 */
[----:B------:R0:W-:Y:S04]  /*171d0*/  STL.64 [R1+0xd0], R12 ;  /* 0x0000d00c01007387 */ /* 0x0001e80000100a00 */
[----:B------:R-:W-:Y:S01]  /*171e0*/  STL.64 [R1+0xc8], R14 ;  /* 0x0000c80e01007387 */ /* 0x000fe20000100a00 */
[----:B0-----:R-:W-:-:S04]  /*171f0*/  IMAD.WIDE R12, R3, 0x2, R6 ;  /* 0x00000002030c7825 */ /* 0x001fc800078e0206 */
[C---:B------:R-:W-:Y:S02]  /*17200*/  IMAD.WIDE R6, R3.reuse, 0x2, R4 ;  /* 0x0000000203067825 */ /* 0x040fe400078e0204 */
[----:B------:R-:W3:Y:S04]  /*17210*/  LDL.LU.64 R4, [R1+0x4a0] ;  /* 0x0004a00001047983 */ /* 0x000ee80000300a00 */
[----:B------:R-:W-:Y:S04]  /*17220*/  STL.64 [R1+0xc0], R12 ;  /* 0x0000c00c01007387 */ /* 0x000fe80000100a00 */
[----:B---3--:R0:W-:Y:S04]  /*17230*/  STL.64 [R1+0x6f0], R4 ;  /* 0x0006f00401007387 */ /* 0x0081e80000100a00 */
[----:B------:R1:W-:Y:S04]  /*17240*/  STL.64 [R1+0xb8], R6 ;  /* 0x0000b80601007387 */ /* 0x0003e80000100a00 */
[----:B0-----:R-:W3:Y:S04]  /*17250*/  LDL.LU.64 R4, [R1+0x498] ;  /* 0x0004980001047983 */ /* 0x001ee80000300a00 */
[----:B-1----:R-:W2:Y:S01]  /*17260*/  LDL.LU.64 R6, [R1+0x4b0] ;  /* 0x0004b00001067983 */ /* 0x002ea20000300a00 */
[----:B------:R-:W-:-:S04]  /*17270*/  IMAD.WIDE R12, R3, 0x2, R8 ;  /* 0x00000002030c7825 */ /* 0x000fc800078e0208 */
[C---:B----4-:R-:W-:Y:S01]  /*17280*/  IMAD.WIDE R14, R3.reuse, 0x2, R10 ;  /* 0x00000002030e7825 */ /* 0x050fe200078e020a */
[----:B--2---:R0:W-:Y:S04]  /*17290*/  STL.64 [R1+0x6e8], R6 ;  /* 0x0006e80601007387 */ /* 0x0041e80000100a00 */
[----:B0-----:R-:W2:Y:S04]  /*172a0*/  LDL.LU.64 R6, [R1+0x4a8] ;  /* 0x0004a80001067983 */ /* 0x001ea80000300a00 */
[----:B------:R-:W4:Y:S04]  /*172b0*/  LDL.LU.64 R8, [R1+0x4b8] ;  /* 0x0004b80001087983 */ /* 0x000f280000300a00 */
[----:B------:R0:W-:Y:S04]  /*172c0*/  STL.64 [R1+0xb0], R12 ;  /* 0x0000b00c01007387 */ /* 0x0001e80000100a00 */
[----:B------:R-:W2:Y:S04]  /*172d0*/  LDL.LU.64 R10, [R1+0x4c0] ;  /* 0x0004c000010a7983 */ /* 0x000ea80000300a00 */
[----:B0-----:R-:W2:Y:S04]  /*172e0*/  LDL.LU.64 R12, [R1+0x4c8] ;  /* 0x0004c800010c7983 */ /* 0x001ea80000300a00 */
[----:B------:R0:W-:Y:S04]  /*172f0*/  STL.64 [R1+0xa8], R14 ;  /* 0x0000a80e01007387 */ /* 0x0001e80000100a00 */
[----:B0-----:R-:W2:Y:S04]  /*17300*/  LDL.LU.64 R14, [R1+0x4d0] ;  /* 0x0004d000010e7983 */ /* 0x001ea80000300a00 */
[----:B------:R-:W2:Y:S04]  /*17310*/  LDL.LU.64 R16, [R1+0x4e0] ;  /* 0x0004e00001107983 */ /* 0x000ea80000300a00 */
[----:B--2---:R0:W-:Y:S04]  /*17320*/  STL.64 [R1+0x6e0], R16 ;  /* 0x0006e01001007387 */ /* 0x0041e80000100a00 */
[----:B0-----:R-:W2:Y:S04]  /*17330*/  LDL.LU.64 R16, [R1+0x4d8] ;  /* 0x0004d80001107983 */ /* 0x001ea80000300a00 */
[----:B------:R-:W2:Y:S04]  /*17340*/  LDL.LU.64 R18, [R1+0x4f8] ;  /* 0x0004f80001127983 */ /* 0x000ea80000300a00 */
[----:B--2---:R0:W-:Y:S04]  /*17350*/  STL.64 [R1+0x6d0], R18 ;  /* 0x0006d01201007387 */ /* 0x0041e80000100a00 */
[----:B0-----:R-:W2:Y:S04]  /*17360*/  LDL.LU.64 R18, [R1+0x4f0] ;  /* 0x0004f00001127983 */ /* 0x001ea80000300a00 */
[----:B--2---:R0:W-:Y:S04]  /*17370*/  STL.64 [R1+0x6d8], R18 ;  /* 0x0006d81201007387 */ /* 0x0041e80000100a00 */
[----:B0-----:R-:W2:Y:S04]  /*17380*/  LDL.LU.64 R18, [R1+0x4e8] ;  /* 0x0004e80001127983 */ /* 0x001ea80000300a00 */
[----:B------:R-:W2:Y:S04]  /*17390*/  LDL.LU.64 R20, [R1+0x508] ;  /* 0x0005080001147983 */ /* 0x000ea80000300a00 */
[----:B--2---:R0:W-:Y:S04]  /*173a0*/  STL.64 [R1+0x6c8], R20 ;  /* 0x0006c81401007387 */ /* 0x0041e80000100a00 */
[----:B0-----:R-:W2:Y:S04]  /*173b0*/  LDL.LU.64 R20, [R1+0x500] ;  /* 0x0005000001147983 */ /* 0x001ea80000300a00 */
[----:B------:R-:W2:Y:S04]  /*173c0*/  LDL.LU.64 R22, [R1+0x528] ;  /* 0x0005280001167983 */ /* 0x000ea80000300a00 */
        /* <DEDUP_REMOVED lines=8> */
[----:B------:R0:W-:Y:S04]  /*17450*/  STL.64 [R1+0xa0], R28 ;  /* 0x0000a01c01007387 */ /* 0x0001e80000100a00 */
[----:B0-----:R-:W2:Y:S04]  /*17460*/  LDL.LU.64 R28, [R1+0x540] ;  /* 0x00054000011c7983 */ /* 0x001ea80000300a00 */
[----:B------:R0:W-:Y:S04]  /*17470*/  STL.64 [R1+0x98], R4 ;  /* 0x0000980401007387 */ /* 0x0001e80000100a00 */
[----:B0-----:R-:W2:Y:S01]  /*17480*/  LDL.LU.64 R4, [R1+0x6f0] ;  /* 0x0006f00001047983 */ /* 0x001ea20000300a00 */
[----:B------:R-:W-:-:S04]  /*17490*/  IMAD.WIDE R6, R3, 0x2, R6 ;  /* 0x0000000203067825 */ /* 0x000fc800078e0206 */
[----:B--2---:R-:W-:-:S05]  /*174a0*/  IMAD.WIDE R4, R3, 0x2, R4 ;  /* 0x0000000203047825 */ /* 0x004fca00078e0204 */
[----:B------:R0:W-:Y:S04]  /*174b0*/  STL.64 [R1+0x90], R4 ;  /* 0x0000900401007387 */ /* 0x0001e80000100a00 */
[----:B0-----:R-:W2:Y:S04]  /*174c0*/  LDL.LU.64 R4, [R1+0x548] ;  /* 0x0005480001047983 */ /* 0x001ea80000300a00 */
[----:B------:R0:W-:Y:S04]  /*174d0*/  STL.64 [R1+0x88], R6 ;  /* 0x0000880601007387 */ /* 0x0001e80000100a00 */
[----:B0-----:R-:W2:Y:S01]  /*174e0*/  LDL.LU.64 R6, [R1+0x6e8] ;  /* 0x0006e80001067983 */ /* 0x001ea20000300a00 */
[----:B----4-:R-:W-:-:S04]  /*174f0*/  IMAD.WIDE R8, R3, 0x2, R8 ;  /* 0x0000000203087825 */ /* 0x010fc800078e0208 */
        /* <DEDUP_REMOVED lines=22> */
[----:B0-----:R-:W2:Y:S02]  /*17660*/  LDL.LU.64 R18, [R1+0x6d8] ;  /* 0x0006d80001127983 */ /* 0x001ea40000300a00 */
[----:B--2---:R-:W-:-:S05]  /*17670*/  IMAD.WIDE R18, R3, 0x2, R18 ;  /* 0x0000000203127825 */ /* 0x004fca00078e0212 */
        /* <DEDUP_REMOVED lines=17> */
[----:B---3--:R-:W-:-:S04]  /*17790*/  IMAD.WIDE R26, R3, 0x2, R26 ;  /* 0x00000002031a7825 */ /* 0x008fc800078e021a */
[----:B------:R-:W-:-:S04]  /*177a0*/  IMAD.WIDE R28, R3, 0x2, R28 ;  /* 0x00000002031c7825 */ /* 0x000fc800078e021c */
[----:B------:R-:W-:-:S04]  /*177b0*/  IMAD.WIDE R4, R3, 0x2, R4 ;  /* 0x0000000203047825 */ /* 0x000fc800078e0204 */
[----:B------:R-:W-:-:S04]  /*177c0*/  IMAD.WIDE R6, R3, 0x2, R6 ;  /* 0x0000000203067825 */ /* 0x000fc800078e0206 */
[----:B----4-:R-:W-:-:S04]  /*177d0*/  IMAD.WIDE R8, R3, 0x2, R8 ;  /* 0x0000000203087825 */ /* 0x010fc800078e0208 */
[----:B------:R-:W-:-:S04]  /*177e0*/  IMAD.WIDE R10, R3, 0x2, R10 ;  /* 0x00000002030a7825 */ /* 0x000fc800078e020a */
[----:B------:R-:W-:-:S04]  /*177f0*/  IMAD.WIDE R12, R3, 0x2, R12 ;  /* 0x00000002030c7825 */ /* 0x000fc800078e020c */
[----:B------:R-:W-:-:S04]  /*17800*/  IMAD.WIDE R14, R3, 0x2, R14 ;  /* 0x00000002030e7825 */ /* 0x000fc800078e020e */
[----:B--2---:R-:W-:-:S05]  /*17810*/  IMAD.WIDE R22, R3, 0x2, R22 ;  /* 0x0000000203167825 */ /* 0x004fca00078e0216 */
[----:B------:R0:W-:Y:S04]  /*17820*/  STL.64 [R1+0x10], R22 ;  /* 0x0000101601007387 */ /* 0x0001e80000100a00 */
[----:B0-----:R-:W2:Y:S04]  /*17830*/  LDL.LU.64 R22, [R1+0x590] ;  /* 0x0005900001167983 */ /* 0x001ea80000300a00 */
[----:B------:R0:W-:Y:S02]  /*17840*/  STL.64 [R1+0x8], R26 ;  /* 0x0000081a01007387 */ /* 0x0001e40000100a00 */
[----:B0-----:R-:W-:-:S02]  /*17850*/  IMAD.WIDE R26, R3, 0x2, R24 ;  /* 0x00000002031a7825 */ /* 0x001fc400078e0218 */
[----:B------:R-:W3:Y:S04]  /*17860*/  LDL.LU.64 R24, [R1+0x598] ;  /* 0x0005980001187983 */ /* 0x000ee80000300a00 */
[----:B------:R0:W-:Y:S04]  /*17870*/  STL.64 [R1], R26 ;  /* 0x0000001a01007387 */ /* 0x0001e80000100a00 */
[----:B------:R-:W-:Y:S01]  /*17880*/  STL.64 [R1+0x638], R28 ;  /* 0x0006381c01007387 */ /* 0x000fe20000100a00 */
[----:B------:R-:W-:-:S03]  /*17890*/  IMAD.WIDE R16, R3, 0x2, R16 ;  /* 0x0000000203107825 */ /* 0x000fc600078e0210 */
[----:B0-----:R-:W4:Y:S04]  /*178a0*/  LDL.LU.64 R26, [R1+0x5a0] ;  /* 0x0005a000011a7983 */ /* 0x001f280000300a00 */
[----:B------:R-:W-:Y:S04]  /*178b0*/  STL.64 [R1+0x640], R4 ;  /* 0x0006400401007387 */ /* 0x000fe80000100a00 */
[----:B------:R-:W-:Y:S04]  /*178c0*/  STL.64 [R1+0x648], R6 ;  /* 0x0006480601007387 */ /* 0x000fe80000100a00 */
[----:B------:R-:W-:Y:S04]  /*178d0*/  STL.64 [R1+0x650], R8 ;  /* 0x0006500801007387 */ /* 0x000fe80000100a00 */
[----:B------:R-:W-:Y:S04]  /*178e0*/  STL.64 [R1+0x658], R10 ;  /* 0x0006580a01007387 */ /* 0x000fe80000100a00 */
[----:B------:R-:W-:Y:S04]  /*178f0*/  STL.64 [R1+0x660], R12 ;  /* 0x0006600c01007387 */ /* 0x000fe80000100a00 */
[----:B------:R0:W-:Y:S01]  /*17900*/  STL.64 [R1+0x668], R14 ;  /* 0x0006680e01007387 */ /* 0x0001e20000100a00 */
[----:B------:R-:W-:-:S04]  /*17910*/  IMAD.WIDE R18, R3, 0x2, R18 ;  /* 0x0000000203127825 */ /* 0x000fc800078e0212 */
[C---:B------:R-:W-:Y:S01]  /*17920*/  IMAD.WIDE R20, R3.reuse, 0x2, R20 ;  /* 0x0000000203147825 */ /* 0x040fe200078e0214 */
[----:B0-----:R-:W4:Y:S04]  /*17930*/  LDL.LU.64 R14, [R1+0x390] ;  /* 0x00039000010e7983 */ /* 0x001f280000300a00 */
[----:B------:R-:W4:Y:S04]  /*17940*/  LDL.LU.64 R12, [R1+0x378] ;  /* 0x00037800010c7983 */ /* 0x000f280000300a00 */
[----:B------:R0:W-:Y:S04]  /*17950*/  STL.64 [R1+0x670], R16 ;  /* 0x0006701001007387 */ /* 0x0001e80000100a00 */
[----:B0-----:R-:W4:Y:S04]  /*17960*/  LDL.LU.64 R16, [R1+0x398] ;  /* 0x0003980001107983 */ /* 0x001f280000300a00 */
[----:B------:R0:W-:Y:S04]  /*17970*/  STL.64 [R1+0x678], R18 ;  /* 0x0006781201007387 */ /* 0x0001e80000100a00 */
[----:B0-----:R-:W4:Y:S04]  /*17980*/  LDL.LU.64 R18, [R1+0x370] ;  /* 0x0003700001127983 */ /* 0x001f280000300a00 */
[----:B------:R-:W4:Y:S04]  /*17990*/  LDL.LU.64 R10, [R1+0x368] ;  /* 0x00036800010a7983 */ /* 0x000f280000300a00 */
[----:B------:R0:W-:Y:S04]  /*179a0*/  STL.64 [R1+0x680], R20 ;  /* 0x0006801401007387 */ /* 0x0001e80000100a00 */
[----:B0-----:R-:W4:Y:S04]  /*179b0*/  LDL.LU.64 R20, [R1+0x380] ;  /* 0x0003800001147983 */ /* 0x001f280000300a00 */
[----:B------:R-:W4:Y:S01]  /*179c0*/  LDL.LU.64 R8, [R1+0x360] ;  /* 0x0003600001087983 */ /* 0x000f220000300a00 */
[----:B--2---:R-:W-:-:S05]  /*179d0*/  IMAD.WIDE R22, R3, 0x2, R22 ;  /* 0x0000000203167825 */ /* 0x004fca00078e0216 */
[----:B------:R0:W-:Y:S04]  /*179e0*/  STL.64 [R1+0x688], R22 ;  /* 0x0006881601007387 */ /* 0x0001e80000100a00 */
[----:B0-----:R-:W2:Y:S01]  /*179f0*/  LDL.LU.64 R22, [R1+0x388] ;  /* 0x0003880001167983 */ /* 0x001ea20000300a00 */
[----:B---3--:R-:W-:-:S03]  /*17a00*/  IMAD.WIDE R24, R3, 0x2, R24 ;  /* 0x0000000203187825 */ /* 0x008fc600078e0218 */
[----:B------:R-:W3:Y:S04]  /*17a10*/  LDL.LU.64 R6, [R1+0x358] ;  /* 0x0003580001067983 */ /* 0x000ee80000300a00 */
[----:B------:R-:W-:Y:S04]  /*17a20*/  STL.64 [R1+0x690], R24 ;  /* 0x0006901801007387 */ /* 0x000fe80000100a00 */
[----:B------:R-:W3:Y:S04]  /*17a30*/  LDL.LU.64 R4, [R1+0x350] ;  /* 0x0003500001047983 */ /* 0x000ee80000300a00 */
[----:B------:R-:W3:Y:S01]  /*17a40*/  LDL.LU.64 R28, [R1+0x348] ;  /* 0x00034800011c7983 */ /* 0x000ee20000300a00 */
[----:B----4-:R-:W-:-:S05]  /*17a50*/  IMAD.WIDE R26, R3, 0x2, R26 ;  /* 0x00000002031a7825 */ /* 0x010fca00078e021a */
[----:B------:R-:W-:Y:S04]  /*17a60*/  STL.64 [R1+0x6a0], R26 ;  /* 0x0006a01a01007387 */ /* 0x000fe80000100a00 */
[----:B------:R-:W-:Y:S04]  /*17a70*/  STL [R1+0x698], R2 ;  /* 0x0006980201007387 */ /* 0x000fe80000100800 */
[----:B------:R0:W-:Y:S01]  /*17a80*/  STL [R1+0x3a0], R16 ;  /* 0x0003a01001007387 */ /* 0x0001e20000100800 */
[----:B------:R-:W-:-:S03]  /*17a90*/  IMAD.MOV.U32 R0, RZ, RZ, R17 ;  /* 0x000000ffff007224 */ /* 0x000fc600078e0011 */
[----:B0-----:R-:W4:Y:S04]  /*17aa0*/  LDL.LU.64 R16, [R1+0x340] ;  /* 0x0003400001107983 */ /* 0x001f280000300a00 */
[----:B------:R0:W-:Y:S04]  /*17ab0*/  STL [R1+0x398], R0 ;  /* 0x0003980001007387 */ /* 0x0001e80000100800 */
[----:B------:R1:W-:Y:S01]  /*17ac0*/  STL [R1+0x39c], R14 ;  /* 0x00039c0e01007387 */ /* 0x0003e20000100800 */
[----:B0-----:R-:W-:-:S03]  /*17ad0*/  IMAD.MOV.U32 R0, RZ, RZ, R15 ;  /* 0x000000ffff007224 */ /* 0x001fc600078e000f */
[----:B-1----:R-:W3:Y:S04]  /*17ae0*/  LDL.LU.64 R14, [R1+0x338] ;  /* 0x00033800010e7983 */ /* 0x002ee80000300a00 */
[----:B------:R0:W-:Y:S04]  /*17af0*/  STL [R1+0x390], R0 ;  /* 0x0003900001007387 */ /* 0x0001e80000100800 */
[----:B--2---:R1:W-:Y:S01]  /*17b00*/  STL [R1+0x394], R22 ;  /* 0x0003941601007387 */ /* 0x0043e20000100800 */
[----:B0-----:R-:W-:-:S03]  /*17b10*/  IMAD.MOV.U32 R0, RZ, RZ, R23 ;  /* 0x000000ffff007224 */ /* 0x001fc600078e0017 */
[----:B-1----:R-:W2:Y:S04]  /*17b20*/  LDL.LU.64 R22, [R1+0x330] ;  /* 0x0003300001167983 */ /* 0x002ea80000300a00 */
[----:B------:R0:W-:Y:S04]  /*17b30*/  STL [R1+0x388], R0 ;  /* 0x0003880001007387 */ /* 0x0001e80000100800 */
[----:B------:R1:W-:Y:S01]  /*17b40*/  STL [R1+0x3a4], R20 ;  /* 0x0003a41401007387 */ /* 0x0003e20000100800 */
        /* <DEDUP_REMOVED lines=19> */
[----:B---3--:R1:W-:Y:S01]  /*17c80*/  STL [R1+0x574], R6 ;  /* 0x0005740601007387 */ /* 0x0083e20000100800 */
[----:B0-----:R-:W-:-:S03]  /*17c90*/  IMAD.MOV.U32 R0, RZ, RZ, R7 ;  /* 0x000000ffff007224 */ /* 0x001fc600078e0007 */
[----:B-1----:R-:W3:Y:S04]  /*17ca0*/  LDL.LU.64 R6, [R1+0x300] ;  /* 0x0003000001067983 */ /* 0x002ee80000300a00 */
[----:B------:R0:W-:Y:S04]  /*17cb0*/  STL [R1+0x358], R0 ;  /* 0x0003580001007387 */ /* 0x0001e80000100800 */
[----:B------:R1:W-:Y:S01]  /*17cc0*/  STL [R1+0x56c], R4 ;  /* 0x00056c0401007387 */ /* 0x0003e20000100800 */
[----:B0-----:R-:W-:-:S03]  /*17cd0*/  MOV R0, R5 ;  /* 0x0000000500007202 */ /* 0x001fc60000000f00 */
[----:B-1----:R-:W3:Y:S04]  /*17ce0*/  LDL.LU.64 R4, [R1+0x2f8] ;  /* 0x0002f80001047983 */ /* 0x002ee80000300a00 */
[----:B------:R0:W-:Y:S04]  /*17cf0*/  STL [R1+0x350], R0 ;  /* 0x0003500001007387 */ /* 0x0001e80000100800 */
[----:B------:R1:W-:Y:S01]  /*17d00*/  STL [R1+0x3ac], R28 ;  /* 0x0003ac1c01007387 */ /* 0x0003e20000100800 */
[----:B0-----:R-:W-:-:S03]  /*17d10*/  IMAD.MOV.U32 R0, RZ, RZ, R29 ;  /* 0x000000ffff007224 */ /* 0x001fc600078e001d */
[----:B-1----:R-:W3:Y:S04]  /*17d20*/  LDL.LU.64 R28, [R1+0x2f0] ;  /* 0x0002f000011c7983 */ /* 0x002ee80000300a00 */
[----:B------:R0:W-:Y:S04]  /*17d30*/  STL [R1+0x348], R0 ;  /* 0x0003480001007387 */ /* 0x0001e80000100800 */
[----:B----4-:R1:W-:Y:S01]  /*17d40*/  STL [R1+0x3b0], R16 ;  /* 0x0003b01001007387 */ /* 0x0103e20000100800 */
[----:B0-----:R-:W-:-:S03]  /*17d50*/  IMAD.MOV.U32 R0, RZ, RZ, R17 ;  /* 0x000000ffff007224 */ /* 0x001fc600078e0011 */
[----:B-1----:R-:W4:Y:S04]  /*17d60*/  LDL.LU.64 R16, [R1+0x2e8] ;  /* 0x0002e80001107983 */ /* 0x002f280000300a00 */
[----:B------:R0:W-:Y:S04]  /*17d70*/  STL [R1+0x340], R0 ;  /* 0x0003400001007387 */ /* 0x0001e80000100800 */
[----:B------:R1:W-:Y:S01]  /*17d80*/  STL [R1+0x3b4], R14 ;  /* 0x0003b40e01007387 */ /* 0x0003e20000100800 */
[----:B0-----:R-:W-:-:S03]  /*17d90*/  IMAD.MOV.U32 R0, RZ, RZ, R15 ;  /* 0x000000ffff007224 */ /* 0x001fc600078e000f */
[----:B-1----:R-:W4:Y:S04]  /*17da0*/  LDL.LU.64 R14, [R1+0x2e0] ;  /* 0x0002e000010e7983 */ /* 0x002f280000300a00 */
        /* <DEDUP_REMOVED lines=30> */
[----:B0-----:R-:W-:-:S03]  /*17f90*/  IMAD.MOV.U32 R0, RZ, RZ, R5 ;  /* 0x000000ffff007224 */ /* 0x001fc600078e0005 */
        /* <DEDUP_REMOVED lines=19> */
[----:B0-----:R-:W-:-:S03]  /*180d0*/  MOV R0, R21 ;  /* 0x0000001500007202 */ /* 0x001fc60000000f00 */
        /* <DEDUP_REMOVED lines=63> */
[----:B0-----:R-:W-:-:S03]  /*184d0*/  MOV R0, R7 ;  /* 0x0000000700007202 */ /* 0x001fc60000000f00 */
        /* <DEDUP_REMOVED lines=30> */
[----:B------:R-:W-:Y:S04]  /*186c0*/  STL [R1+0x448], R18 ;  /* 0x0004481201007387 */ /* 0x000fe80000100800 */
[----:B------:R-:W2:Y:S01]  /*186d0*/  LDL.LU.64 R24, [R1+0x1b0] ;  /* 0x0001b00001187983 */ /* 0x000ea20000300a00 */
[----:B0-----:R-:W-:-:S05]  /*186e0*/  IMAD.MOV.U32 R0, RZ, RZ, R19 ;  /* 0x000000ffff007224 */ /* 0x001fca00078e0013 */
        /* <DEDUP_REMOVED lines=9> */
[----:B---3--:R1:W-:Y:S04]  /*18780*/  STL [R1+0x454], R6 ;  /* 0x0004540601007387 */ /* 0x0083e80000100800 */
[----:B------:R-:W3:Y:S01]  /*18790*/  LDL.LU.64 R18, [R1+0x198] ;  /* 0x0001980001127983 */ /* 0x000ee20000300a00 */
[----:B0-----:R-:W-:-:S05]  /*187a0*/  IMAD.MOV.U32 R0, RZ, RZ, R7 ;  /* 0x000000ffff007224 */ /* 0x001fca00078e0007 */
[----:B------:R0:W-:Y:S04]  /*187b0*/  STL [R1+0x1f0], R0 ;  /* 0x0001f00001007387 */ /* 0x0001e80000100800 */
[----:B------:R0:W-:Y:S04]  /*187c0*/  STL [R1+0x458], R4 ;  /* 0x0004580401007387 */ /* 0x0001e80000100800 */
[----:B-1----:R-:W3:Y:S01]  /*187d0*/  LDL.LU.64 R6, [R1+0x190] ;  /* 0x0001900001067983 */ /* 0x002ee20000300a00 */
[----:B0-----:R-:W-:-:S05]  /*187e0*/  IMAD.MOV.U32 R0, RZ, RZ, R5 ;  /* 0x000000ffff007224 */ /* 0x001fca00078e0005 */
[----:B------:R0:W-:Y:S04]  /*187f0*/  STL [R1+0x1e8], R0 ;  /* 0x0001e80001007387 */ /* 0x0001e80000100800 */
[----:B------:R1:W-:Y:S04]  /*18800*/  STL [R1+0x45c], R28 ;  /* 0x00045c1c01007387 */ /* 0x0003e80000100800 */
[----:B------:R-:W3:Y:S01]  /*18810*/  LDL.LU.64 R4, [R1+0x188] ;  /* 0x0001880001047983 */ /* 0x000ee20000300a00 */
[----:B0-----:R-:W-:-:S03]  /*18820*/  IMAD.MOV.U32 R0, RZ, RZ, R29 ;  /* 0x000000ffff007224 */ /* 0x001fc600078e001d */
[----:B----4-:R-:W-:Y:S04]  /*18830*/  STL [R1+0x460], R16 ;  /* 0x0004601001007387 */ /* 0x010fe80000100800 */
[----:B------:R0:W-:Y:S04]  /*18840*/  STL [R1+0x1e0], R0 ;  /* 0x0001e00001007387 */ /* 0x0001e80000100800 */
[----:B-1----:R-:W4:Y:S01]  /*18850*/  LDL.LU.64 R28, [R1+0x180] ;  /* 0x00018000011c7983 */ /* 0x002f220000300a00 */
[----:B0-----:R-:W-:-:S03]  /*18860*/  IMAD.MOV.U32 R0, RZ, RZ, R17 ;  /* 0x000000ffff007224 */ /* 0x001fc600078e0011 */
[----:B------:R-:W-:Y:S04]  /*18870*/  STL [R1+0x464], R14 ;  /* 0x0004640e01007387 */ /* 0x000fe80000100800 */
[----:B------:R0:W-:Y:S04]  /*18880*/  STL [R1+0x1d8], R0 ;  /* 0x0001d80001007387 */ /* 0x0001e80000100800 */
[----:B------:R-:W4:Y:S01]  /*18890*/  LDL.LU.64 R16, [R1+0x178] ;  /* 0x0001780001107983 */ /* 0x000f220000300a00 */
[----:B0-----:R-:W-:-:S03]  /*188a0*/  IMAD.MOV.U32 R0, RZ, RZ, R15 ;  /* 0x000000ffff007224 */ /* 0x001fc600078e000f */
[----:B--2---:R-:W-:Y:S04]  /*188b0*/  STL [R1+0x468], R22 ;  /* 0x0004681601007387 */ /* 0x004fe80000100800 */
[----:B------:R0:W-:Y:S04]  /*188c0*/  STL [R1+0x1d0], R0 ;  /* 0x0001d00001007387 */ /* 0x0001e80000100800 */
[----:B------:R-:W2:Y:S01]  /*188d0*/  LDL.LU.64 R14, [R1+0x170] ;  /* 0x00017000010e7983 */ /* 0x000ea20000300a00 */
[----:B0-----:R-:W-:-:S03]  /*188e0*/  MOV R0, R23 ;  /* 0x0000001700007202 */ /* 0x001fc60000000f00 */
[----:B------:R-:W-:Y:S04]  /*188f0*/  STL [R1+0x46c], R20 ;  /* 0x00046c1401007387 */ /* 0x000fe80000100800 */
[----:B------:R0:W-:Y:S04]  /*18900*/  STL [R1+0x1c8], R0 ;  /* 0x0001c80001007387 */ /* 0x0001e80000100800 */
[----:B------:R-:W2:Y:S01]  /*18910*/  LDL.LU.64 R22, [R1+0x168] ;  /* 0x0001680001167983 */ /* 0x000ea20000300a00 */
[----:B0-----:R-:W-:-:S03]  /*18920*/  IMAD.MOV.U32 R0, RZ, RZ, R21 ;  /* 0x000000ffff007224 */ /* 0x001fc600078e0015 */
[----:B------:R-:W-:Y:S04]  /*18930*/  STL [R1+0x470], R12 ;  /* 0x0004700c01007387 */ /* 0x000fe80000100800 */
[----:B------:R0:W-:Y:S04]  /*18940*/  STL [R1+0x1c0], R0 ;  /* 0x0001c00001007387 */ /* 0x0001e80000100800 */
[----:B------:R-:W2:Y:S04]  /*18950*/  LDL.LU.64 R20, [R1+0x160] ;  /* 0x0001600001147983 */ /* 0x000ea80000300a00 */
[----:B------:R-:W-:Y:S01]  /*18960*/  STL [R1+0x474], R24 ;  /* 0x0004741801007387 */ /* 0x000fe20000100800 */
[----:B0-----:R-:W-:-:S05]  /*18970*/  IMAD.MOV.U32 R0, RZ, RZ, R13 ;  /* 0x000000ffff007224 */ /* 0x001fca00078e000d */
[----:B------:R0:W-:Y:S04]  /*18980*/  STL [R1+0x1b8], R0 ;  /* 0x0001b80001007387 */ /* 0x0001e80000100800 */
[----:B------:R-:W2:Y:S01]  /*18990*/  LDL.LU.64 R12, [R1+0x158] ;  /* 0x00015800010c7983 */ /* 0x000ea20000300a00 */
[----:B0-----:R-:W-:-:S03]  /*189a0*/  IMAD.MOV.U32 R0, RZ, RZ, R25 ;  /* 0x000000ffff007224 */ /* 0x001fc600078e0019 */
[----:B------:R-:W-:Y:S04]  /*189b0*/  STL [R1+0x478], R10 ;  /* 0x0004780a01007387 */ /* 0x000fe80000100800 */
[----:B------:R0:W-:Y:S02]  /*189c0*/  STL [R1+0x1b4], R0 ;  /* 0x0001b40001007387 */ /* 0x0001e40000100800 */
[----:B0-----:R-:W-:Y:S02]  /*189d0*/  IMAD.MOV.U32 R0, RZ, RZ, R11 ;  /* 0x000000ffff007224 */ /* 0x001fe400078e000b */
[----:B------:R-:W2:Y:S04]  /*189e0*/  LDL.LU.64 R10, [R1+0x150] ;  /* 0x00015000010a7983 */ /* 0x000ea80000300a00 */
        /* <DEDUP_REMOVED lines=9> */
[----:B------:R1:W-:Y:S04]  /*18a80*/  STL [R1+0x484], R6 ;  /* 0x0004840601007387 */ /* 0x0003e80000100800 */
[----:B------:R-:W-:Y:S01]  /*18a90*/  STL [R1+0x488], R4 ;  /* 0x0004880401007387 */ /* 0x000fe20000100800 */
[----:B0-----:R-:W-:-:S05]  /*18aa0*/  IMAD.MOV.U32 R0, RZ, RZ, R7 ;  /* 0x000000ffff007224 */ /* 0x001fca00078e0007 */
[----:B------:R0:W-:Y:S04]  /*18ab0*/  STL [R1+0x1d4], R0 ;  /* 0x0001d40001007387 */ /* 0x0001e80000100800 */
[----:B-1----:R-:W3:Y:S04]  /*18ac0*/  LDL.LU.64 R6, [R1+0x138] ;  /* 0x0001380001067983 */ /* 0x002ee80000300a00 */
[----:B----4-:R-:W-:Y:S01]  /*18ad0*/  STL [R1+0x48c], R28 ;  /* 0x00048c1c01007387 */ /* 0x010fe20000100800 */
[----:B0-----:R-:W-:-:S05]  /*18ae0*/  IMAD.MOV.U32 R0, RZ, RZ, R5 ;  /* 0x000000ffff007224 */ /* 0x001fca00078e0005 */
[----:B------:R0:W-:Y:S04]  /*18af0*/  STL [R1+0x1dc], R0 ;  /* 0x0001dc0001007387 */ /* 0x0001e80000100800 */
[----:B------:R-:W4:Y:S04]  /*18b00*/  LDL.LU.64 R4, [R1+0x130] ;  /* 0x0001300001047983 */ /* 0x000f280000300a00 */
[----:B------:R-:W-:Y:S01]  /*18b10*/  STL [R1+0x490], R16 ;  /* 0x0004901001007387 */ /* 0x000fe20000100800 */
[----:B0-----:R-:W-:-:S05]  /*18b20*/  IMAD.MOV.U32 R0, RZ, RZ, R29 ;  /* 0x000000ffff007224 */ /* 0x001fca00078e001d */
[----:B------:R0:W-:Y:S04]  /*18b30*/  STL [R1+0x1e4], R0 ;  /* 0x0001e40001007387 */ /* 0x0001e80000100800 */
[----:B------:R-:W4:Y:S01]  /*18b40*/  LDL.LU.64 R28, [R1+0x128] ;  /* 0x00012800011c7983 */ /* 0x000f220000300a00 */
[----:B0-----:R-:W-:-:S03]  /*18b50*/  IMAD.MOV.U32 R0, RZ, RZ, R17 ;  /* 0x000000ffff007224 */ /* 0x001fc600078e0011 */
[----:B--2---:R-:W-:Y:S04]  /*18b60*/  STL [R1+0x494], R14 ;  /* 0x0004940e01007387 */ /* 0x004fe80000100800 */
[----:B------:R0:W-:Y:S04]  /*18b70*/  STL [R1+0x1ec], R0 ;  /* 0x0001ec0001007387 */ /* 0x0001e80000100800 */
[----:B------:R-:W2:Y:S01]  /*18b80*/  LDL.LU.64 R16, [R1+0x120] ;  /* 0x0001200001107983 */ /* 0x000ea20000300a00 */
[----:B0-----:R-:W-:-:S03]  /*18b90*/  IMAD.MOV.U32 R0, RZ, RZ, R15 ;  /* 0x000000ffff007224 */ /* 0x001fc600078e000f */
[----:B------:R-:W-:Y:S04]  /*18ba0*/  STL [R1+0x498], R22 ;  /* 0x0004981601007387 */ /* 0x000fe80000100800 */
[----:B------:R0:W-:Y:S04]  /*18bb0*/  STL [R1+0x1f4], R0 ;  /* 0x0001f40001007387 */ /* 0x0001e80000100800 */
[----:B------:R-:W2:Y:S01]  /*18bc0*/  LDL.LU.64 R14, [R1+0x118] ;  /* 0x00011800010e7983 */ /* 0x000ea20000300a00 */
[----:B0-----:R-:W-:-:S03]  /*18bd0*/  IMAD.MOV.U32 R0, RZ, RZ, R23 ;  /* 0x000000ffff007224 */ /* 0x001fc600078e0017 */
[----:B------:R-:W-:Y:S04]  /*18be0*/  STL [R1+0x49c], R20 ;  /* 0x00049c1401007387 */ /* 0x000fe80000100800 */
[----:B------:R0:W-:Y:S04]  /*18bf0*/  STL [R1+0x1fc], R0 ;  /* 0x0001fc0001007387 */ /* 0x0001e80000100800 */
[----:B------:R-:W2:Y:S01]  /*18c00*/  LDL.LU.64 R26, [R1+0x110] ;  /* 0x00011000011a7983 */ /* 0x000ea20000300a00 */
[----:B0-----:R-:W-:-:S05]  /*18c10*/  IMAD.MOV.U32 R0, RZ, RZ, R21 ;  /* 0x000000ffff007224 */ /* 0x001fca00078e0015 */
[----:B------:R0:W-:Y:S04]  /*18c20*/  STL [R1+0x204], R0 ;  /* 0x0002040001007387 */ /* 0x0001e80000100800 */
[----:B------:R1:W-:Y:S04]  /*18c30*/  STL [R1+0x4a0], R12 ;  /* 0x0004a00c01007387 */ /* 0x0003e80000100800 */
[----:B------:R-:W2:Y:S01]  /*18c40*/  LDL.LU.64 R24, [R1+0x108] ;  /* 0x0001080001187983 */ /* 0x000ea20000300a00 */
[----:B0-----:R-:W-:-:S03]  /*18c50*/  IMAD.MOV.U32 R0, RZ, RZ, R13 ;  /* 0x000000ffff007224 */ /* 0x001fc600078e000d */
[----:B-1----:R-:W2:Y:S04]  /*18c60*/  LDL.LU.64 R12, [R1+0x100] ;  /* 0x00010000010c7983 */ /* 0x002ea80000300a00 */
[----:B------:R0:W-:Y:S04]  /*18c70*/  STL [R1+0x20c], R0 ;  /* 0x00020c0001007387 */ /* 0x0001e80000100800 */
[----:B------:R1:W-:Y:S04]  /*18c80*/  STL [R1+0x4a4], R10 ;  /* 0x0004a40a01007387 */ /* 0x0003e80000100800 */
[----:B------:R-:W2:Y:S01]  /*18c90*/  LDL.LU.64 R22, [R1+0xf8] ;  /* 0x0000f80001167983 */ /* 0x000ea20000300a00 */
[----:B0-----:R-:W-:-:S03]  /*18ca0*/  IMAD.MOV.U32 R0, RZ, RZ, R11 ;  /* 0x000000ffff007224 */ /* 0x001fc600078e000b */
[----:B------:R-:W-:Y:S04]  /*18cb0*/  STL [R1+0x4a8], R8 ;  /* 0x0004a80801007387 */ /* 0x000fe80000100800 */
[----:B------:R0:W-:Y:S04]  /*18cc0*/  STL [R1+0x214], R0 ;  /* 0x0002140001007387 */ /* 0x0001e80000100800 */
[----:B-1----:R-:W2:Y:S01]  /*18cd0*/  LDL.LU.64 R10, [R1+0xf0] ;  /* 0x0000f000010a7983 */ /* 0x002ea20000300a00 */
[----:B0-----:R-:W-:-:S03]  /*18ce0*/  MOV R0, R9 ;  /* 0x0000000900007202 */ /* 0x001fc60000000f00 */
[----:B---3--:R-:W-:Y:S04]  /*18cf0*/  STL [R1+0x4ac], R18 ;  /* 0x0004ac1201007387 */ /* 0x008fe80000100800 */
[----:B------:R0:W-:Y:S04]  /*18d00*/  STL [R1+0x224], R0 ;  /* 0x0002240001007387 */ /* 0x0001e80000100800 */
[----:B------:R-:W3:Y:S04]  /*18d10*/  LDL.LU.64 R8, [R1+0xe8] ;  /* 0x0000e80001087983 */ /* 0x000ee80000300a00 */
[----:B------:R-:W3:Y:S01]  /*18d20*/  LDL.LU.64 R20, [R1+0xe0] ;  /* 0x0000e00001147983 */ /* 0x000ee20000300a00 */
[----:B0-----:R-:W-:-:S05]  /*18d30*/  IMAD.MOV.U32 R0, RZ, RZ, R19 ;  /* 0x000000ffff007224 */ /* 0x001fca00078e0013 */
        /* <DEDUP_REMOVED lines=9> */
[----:B------:R1:W-:Y:S04]  /*18dd0*/  STL [R1+0x4b8], R28 ;  /* 0x0004b81c01007387 */ /* 0x0003e80000100800 */
[----:B------:R-:W4:Y:S01]  /*18de0*/  LDL.LU.64 R18, [R1+0xc8] ;  /* 0x0000c80001127983 */ /* 0x000f220000300a00 */
[----:B0-----:R-:W-:-:S03]  /*18df0*/  IMAD.MOV.U32 R0, RZ, RZ, R29 ;  /* 0x000000ffff007224 */ /* 0x001fc600078e001d */
[----:B--2---:R-:W-:Y:S04]  /*18e00*/  STL [R1+0x4bc], R16 ;  /* 0x0004bc1001007387 */ /* 0x004fe80000100800 */
[----:B------:R0:W-:Y:S04]  /*18e10*/  STL [R1+0x244], R0 ;  /* 0x0002440001007387 */ /* 0x0001e80000100800 */
[----:B-1----:R-:W2:Y:S01]  /*18e20*/  LDL.LU.64 R28, [R1+0xc0] ;  /* 0x0000c000011c7983 */ /* 0x002ea20000300a00 */
[----:B0-----:R-:W-:-:S03]  /*18e30*/  IMAD.MOV.U32 R0, RZ, RZ, R17 ;  /* 0x000000ffff007224 */ /* 0x001fc600078e0011 */
[----:B------:R-:W-:Y:S04]  /*18e40*/  STL [R1+0x4c0], R14 ;  /* 0x0004c00e01007387 */ /* 0x000fe80000100800 */
[----:B------:R0:W-:Y:S04]  /*18e50*/  STL [R1+0x24c], R0 ;  /* 0x00024c0001007387 */ /* 0x0001e80000100800 */
[----:B------:R-:W2:Y:S01]  /*18e60*/  LDL.LU.64 R16, [R1+0xb8] ;  /* 0x0000b80001107983 */ /* 0x000ea20000300a00 */
[----:B0-----:R-:W-:-:S03]  /*18e70*/  IMAD.MOV.U32 R0, RZ, RZ, R15 ;  /* 0x000000ffff007224 */ /* 0x001fc600078e000f */
[----:B------:R-:W2:Y:S04]  /*18e80*/  LDL.LU.64 R14, [R1+0xb0] ;  /* 0x0000b000010e7983 */ /* 0x000ea80000300a00 */
[----:B------:R0:W-:Y:S04]  /*18e90*/  STL [R1+0x254], R0 ;  /* 0x0002540001007387 */ /* 0x0001e80000100800 */
[----:B------:R-:W-:Y:S01]  /*18ea0*/  STL [R1+0x4c4], R26 ;  /* 0x0004c41a01007387 */ /* 0x000fe20000100800 */
[----:B0-----:R-:W-:-:S03]  /*18eb0*/  IMAD.MOV.U32 R0, RZ, RZ, R27 ;  /* 0x000000ffff007224 */ /* 0x001fc600078e001b */
[----:B------:R-:W-:Y:S04]  /*18ec0*/  STL [R1+0x4c8], R24 ;  /* 0x0004c81801007387 */ /* 0x000fe80000100800 */
[----:B------:R0:W-:Y:S02]  /*18ed0*/  STL [R1+0x25c], R0 ;  /* 0x00025c0001007387 */ /* 0x0001e40000100800 */
[----:B0-----:R-:W-:Y:S02]  /*18ee0*/  IMAD.MOV.U32 R0, RZ, RZ, R25 ;  /* 0x000000ffff007224 */ /* 0x001fe400078e0019 */
[----:B------:R-:W-:Y:S04]  /*18ef0*/  STL [R1+0x4cc], R12 ;  /* 0x0004cc0c01007387 */ /* 0x000fe80000100800 */
[----:B------:R0:W-:Y:S02]  /*18f00*/  STL [R1+0x264], R0 ;  /* 0x0002640001007387 */ /* 0x0001e40000100800 */
[----:B0-----:R-:W-:-:S02]  /*18f10*/  IMAD.MOV.U32 R0, RZ, RZ, R13 ;  /* 0x000000ffff007224 */ /* 0x001fc400078e000d */
[----:B------:R-:W-:Y:S04]  /*18f20*/  STL [R1+0x4d0], R22 ;  /* 0x0004d01601007387 */ /* 0x000fe80000100800 */
        /* <DEDUP_REMOVED lines=8> */
[----:B---3--:R1:W-:Y:S04]  /*18fb0*/  STL [R1+0x4d8], R8 ;  /* 0x0004d80801007387 */ /* 0x0083e80000100800 */
[----:B------:R-:W-:Y:S01]  /*18fc0*/  STL [R1+0x4dc], R20 ;  /* 0x0004dc1401007387 */ /* 0x000fe20000100800 */
[----:B0-----:R-:W-:-:S05]  /*18fd0*/  IMAD.MOV.U32 R0, RZ, RZ, R9 ;  /* 0x000000ffff007224 */ /* 0x001fca00078e0009 */
[----:B------:R0:W-:Y:S04]  /*18fe0*/  STL [R1+0x284], R0 ;  /* 0x0002840001007387 */ /* 0x0001e80000100800 */
[----:B-1----:R-:W3:Y:S04]  /*18ff0*/  LDL.LU.64 R8, [R1+0x98] ;  /* 0x0000980001087983 */ /* 0x002ee80000300a00 */
[----:B------:R-:W-:Y:S01]  /*19000*/  STL [R1+0x4e0], R6 ;  /* 0x0004e00601007387 */ /* 0x000fe20000100800 */
[----:B0-----:R-:W-:-:S05]  /*19010*/  IMAD.MOV.U32 R0, RZ, RZ, R21 ;  /* 0x000000ffff007224 */ /* 0x001fca00078e0015 */
[----:B------:R0:W-:Y:S02]  /*19020*/  STL [R1+0x28c], R0 ;  /* 0x00028c0001007387 */ /* 0x0001e40000100800 */
[----:B0-----:R-:W-:Y:S02]  /*19030*/  IMAD.MOV.U32 R0, RZ, RZ, R7 ;  /* 0x000000ffff007224 */ /* 0x001fe400078e0007 */
[----:B------:R-:W3:Y:S04]  /*19040*/  LDL.LU.64 R6, [R1+0x90] ;  /* 0x0000900001067983 */ /* 0x000ee80000300a00 */
[----:B------:R0:W-:Y:S04]  /*19050*/  STL [R1+0x294], R0 ;  /* 0x0002940001007387 */ /* 0x0001e80000100800 */
[----:B----4-:R1:W-:Y:S04]  /*19060*/  STL [R1+0x4e4], R4 ;  /* 0x0004e40401007387 */ /* 0x0103e80000100800 */
[----:B------:R-:W-:Y:S01]  /*19070*/  STL [R1+0x4e8], R18 ;  /* 0x0004e81201007387 */ /* 0x000fe20000100800 */
[----:B0-----:R-:W-:-:S05]  /*19080*/  IMAD.MOV.U32 R0, RZ, RZ, R5 ;  /* 0x000000ffff007224 */ /* 0x001fca00078e0005 */
[----:B------:R0:W-:Y:S04]  /*19090*/  STL [R1+0x29c], R0 ;  /* 0x00029c0001007387 */ /* 0x0001e80000100800 */
[----:B-1----:R-:W4:Y:S01]  /*190a0*/  LDL.LU.64 R4, [R1+0x88] ;  /* 0x0000880001047983 */ /* 0x002f220000300a00 */
[----:B0-----:R-:W-:-:S03]  /*190b0*/  MOV R0, R19 ;  /* 0x0000001300007202 */ /* 0x001fc60000000f00 */
[----:B--2---:R-:W-:Y:S04]  /*190c0*/  STL [R1+0x4ec], R28 ;  /* 0x0004ec1c01007387 */ /* 0x004fe80000100800 */
[----:B------:R0:W-:Y:S02]  /*190d0*/  STL [R1+0x2a4], R0 ;  /* 0x0002a40001007387 */ /* 0x0001e40000100800 */
[----:B0-----:R-:W-:Y:S02]  /*190e0*/  IMAD.MOV.U32 R0, RZ, RZ, R29 ;  /* 0x000000ffff007224 */ /* 0x001fe400078e001d */
[----:B------:R-:W2:Y:S04]  /*190f0*/  LDL.LU.64 R28, [R1+0x80] ;  /* 0x00008000011c7983 */ /* 0x000ea80000300a00 */
[----:B------:R0:W-:Y:S04]  /*19100*/  STL [R1+0x2ac], R0 ;  /* 0x0002ac0001007387 */ /* 0x0001e80000100800 */
[----:B------:R-:W-:Y:S01]  /*19110*/  STL [R1+0x4f0], R16 ;  /* 0x0004f01001007387 */ /* 0x000fe20000100800 */
[----:B0-----:R-:W-:-:S03]  /*19120*/  IMAD.MOV.U32 R0, RZ, RZ, R17 ;  /* 0x000000ffff007224 */ /* 0x001fc600078e0011 */
[----:B------:R-:W-:Y:S04]  /*19130*/  STL [R1+0x4f4], R14 ;  /* 0x0004f40e01007387 */ /* 0x000fe80000100800 */
[----:B------:R-:W-:Y:S04]  /*19140*/  STL [R1+0x2b4], R0 ;  /* 0x0002b40001007387 */ /* 0x000fe80000100800 */
[----:B------:R-:W2:Y:S04]  /*19150*/  LDL.LU.64 R26, [R1+0x68] ;  /* 0x00006800011a7983 */ /* 0x000ea80000300a00 */
[----:B--2---:R0:W-:Y:S04]  /*19160*/  STL.64 [R1+0x6a8], R26 ;  /* 0x0006a81a01007387 */ /* 0x0041e80000100a00 */
[----:B0-----:R-:W2:Y:S01]  /*19170*/  LDL.LU.64 R26, [R1+0x70] ;  /* 0x00007000011a7983 */ /* 0x001ea20000300a00 */
[----:B------:R-:W-:-:S03]  /*19180*/  IMAD.MOV.U32 R0, RZ, RZ, R15 ;  /* 0x000000ffff007224 */ /* 0x000fc600078e000f */
[----:B--2---:R0:W-:Y:S04]  /*19190*/  STL.64 [R1+0x6b0], R26 ;  /* 0x0006b01a01007387 */ /* 0x0041e80000100a00 */
[----:B0-----:R-:W2:Y:S04]  /*191a0*/  LDL.LU.64 R26, [R1+0x78] ;  /* 0x00007800011a7983 */ /* 0x001ea80000300a00 */
[----:B------:R-:W2:Y:S04]  /*191b0*/  LDL.LU.64 R2, [R1+0x60] ;  /* 0x0000600001027983 */ /* 0x000ea80000300a00 */
[----:B------:R0:W-:Y:S04]  /*191c0*/  STL [R1+0x2bc], R0 ;  /* 0x0002bc0001007387 */ /* 0x0001e80000100800 */
[----:B------:R-:W-:Y:S04]  /*191d0*/  STL [R1+0x4f8], R12 ;  /* 0x0004f80c01007387 */ /* 0x000fe80000100800 */
[----:B------:R-:W2:Y:S04]  /*191e0*/  LDL.LU.64 R24, [R1+0x58] ;  /* 0x0000580001187983 */ /* 0x000ea80000300a00 */
[----:B------:R-:W2:Y:S01]  /*191f0*/  LDL.LU.64 R22, [R1+0x50] ;  /* 0x0000500001167983 */ /* 0x000ea20000300a00 */
[----:B0-----:R-:W-:-:S05]  /*19200*/  IMAD.MOV.U32 R0, RZ, RZ, R13 ;  /* 0x000000ffff007224 */ /* 0x001fca00078e000d */
[----:B------:R0:W-:Y:S04]  /*19210*/  STL [R1+0x2c4], R0 ;  /* 0x0002c40001007387 */ /* 0x0001e80000100800 */
[----:B------:R-:W-:Y:S04]  /*19220*/  STL [R1+0x4fc], R10 ;  /* 0x0004fc0a01007387 */ /* 0x000fe80000100800 */
[----:B------:R-:W2:Y:S04]  /*19230*/  LDL.LU.64 R20, [R1+0x48] ;  /* 0x0000480001147983 */ /* 0x000ea80000300a00 */
[----:B------:R-:W2:Y:S01]  /*19240*/  LDL.LU.64 R18, [R1+0x40] ;  /* 0x0000400001127983 */ /* 0x000ea20000300a00 */
[----:B0-----:R-:W-:-:S05]  /*19250*/  IMAD.MOV.U32 R0, RZ, RZ, R11 ;  /* 0x000000ffff007224 */ /* 0x001fca00078e000b */
[----:B------:R0:W-:Y:S04]  /*19260*/  STL [R1+0x2cc], R0 ;  /* 0x0002cc0001007387 */ /* 0x0001e80000100800 */
[----:B---3--:R-:W-:Y:S04]  /*19270*/  STL [R1+0x500], R8 ;  /* 0x0005000801007387 */ /* 0x008fe80000100800 */
[----:B------:R-:W3:Y:S04]  /*19280*/  LDL.LU.64 R16, [R1+0x38] ;  /* 0x0000380001107983 */ /* 0x000ee80000300a00 */
[----:B------:R-:W3:Y:S01]  /*19290*/  LDL.LU.64 R14, [R1+0x30] ;  /* 0x00003000010e7983 */ /* 0x000ee20000300a00 */
[----:B0-----:R-:W-:-:S05]  /*192a0*/  IMAD.MOV.U32 R0, RZ, RZ, R9 ;  /* 0x000000ffff007224 */ /* 0x001fca00078e0009 */
[----:B------:R0:W-:Y:S04]  /*192b0*/  STL [R1+0x2d4], R0 ;  /* 0x0002d40001007387 */ /* 0x0001e80000100800 */
[----:B------:R1:W-:Y:S04]  /*192c0*/  STL [R1+0x504], R6 ;  /* 0x0005040601007387 */ /* 0x0003e80000100800 */
[----:B------:R-:W3:Y:S04]  /*192d0*/  LDL.LU.64 R12, [R1+0x28] ;  /* 0x00002800010c7983 */ /* 0x000ee80000300a00 */
[----:B------:R-:W3:Y:S01]  /*192e0*/  LDL.LU.64 R10, [R1+0x20] ;  /* 0x00002000010a7983 */ /* 0x000ee20000300a00 */
[----:B0-----:R-:W-:-:S05]  /*192f0*/  IMAD.MOV.U32 R0, RZ, RZ, R7 ;  /* 0x000000ffff007224 */ /* 0x001fca00078e0007 */
[----:B------:R0:W-:Y:S04]  /*19300*/  STL [R1+0x2dc], R0 ;  /* 0x0002dc0001007387 */ /* 0x0001e80000100800 */
[----:B----4-:R4:W-:Y:S04]  /*19310*/  STL [R1+0x508], R4 ;  /* 0x0005080401007387 */ /* 0x0109e80000100800 */
[----:B------:R-:W3:Y:S04]  /*19320*/  LDL.LU.64 R8, [R1+0x18] ;  /* 0x0000180001087983 */ /* 0x000ee80000300a00 */
[----:B-1----:R-:W3:Y:S01]  /*19330*/  LDL.LU.64 R6, [R1+0x10] ;  /* 0x0000100001067983 */ /* 0x002ee20000300a00 */
[----:B0-----:R-:W-:-:S05]  /*19340*/  IMAD.MOV.U32 R0, RZ, RZ, R5 ;  /* 0x000000ffff007224 */ /* 0x001fca00078e0005 */
[----:B------:R0:W-:Y:S04]  /*19350*/  STL [R1+0x2e4], R0 ;  /* 0x0002e40001007387 */ /* 0x0001e80000100800 */
[----:B------:R1:W-:Y:S04]  /*19360*/  STL [R1+0x50c], R28 ;  /* 0x00050c1c01007387 */ /* 0x0003e80000100800 */
[----:B----4-:R-:W4:Y:S01]  /*19370*/  LDL.LU.64 R4, [R1+0x8] ;  /* 0x0000080001047983 */ /* 0x010f220000300a00 */
[----:B0-----:R-:W-:-:S03]  /*19380*/  IMAD.MOV.U32 R0, RZ, RZ, R29 ;  /* 0x000000ffff007224 */ /* 0x001fc600078e001d */
[----:B-1----:R-:W3:Y:S04]  /*19390*/  LDL.LU.64 R28, [R1] ;  /* 0x00000000011c7983 */ /* 0x002ee80000300a00 */
[----:B------:R0:W-:Y:S04]  /*193a0*/  STL [R1+0x2ec], R0 ;  /* 0x0002ec0001007387 */ /* 0x0001e80000100800 */
[----:B--2---:R1:W-:Y:S01]  /*193b0*/  STL [R1+0x514], R26 ;  /* 0x0005141a01007387 */ /* 0x0043e20000100800 */
[----:B0-----:R-:W-:-:S03]  /*193c0*/  IMAD.MOV.U32 R0, RZ, RZ, R27 ;  /* 0x000000ffff007224 */ /* 0x001fc600078e001b */
[----:B-1----:R-:W2:Y:S04]  /*193d0*/  LDL.LU.64 R26, [R1+0x6b0] ;  /* 0x0006b000011a7983 */ /* 0x002ea80000300a00 */
[----:B--2---:R-:W-:Y:S04]  /*193e0*/  STL [R1+0x518], R26 ;  /* 0x0005181a01007387 */ /* 0x004fe80000100800 */
[----:B------:R0:W-:Y:S02]  /*193f0*/  STL [R1+0x2f4], R0 ;  /* 0x0002f40001007387 */ /* 0x0001e40000100800 */
[----:B0-----:R-:W-:-:S02]  /*19400*/  IMAD.MOV.U32 R0, RZ, RZ, R27 ;  /* 0x000000ffff007224 */ /* 0x001fc400078e001b */
[----:B------:R-:W2:Y:S04]  /*19410*/  LDL.LU.64 R26, [R1+0x6a8] ;  /* 0x0006a800011a7983 */ /* 0x000ea80000300a00 */
[----:B--2---:R-:W-:Y:S04]  /*19420*/  STL [R1+0x51c], R26 ;  /* 0x00051c1a01007387 */ /* 0x004fe80000100800 */
[----:B------:R0:W-:Y:S02]  /*19430*/  STL [R1+0x2fc], R0 ;  /* 0x0002fc0001007387 */ /* 0x0001e40000100800 */
[----:B0-----:R-:W-:-:S02]  /*19440*/  IMAD.MOV.U32 R0, RZ, RZ, R27 ;  /* 0x000000ffff007224 */ /* 0x001fc400078e001b */
[----:B------:R-:W2:Y:S04]  /*19450*/  LDL.LU.64 R26, [R1+0x6a0] ;  /* 0x0006a000011a7983 */ /* 0x000ea80000300a00 */
[----:B------:R0:W-:Y:S04]  /*19460*/  STL [R1+0x304], R0 ;  /* 0x0003040001007387 */ /* 0x0001e80000100800 */
[----:B0-----:R0:W5:Y:S04]  /*19470*/  LDL.LU R0, [R1+0x69c] ;  /* 0x00069c0001007983 */ /* 0x0011680000300800 */
[----:B------:R1:W-:Y:S04]  /*19480*/  STL [R1+0x520], R2 ;  /* 0x0005200201007387 */ /* 0x0003e80000100800 */
[----:B-1----:R0:W5:Y:S04]  /*19490*/  LDL.LU R2, [R1+0x698] ;  /* 0x0006980001027983 */ /* 0x0021680000300800 */
[----:B------:R-:W-:Y:S04]  /*194a0*/  STL [R1+0x524], R24 ;  /* 0x0005241801007387 */ /* 0x000fe80000100800 */
[----:B------:R1:W-:Y:S02]  /*194b0*/  STL [R1+0x30c], R3 ;  /* 0x00030c0301007387 */ /* 0x0003e40000100800 */
[----:B-1----:R-:W-:-:S02]  /*194c0*/  IMAD.MOV.U32 R3, RZ, RZ, R25 ;  /* 0x000000ffff037224 */ /* 0x002fc400078e0019 */
[----:B------:R-:W2:Y:S04]  /*194d0*/  LDL.LU.64 R24, [R1+0x690] ;  /* 0x0006900001187983 */ /* 0x000ea80000300a00 */
        /* <DEDUP_REMOVED lines=10> */
[----:B-1----:R-:W-:-:S02]  /*19580*/  MOV R3, R19 ;  /* 0x0000001300037202 */ /* 0x002fc40000000f00 */
[----:B------:R-:W2:Y:S04]  /*19590*/  LDL.LU.64 R18, [R1+0x678] ;  /* 0x0006780001127983 */ /* 0x000ea80000300a00 */
[----:B---3--:R-:W-:Y:S04]  /*195a0*/  STL [R1+0x534], R16 ;  /* 0x0005341001007387 */ /* 0x008fe80000100800 */
[----:B------:R1:W-:Y:S02]  /*195b0*/  STL [R1+0x32c], R3 ;  /* 0x00032c0301007387 */ /* 0x0003e40000100800 */
[----:B-1----:R-:W-:-:S02]  /*195c0*/  IMAD.MOV.U32 R3, RZ, RZ, R17 ;  /* 0x000000ffff037224 */ /* 0x002fc400078e0011 */
[----:B------:R-:W3:Y:S04]  /*195d0*/  LDL.LU.64 R16, [R1+0x670] ;  /* 0x0006700001107983 */ /* 0x000ee80000300a00 */
        /* <DEDUP_REMOVED lines=20> */
[----:B----4-:R-:W-:Y:S04]  /*19720*/  STL [R1+0x54c], R4 ;  /* 0x00054c0401007387 */ /* 0x010fe80000100800 */
[----:B------:R1:W-:Y:S02]  /*19730*/  STL [R1+0x35c], R3 ;  /* 0x00035c0301007387 */ /* 0x0003e40000100800 */
[----:B-1----:R-:W-:-:S02]  /*19740*/  IMAD.MOV.U32 R3, RZ, RZ, R5 ;  /* 0x000000ffff037224 */ /* 0x002fc400078e0005 */
[----:B------:R-:W4:Y:S04]  /*19750*/  LDL.LU.64 R4, [R1+0x640] ;  /* 0x0006400001047983 */ /* 0x000f280000300a00 */
[----:B------:R-:W-:Y:S04]  /*19760*/  STL [R1+0x550], R28 ;  /* 0x0005501c01007387 */ /* 0x000fe80000100800 */
[----:B------:R1:W-:Y:S02]  /*19770*/  STL [R1+0x364], R3 ;  /* 0x0003640301007387 */ /* 0x0003e40000100800 */
[----:B-1----:R-:W-:-:S02]  /*19780*/  IMAD.MOV.U32 R3, RZ, RZ, R29 ;  /* 0x000000ffff037224 */ /* 0x002fc400078e001d */
[----:B------:R-:W2:Y:S04]  /*19790*/  LDL.LU.64 R28, [R1+0x638] ;  /* 0x00063800011c7983 */ /* 0x000ea80000300a00 */
[----:B------:R1:W-:Y:S02]  /*197a0*/  STL [R1+0x36c], R3 ;  /* 0x00036c0301007387 */ /* 0x0003e40000100800 */
[----:B-1----:R-:W1:Y:S02]  /*197b0*/  LDC R3, c[0x0][0x3a8] ;  /* 0x0000ea00ff037b82 */ /* 0x002e640000000800 */
[----:B--2---:R-:W-:Y:S04]  /*197c0*/  STL [R1+0x554], R28 ;  /* 0x0005541c01007387 */ /* 0x004fe80000100800 */
[----:B------:R2:W-:Y:S04]  /*197d0*/  STL [R1+0x374], R29 ;  /* 0x0003741d01007387 */ /* 0x0005e80000100800 */
[----:B--2---:R-:W2:Y:S04]  /*197e0*/  LDL.LU.64 R28, [R1+0x218] ;  /* 0x00021800011c7983 */ /* 0x004ea80000300a00 */
[----:B----4-:R1:W-:Y:S04]  /*197f0*/  STL [R1+0x558], R4 ;  /* 0x0005580401007387 */ /* 0x0103e80000100800 */
[----:B------:R2:W-:Y:S04]  /*19800*/  STL [R1+0x37c], R5 ;  /* 0x00037c0501007387 */ /* 0x0005e80000100800 */
        /* <DEDUP_REMOVED lines=10> */
[----:B---3--:R0:W-:Y:S04]  /*198b0*/  STL [R1+0x578], R16 ;  /* 0x0005781001007387 */ /* 0x0081e80000100800 */
        /* <DEDUP_REMOVED lines=10> */
[----:B------:R0:W-:Y:S01]  /*19960*/  STL [R1+0x5a0], R27 ;  /* 0x0005a01b01007387 */ /* 0x0001e20000100800 */
[----:B------:R-:W-:Y:S01]  /*19970*/  UIADD3 UR5, UPT, UPT, UR5, -0x1, URZ ;  /* 0xffffffff05057890 */ /* 0x000fe2000fffe0ff */
[----:B-1----:R-:W-:-:S03]  /*19980*/  IMAD.SHL.U32 R4, R3, 0x80, RZ ;  /* 0x0000008003047824 */ /* 0x002fc600078e00ff */
[----:B------:R-:W-:Y:S02]  /*19990*/  UISETP.NE.U32.AND UP0, UPT, UR5, URZ, UPT ;  /* 0x000000ff0500728c */ /* 0x000fe4000bf05070 */
[----:B------:R-:W-:Y:S01]  /*199a0*/  UIADD3 UR8, UPT, UPT, UR8, -0x80, URZ ;  /* 0xffffff8008087890 */ /* 0x000fe2000fffe0ff */
[----:B--2---:R-:W-:-:S04]  /*199b0*/  IMAD.WIDE R4, R4, 0x2, R28 ;  /* 0x0000000204047825 */ /* 0x004fc800078e021c */
[----:B------:R-:W-:Y:S02]  /*199c0*/  IMAD.MOV.U32 R3, RZ, RZ, R4 ;  /* 0x000000ffff037224 */ /* 0x000fe400078e0004 */
[----:B0-----:R-:W-:Y:S05]  /*199d0*/  BRA.U UP0, `(.L_x_2) ;  /* 0xffffff3100cc7547 */ /* 0x001fea000b83ffff */
[----:B------:R-:W2:Y:S04]  /*199e0*/  LDL.LU R18, [R1+0x5bc] ;  /* 0x0005bc0001127983 */ /* 0x000ea80000300800 */
[----:B------:R-:W2:Y:S04]  /*199f0*/  LDL.LU R19, [R1+0x5cc] ;  /* 0x0005cc0001137983 */ /* 0x000ea80000300800 */
[----:B------:R-:W3:Y:S04]  /*19a00*/  LDL.LU R16, [R1+0x5dc] ;  /* 0x0005dc0001107983 */ /* 0x000ee80000300800 */
[----:B------:R-:W3:Y:S04]  /*19a10*/  LDL.LU R17, [R1+0x5ec] ;  /* 0x0005ec0001117983 */ /* 0x000ee80000300800 */
        /* <DEDUP_REMOVED lines=12> */
[----:B--2---:R-:W-:-:S02]  /*19ae0*/  F2FP.F16.F32.PACK_AB R5, R18, R19 ;  /* 0x000000131205723e */ /* 0x004fc400000000ff */
[----:B---3--:R-:W-:Y:S02]  /*19af0*/  F2FP.F16.F32.PACK_AB R4, R16, R17 ;  /* 0x000000111004723e */ /* 0x008fe400000000ff */
[----:B----4-:R-:W-:Y:S02]  /*19b00*/  F2FP.F16.F32.PACK_AB R3, R14, R15 ;  /* 0x0000000f0e03723e */ /* 0x010fe400000000ff */
[----:B-----5:R-:W-:Y:S02]  /*19b10*/  F2FP.F16.F32.PACK_AB R2, R12, R13 ;  /* 0x0000000d0c02723e */ /* 0x020fe400000000ff */
[----:B------:R-:W-:Y:S02]  /*19b20*/  F2FP.F16.F32.PACK_AB R7, R10, R7 ;  /* 0x000000070a07723e */ /* 0x000fe400000000ff */
[----:B------:R-:W-:Y:S02]  /*19b30*/  F2FP.F16.F32.PACK_AB R6, R11, R6 ;  /* 0x000000060b06723e */ /* 0x000fe400000000ff */
[----:B------:R-:W-:-:S02]  /*19b40*/  F2FP.F16.F32.PACK_AB R9, R8, R9 ;  /* 0x000000090809723e */ /* 0x000fc400000000ff */
[----:B------:R-:W-:-:S07]  /*19b50*/  F2FP.F16.F32.PACK_AB R8, R28, R29 ;  /* 0x0000001d1c08723e */ /* 0x000fce00000000ff */
.L_x_1:
[----:B------:R-:W2:Y:S01]  /*19b60*/  LDL.LU R14, [R1+0x5fc] ;  /* 0x0005fc00010e7983 */ /* 0x000ea20000300800 */
[----:B------:R-:W1:Y:S01]  /*19b70*/  S2UR UR5, SR_CgaCtaId ;  /* 0x00000000000579c3 */ /* 0x000e620000008800 */
[----:B------:R-:W-:Y:S01]  /*19b80*/  UMOV UR4, 0x400 ;  /* 0x0000040000047882 */ /* 0x000fe20000000000 */
[----:B------:R-:W3:Y:S01]  /*19b90*/  LDCU.128 UR12, c[0x0][0x390] ;  /* 0x00007200ff0c77ac */ /* 0x000ee20008000c00 */
[----:B------:R-:W4:Y:S01]  /*19ba0*/  S2R R17, SR_TID.X ;  /* 0x0000000000117919 */ /* 0x000f220000002100 */
[----:B------:R-:W5:Y:S01]  /*19bb0*/  LDCU UR6, c[0x0][0x3b8] ;  /* 0x00007700ff0677ac */ /* 0x000f620008000800 */
[----:B------:R-:W3:Y:S01]  /*19bc0*/  LDL.LU R16, [R1+0x600] ;  /* 0x0006000001107983 */ /* 0x000ee20000300800 */
[----:B-1----:R-:W-:Y:S01]  /*19bd0*/  ULEA UR4, UR5, UR4, 0x18 ;  /* 0x0000000405047291 */ /* 0x002fe2000f8ec0ff */
[----:B------:R-:W3:Y:S01]  /*19be0*/  LDCU UR5, c[0x0][0x3b4] ;  /* 0x00007680ff0577ac */ /* 0x000ee20008000800 */
[----:B----4-:R-:W-:Y:S01]  /*19bf0*/  SHF.R.S32.HI R11, RZ, 0x4, R17 ;  /* 0x00000004ff0b7819 */ /* 0x010fe20000011411 */
[C---:B------:R-:W-:Y:S01]  /*19c00*/  IMAD.SHL.U32 R12, R17.reuse, 0x8, RZ ;  /* 0x00000008110c7824 */ /* 0x040fe200078e00ff */
[----:B0-----:R-:W-:-:S02]  /*19c10*/  LOP3.LUT R0, R17, 0x60, RZ, 0xc0, !PT ;  /* 0x0000006011007812 */ /* 0x001fc400078ec0ff */
[----:B------:R-:W-:Y:S02]  /*19c20*/  SGXT R11, R11, 0x1 ;  /* 0x000000010b0b781a */ /* 0x000fe40000000200 */
[----:B------:R-:W-:Y:S01]  /*19c30*/  LOP3.LUT R10, R17, 0xc, RZ, 0xc0, !PT ;  /* 0x0000000c110a7812 */ /* 0x000fe200078ec0ff */
[----:B------:R-:W-:Y:S01]  /*19c40*/  IMAD.SHL.U32 R0, R0, 0x8, RZ ;  /* 0x0000000800007824 */ /* 0x000fe200078e00ff */
[----:B------:R-:W-:Y:S02]  /*19c50*/  LOP3.LUT R11, R11, 0x420, RZ, 0xc0, !PT ;  /* 0x000004200b0b7812 */ /* 0x000fe400078ec0ff */
[----:B------:R-:W-:-:S03]  /*19c60*/  LOP3.LUT R13, R12, 0xf8, RZ, 0xc0, !PT ;  /* 0x000000f80c0d7812 */ /* 0x000fc600078ec0ff */
[C---:B------:R-:W-:Y:S02]  /*19c70*/  IMAD R11, R10.reuse, 0x2, R11 ;  /* 0x000000020a0b7824 */ /* 0x040fe400078e020b */
[----:B------:R-:W-:-:S05]  /*19c80*/  IMAD R13, R10, 0x100, R13 ;  /* 0x000001000a0d7824 */ /* 0x000fca00078e020d */
[----:B------:R-:W-:Y:S01]  /*19c90*/  LOP3.LUT R29, R13, 0x60, R17, 0x78, !PT ;  /* 0x000000600d1d7812 */ /* 0x000fe200078e7811 */
[----:B------:R-:W-:Y:S01]  /*19ca0*/  BAR.SYNC.DEFER_BLOCKING 0x0 ;  /* 0x0000000000007b1d */ /* 0x000fe20000010000 */
[----:B--2---:R-:W-:-:S04]  /*19cb0*/  LOP3.LUT R0, R11, R14, R0, 0x1e, !PT ;  /* 0x0000000e0b007212 */ /* 0x004fc800078e1e00 */
[----:B------:R-:W-:Y:S01]  /*19cc0*/  LOP3.LUT R10, R0, 0x40, RZ, 0x3c, !PT ;  /* 0x00000040000a7812 */ /* 0x000fe200078e3cff */
[----:B------:R-:W-:Y:S04]  /*19cd0*/  STS.64 [R0+UR4], R8 ;  /* 0x0000000800007988 */ /* 0x000fe80008000a04 */
[----:B------:R-:W-:Y:S04]  /*19ce0*/  STS.64 [R0+UR4+0x80], R6 ;  /* 0x0000800600007988 */ /* 0x000fe80008000a04 */
[----:B------:R-:W-:Y:S04]  /*19cf0*/  STS.64 [R10+UR4+0x800], R2 ;  /* 0x000800020a007988 */ /* 0x000fe80008000a04 */
[----:B------:R-:W-:Y:S01]  /*19d00*/  STS.64 [R10+UR4+0x880], R4 ;  /* 0x000880040a007988 */ /* 0x000fe20008000a04 */
[----:B------:R-:W-:Y:S06]  /*19d10*/  BAR.SYNC.DEFER_BLOCKING 0x0 ;  /* 0x0000000000007b1d */ /* 0x000fec0000010000 */
[----:B------:R-:W0:Y:S01]  /*19d20*/  LDS.64 R14, [R29+UR4] ;  /* 0x000000041d0e7984 */ /* 0x000e220008000a00 */
[----:B------:R-:W-:-:S02]  /*19d30*/  SHF.R.U32.HI R18, RZ, 0x4, R17 ;  /* 0x00000004ff127819 */ /* 0x000fc40000011611 */
[C---:B------:R-:W-:Y:S01]  /*19d40*/  LEA.HI R28, R17.reuse, 0x78, RZ, 0x1c ;  /* 0x00000078111c7811 */ /* 0x040fe200078fe0ff */
[----:B------:R-:W1:Y:S01]  /*19d50*/  LDS.64 R12, [R29+UR4+0x100] ;  /* 0x000100041d0c7984 */ /* 0x000e620008000a00 */
[----:B------:R-:W-:-:S03]  /*19d60*/  LEA.HI R23, R17, 0x38, RZ, 0x1c ;  /* 0x0000003811177811 */ /* 0x000fc600078fe0ff */
[----:B------:R-:W2:Y:S04]  /*19d70*/  LDS.64 R10, [R29+UR4+0x200] ;  /* 0x000200041d0a7984 */ /* 0x000ea80008000a00 */
[----:B------:R-:W4:Y:S04]  /*19d80*/  LDS.64 R8, [R29+UR4+0x300] ;  /* 0x000300041d087984 */ /* 0x000f280008000a00 */
[----:B0-----:R0:W-:Y:S04]  /*19d90*/  STL [R1+0x638], R15 ;  /* 0x0006380f01007387 */ /* 0x0011e80000100800 */
[----:B0-----:R-:W2:Y:S01]  /*19da0*/  LDL.LU R15, [R1+0x510] ;  /* 0x00051000010f7983 */ /* 0x001ea20000300800 */
[----:B------:R-:W-:Y:S01]  /*19db0*/  SGXT.U32 R18, R18, 0x3 ;  /* 0x000000031212781a */ /* 0x000fe20000000000 */
[C---:B---3--:R-:W-:Y:S01]  /*19dc0*/  IMAD R2, R16.reuse, UR5, RZ ;  /* 0x0000000510027c24 */ /* 0x048fe2000f8e02ff */
[----:B------:R-:W-:-:S04]  /*19dd0*/  ISETP.GE.AND P0, PT, R16, UR14, PT ;  /* 0x0000000e10007c0c */ /* 0x000fc8000bf06270 */
[----:B------:R-:W-:-:S04]  /*19de0*/  LEA R0, P1, R2, UR12, 0x1 ;  /* 0x0000000c02007c11 */ /* 0x000fc8000f8208ff */
[----:B------:R-:W-:Y:S02]  /*19df0*/  LEA.HI.X.SX32 R2, R2, UR13, 0x1, P1 ;  /* 0x0000000d02027c11 */ /* 0x000fe400088f0eff */
[C-C-:B--2---:R-:W-:Y:S02]  /*19e00*/  LOP3.LUT R27, R15.reuse, 0x70, R18.reuse, 0xfe, !PT ;  /* 0x000000700f1b7812 */ /* 0x144fe400078efe12 */
[C-C-:B------:R-:W-:Y:S02]  /*19e10*/  LOP3.LUT R24, R15.reuse, 0x68, R18.reuse, 0xfe, !PT ;  /* 0x000000680f187812 */ /* 0x140fe400078efe12 */
[C-C-:B------:R-:W-:Y:S02]  /*19e20*/  LOP3.LUT R3, R15.reuse, 0x60, R18.reuse, 0xfe, !PT ;  /* 0x000000600f037812 */ /* 0x140fe400078efe12 */
[C-C-:B------:R-:W-:Y:S02]  /*19e30*/  LOP3.LUT R4, R15.reuse, 0x58, R18.reuse, 0xfe, !PT ;  /* 0x000000580f047812 */ /* 0x140fe400078efe12 */
[----:B------:R-:W-:-:S02]  /*19e40*/  LOP3.LUT R5, R15, 0x50, R18, 0xfe, !PT ;  /* 0x000000500f057812 */ /* 0x000fc400078efe12 */
[C-C-:B------:R-:W-:Y:S02]  /*19e50*/  LOP3.LUT R22, R15.reuse, 0x48, R18.reuse, 0xfe, !PT ;  /* 0x000000480f167812 */ /* 0x140fe400078efe12 */
[C-C-:B------:R-:W-:Y:S02]  /*19e60*/  LOP3.LUT R7, R15.reuse, 0x40, R18.reuse, 0xfe, !PT ;  /* 0x000000400f077812 */ /* 0x140fe400078efe12 */
[C-C-:B------:R-:W-:Y:S02]  /*19e70*/  LOP3.LUT R6, R15.reuse, 0x30, R18.reuse, 0xfe, !PT ;  /* 0x000000300f067812 */ /* 0x140fe400078efe12 */
[C-C-:B------:R-:W-:Y:S02]  /*19e80*/  LOP3.LUT R20, R15.reuse, 0x28, R18.reuse, 0xfe, !PT ;  /* 0x000000280f147812 */ /* 0x140fe400078efe12 */
[C---:B------:R-:W-:Y:S02]  /*19e90*/  LOP3.LUT R21, R15.reuse, 0x20, R18, 0xfe, !PT ;  /* 0x000000200f157812 */ /* 0x040fe400078efe12 */
[----:B------:R-:W-:-:S02]  /*19ea0*/  LOP3.LUT R17, R15, R18, RZ, 0xfc, !PT ;  /* 0x000000120f117212 */ /* 0x000fc400078efcff */
[C-C-:B------:R-:W-:Y:S02]  /*19eb0*/  LOP3.LUT R19, R15.reuse, 0x8, R18.reuse, 0xfe, !PT ;  /* 0x000000080f137812 */ /* 0x140fe400078efe12 */
[C-C-:B------:R-:W-:Y:S02]  /*19ec0*/  LOP3.LUT R25, R15.reuse, 0x18, R18.reuse, 0xfe, !PT ;  /* 0x000000180f197812 */ /* 0x140fe400078efe12 */
[C---:B------:R-:W-:Y:S02]  /*19ed0*/  LOP3.LUT R26, R15.reuse, 0x10, R18, 0xfe, !PT ;  /* 0x000000100f1a7812 */ /* 0x040fe400078efe12 */
[C---:B------:R-:W-:Y:S02]  /*19ee0*/  LOP3.LUT R28, R15.reuse, R28, RZ, 0xfc, !PT ;  /* 0x0000001c0f1c7212 */ /* 0x040fe400078efcff */
[----:B------:R-:W-:Y:S02]  /*19ef0*/  LOP3.LUT R23, R15, R23, RZ, 0xfc, !PT ;  /* 0x000000170f177212 */ /* 0x000fe400078efcff */
[----:B------:R-:W2:Y:S01]  /*19f00*/  LDL.LU R15, [R1+0x638] ;  /* 0x00063800010f7983 */ /* 0x000ea20000300800 */
[C---:B------:R-:W-:Y:S01]  /*19f10*/  ISETP.LT.AND P2, PT, R17.reuse, UR15, !P0 ;  /* 0x0000000f11007c0c */ /* 0x040fe2000c741270 */
[----:B-----5:R-:W-:Y:S01]  /*19f20*/  IMAD R17, R17, UR6, RZ ;  /* 0x0000000611117c24 */ /* 0x020fe2000f8e02ff */
[C---:B------:R-:W-:Y:S01]  /*19f30*/  ISETP.LT.AND P4, PT, R19.reuse, UR15, !P0 ;  /* 0x0000000f13007c0c */ /* 0x040fe2000c781270 */
[----:B------:R-:W-:-:S03]  /*19f40*/  IMAD R19, R19, UR6, RZ ;  /* 0x0000000613137c24 */ /* 0x000fc6000f8e02ff */
[-C--:B------:R-:W-:Y:S02]  /*19f50*/  LEA R16, P1, R17, R0.reuse, 0x1 ;  /* 0x0000000011107211 */ /* 0x080fe400078208ff */
[----:B------:R-:W-:Y:S02]  /*19f60*/  LEA R18, P3, R19, R0, 0x1 ;  /* 0x0000000013127211 */ /* 0x000fe400078608ff */
[-C--:B------:R-:W-:Y:S02]  /*19f70*/  LEA.HI.X.SX32 R17, R17, R2.reuse, 0x1, P1 ;  /* 0x0000000211117211 */ /* 0x080fe400008f0eff */
[----:B------:R-:W-:Y:S02]  /*19f80*/  LEA.HI.X.SX32 R19, R19, R2, 0x1, P3 ;  /* 0x0000000213137211 */ /* 0x000fe400018f0eff */
[C---:B------:R-:W-:Y:S01]  /*19f90*/  ISETP.LT.AND P1, PT, R26.reuse, UR15, !P0 ;  /* 0x0000000f1a007c0c */ /* 0x040fe2000c721270 */
[----:B------:R-:W-:Y:S01]  /*19fa0*/  IMAD R26, R26, UR6, RZ ;  /* 0x000000061a1a7c24 */ /* 0x000fe2000f8e02ff */
[----:B------:R0:W-:Y:S01]  /*19fb0*/  @P2 STG.E.U16 desc[UR10][R16.64], R14 ;  /* 0x0000000e10002986 */ /* 0x0001e2000c10150a */
[----:B------:R-:W-:-:S03]  /*19fc0*/  ISETP.LT.AND P3, PT, R25, UR15, !P0 ;  /* 0x0000000f19007c0c */ /* 0x000fc6000c761270 */
[----:B-1----:R1:W-:Y:S01]  /*19fd0*/  @P4 STG.E.U16 desc[UR10][R18.64], R12 ;  /* 0x0000000c12004986 */ /* 0x0023e2000c10150a */
[C---:B------:R-:W-:Y:S01]  /*19fe0*/  ISETP.LT.AND P2, PT, R21.reuse, UR15, !P0 ;  /* 0x0000000f15007c0c */ /* 0x040fe2000c741270 */
[----:B------:R-:W-:Y:S02]  /*19ff0*/  IMAD R21, R21, UR6, RZ ;  /* 0x0000000615157c24 */ /* 0x000fe4000f8e02ff */
[----:B0-----:R-:W-:Y:S01]  /*1a000*/  IMAD R17, R25, UR6, RZ ;  /* 0x0000000619117c24 */ /* 0x001fe2000f8e02ff */
[----:B-1----:R-:W-:Y:S01]  /*1a010*/  LEA R18, P4, R26, R0, 0x1 ;  /* 0x000000001a127211 */ /* 0x002fe200078808ff */
[----:B------:R-:W-:-:S03]  /*1a020*/  IMAD R25, R20, UR6, RZ ;  /* 0x0000000614197c24 */ /* 0x000fc6000f8e02ff */
[C---:B------:R-:W-:Y:S02]  /*1a030*/  LEA R16, P5, R17.reuse, R0, 0x1 ;  /* 0x0000000011107211 */ /* 0x040fe400078a08ff */
[-C--:B------:R-:W-:Y:S02]  /*1a040*/  LEA.HI.X.SX32 R19, R26, R2.reuse, 0x1, P4 ;  /* 0x000000021a137211 */ /* 0x080fe400020f0eff */
[----:B------:R-:W-:Y:S02]  /*1a050*/  ISETP.LT.AND P4, PT, R20, UR15, !P0 ;  /* 0x0000000f14007c0c */ /* 0x000fe4000c781270 */
[----:B------:R-:W-:Y:S01]  /*1a060*/  LEA.HI.X.SX32 R17, R17, R2, 0x1, P5 ;  /* 0x0000000211117211 */ /* 0x000fe200028f0eff */
[----:B------:R0:W-:Y:S01]  /*1a070*/  @P1 STG.E.U16 desc[UR10][R18.64], R10 ;  /* 0x0000000a12001986 */ /* 0x0001e2000c10150a */
[----:B------:R-:W-:Y:S02]  /*1a080*/  LEA R20, P6, R25, R0, 0x1 ;  /* 0x0000000019147211 */ /* 0x000fe400078c08ff */
[----:B------:R-:W-:Y:S01]  /*1a090*/  PRMT R14, R14, 0x7632, R14 ;  /* 0x000076320e0e7816 */ /* 0x000fe2000000000e */
[----:B----4-:R1:W-:Y:S01]  /*1a0a0*/  @P3 STG.E.U16 desc[UR10][R16.64], R8 ;  /* 0x0000000810003986 */ /* 0x0103e2000c10150a */
[----:B------:R-:W-:-:S02]  /*1a0b0*/  PRMT R12, R12, 0x7632, R12 ;  /* 0x000076320c0c7816 */ /* 0x000fc4000000000c */
[----:B0-----:R-:W-:Y:S02]  /*1a0c0*/  LEA R18, P1, R21, R0, 0x1 ;  /* 0x0000000015127211 */ /* 0x001fe400078208ff */
[----:B------:R-:W-:Y:S02]  /*1a0d0*/  ISETP.LT.AND P3, PT, R23, UR15, !P0 ;  /* 0x0000000f17007c0c */ /* 0x000fe4000c761270 */
[-C--:B------:R-:W-:Y:S02]  /*1a0e0*/  LEA.HI.X.SX32 R19, R21, R2.reuse, 0x1, P1 ;  /* 0x0000000215137211 */ /* 0x080fe400008f0eff */
[----:B------:R-:W-:Y:S01]  /*1a0f0*/  LEA.HI.X.SX32 R21, R25, R2, 0x1, P6 ;  /* 0x0000000219157211 */ /* 0x000fe200030f0eff */
[C---:B------:R-:W-:Y:S02]  /*1a100*/  IMAD R25, R6.reuse, UR6, RZ ;  /* 0x0000000606197c24 */ /* 0x040fe4000f8e02ff */
[----:B------:R-:W-:Y:S01]  /*1a110*/  IMAD R23, R23, UR6, RZ ;  /* 0x0000000617177c24 */ /* 0x000fe2000f8e02ff */
[----:B------:R0:W-:Y:S01]  /*1a120*/  @P2 STG.E.U16 desc[UR10][R18.64], R14 ;  /* 0x0000000e12002986 */ /* 0x0001e2000c10150a */
[----:B------:R-:W-:Y:S01]  /*1a130*/  ISETP.LT.AND P1, PT, R6, UR15, !P0 ;  /* 0x0000000f06007c0c */ /* 0x000fe2000c721270 */
[----:B------:R-:W-:Y:S01]  /*1a140*/  IMAD R29, R7, UR6, RZ ;  /* 0x00000006071d7c24 */ /* 0x000fe2000f8e02ff */
[----:B------:R-:W-:Y:S01]  /*1a150*/  LEA R6, P6, R25, R0, 0x1 ;  /* 0x0000000019067211 */ /* 0x000fe200078c08ff */
[----:B------:R3:W-:Y:S01]  /*1a160*/  @P4 STG.E.U16 desc[UR10][R20.64], R12 ;  /* 0x0000000c14004986 */ /* 0x0007e2000c10150a */
[C---:B------:R-:W-:Y:S01]  /*1a170*/  ISETP.LT.AND P4, PT, R22.reuse, UR15, !P0 ;  /* 0x0000000f16007c0c */ /* 0x040fe2000c781270 */
[----:B------:R-:W-:Y:S01]  /*1a180*/  IMAD R22, R22, UR6, RZ ;  /* 0x0000000616167c24 */ /* 0x000fe2000f8e02ff */
[----:B------:R-:W-:-:S02]  /*1a190*/  ISETP.LT.AND P2, PT, R7, UR15, !P0 ;  /* 0x0000000f07007c0c */ /* 0x000fc4000c741270 */
[----:B-1----:R-:W-:Y:S02]  /*1a1a0*/  LEA R16, P5, R23, R0, 0x1 ;  /* 0x0000000017107211 */ /* 0x002fe400078a08ff */
[----:B------:R-:W-:Y:S02]  /*1a1b0*/  LEA.HI.X.SX32 R7, R25, R2, 0x1, P6 ;  /* 0x0000000219077211 */ /* 0x000fe400030f0eff */
[----:B0-----:R-:W-:Y:S02]  /*1a1c0*/  LEA R18, P6, R29, R0, 0x1 ;  /* 0x000000001d127211 */ /* 0x001fe400078c08ff */
[----:B------:R-:W-:Y:S02]  /*1a1d0*/  LEA.HI.X.SX32 R17, R23, R2, 0x1, P5 ;  /* 0x0000000217117211 */ /* 0x000fe400028f0eff */
[----:B---3--:R-:W-:Y:S02]  /*1a1e0*/  LEA R20, P5, R22, R0, 0x1 ;  /* 0x0000000016147211 */ /* 0x008fe400078a08ff */
[----:B------:R-:W-:-:S02]  /*1a1f0*/  PRMT R10, R10, 0x7632, R10 ;  /* 0x000076320a0a7816 */ /* 0x000fc4000000000a */
[----:B------:R-:W-:Y:S02]  /*1a200*/  PRMT R8, R8, 0x7632, R8 ;  /* 0x0000763208087816 */ /* 0x000fe40000000008 */
[-C--:B------:R-:W-:Y:S01]  /*1a210*/  LEA.HI.X.SX32 R19, R29, R2.reuse, 0x1, P6 ;  /* 0x000000021d137211 */ /* 0x080fe200030f0eff */
[----:B------:R-:W-:Y:S01]  /*1a220*/  IMAD R23, R4, UR6, RZ ;  /* 0x0000000604177c24 */ /* 0x000fe2000f8e02ff */
[----:B------:R-:W-:Y:S01]  /*1a230*/  LEA.HI.X.SX32 R21, R22, R2, 0x1, P5 ;  /* 0x0000000216157211 */ /* 0x000fe200028f0eff */
[----:B------:R0:W-:Y:S01]  /*1a240*/  @P1 STG.E.U16 desc[UR10][R6.64], R10 ;  /* 0x0000000a06001986 */ /* 0x0001e2000c10150a */
[C---:B------:R-:W-:Y:S01]  /*1a250*/  ISETP.LT.AND P5, PT, R5.reuse, UR15, !P0 ;  /* 0x0000000f05007c0c */ /* 0x040fe2000c7a1270 */
[----:B------:R-:W-:Y:S02]  /*1a260*/  IMAD R5, R5, UR6, RZ ;  /* 0x0000000605057c24 */ /* 0x000fe4000f8e02ff */
[----:B------:R1:W-:Y:S01]  /*1a270*/  @P3 STG.E.U16 desc[UR10][R16.64], R8 ;  /* 0x0000000810003986 */ /* 0x0003e2000c10150a */
[C---:B------:R-:W-:Y:S01]  /*1a280*/  ISETP.LT.AND P3, PT, R3.reuse, UR15, !P0 ;  /* 0x0000000f03007c0c */ /* 0x040fe2000c761270 */
[----:B------:R-:W-:-:S02]  /*1a290*/  IMAD R3, R3, UR6, RZ ;  /* 0x0000000603037c24 */ /* 0x000fc4000f8e02ff */
[----:B------:R-:W-:Y:S02]  /*1a2a0*/  IMAD R29, R27, UR6, RZ ;  /* 0x000000061b1d7c24 */ /* 0x000fe4000f8e02ff */
[----:B------:R-:W-:Y:S01]  /*1a2b0*/  IMAD R25, R24, UR6, RZ ;  /* 0x0000000618197c24 */ /* 0x000fe2000f8e02ff */
[----:B0-----:R-:W-:-:S04]  /*1a2c0*/  LEA R6, P1, R23, R0, 0x1 ;  /* 0x0000000017067211 */ /* 0x001fc800078208ff */
[----:B------:R-:W-:Y:S01]  /*1a2d0*/  LEA.HI.X.SX32 R7, R23, R2, 0x1, P1 ;  /* 0x0000000217077211 */ /* 0x000fe200008f0eff */
[----:B-1----:R-:W-:Y:S01]  /*1a2e0*/  IMAD R8, R28, UR6, RZ ;  /* 0x000000061c087c24 */ /* 0x002fe2000f8e02ff */
[----:B------:R-:W-:Y:S01]  /*1a2f0*/  PRMT R10, R11, 0x7632, R10 ;  /* 0x000076320b0a7816 */ /* 0x000fe2000000000a */
[----:B--2---:R0:W-:Y:S04]  /*1a300*/  @P2 STG.E.U16 desc[UR10][R18.64], R15 ;  /* 0x0000000f12002986 */ /* 0x0041e8000c10150a */
[----:B------:R1:W-:Y:S01]  /*1a310*/  @P4 STG.E.U16 desc[UR10][R20.64], R13 ;  /* 0x0000000d14004986 */ /* 0x0003e2000c10150a */
[----:B------:R-:W-:Y:S02]  /*1a320*/  ISETP.LT.AND P4, PT, R4, UR15, !P0 ;  /* 0x0000000f04007c0c */ /* 0x000fe4000c781270 */
[----:B------:R-:W-:-:S02]  /*1a330*/  LEA R4, P6, R5, R0, 0x1 ;  /* 0x0000000005047211 */ /* 0x000fc400078c08ff */
[----:B------:R-:W-:Y:S02]  /*1a340*/  LEA R16, P2, R3, R0, 0x1 ;  /* 0x0000000003107211 */ /* 0x000fe400078408ff */
[----:B------:R-:W-:Y:S02]  /*1a350*/  LEA.HI.X.SX32 R5, R5, R2, 0x1, P6 ;  /* 0x0000000205057211 */ /* 0x000fe400030f0eff */
[-C--:B0-----:R-:W-:Y:S02]  /*1a360*/  LEA R18, P6, R25, R0.reuse, 0x1 ;  /* 0x0000000019127211 */ /* 0x081fe400078c08ff */
[----:B-1----:R-:W-:Y:S02]  /*1a370*/  LEA R20, P1, R29, R0, 0x1 ;  /* 0x000000001d147211 */ /* 0x002fe400078208ff */
[----:B------:R-:W-:Y:S02]  /*1a380*/  LEA.HI.X.SX32 R17, R3, R2, 0x1, P2 ;  /* 0x0000000203117211 */ /* 0x000fe400010f0eff */
[----:B------:R-:W-:-:S02]  /*1a390*/  ISETP.LT.AND P2, PT, R24, UR15, !P0 ;  /* 0x0000000f18007c0c */ /* 0x000fc4000c741270 */
[-C--:B------:R-:W-:Y:S02]  /*1a3a0*/  LEA.HI.X.SX32 R21, R29, R2.reuse, 0x1, P1 ;  /* 0x000000021d157211 */ /* 0x080fe400008f0eff */
[----:B------:R-:W-:Y:S02]  /*1a3b0*/  LEA.HI.X.SX32 R19, R25, R2, 0x1, P6 ;  /* 0x0000000219137211 */ /* 0x000fe400030f0eff */
[----:B------:R-:W-:Y:S02]  /*1a3c0*/  ISETP.LT.AND P1, PT, R27, UR15, !P0 ;  /* 0x0000000f1b007c0c */ /* 0x000fe4000c721270 */
[----:B------:R-:W-:Y:S02]  /*1a3d0*/  LEA R22, P6, R8, R0, 0x1 ;  /* 0x0000000008167211 */ /* 0x000fe400078c08ff */
[----:B------:R-:W-:Y:S02]  /*1a3e0*/  ISETP.LT.AND P0, PT, R28, UR15, !P0 ;  /* 0x0000000f1c007c0c */ /* 0x000fe4000c701270 */
[----:B------:R-:W-:-:S02]  /*1a3f0*/  LEA.HI.X.SX32 R23, R8, R2, 0x1, P6 ;  /* 0x0000000208177211 */ /* 0x000fc400030f0eff */
[----:B------:R-:W-:Y:S02]  /*1a400*/  PRMT R8, R15, 0x7632, R8 ;  /* 0x000076320f087816 */ /* 0x000fe40000000008 */
[----:B------:R-:W-:Y:S01]  /*1a410*/  PRMT R13, R13, 0x7632, R13 ;  /* 0x000076320d0d7816 */ /* 0x000fe2000000000d */
[----:B------:R0:W-:Y:S04]  /*1a420*/  @P5 STG.E.U16 desc[UR10][R4.64], R11 ;  /* 0x0000000b04005986 */ /* 0x0001e8000c10150a */
[----:B------:R0:W-:Y:S04]  /*1a430*/  @P4 STG.E.U16 desc[UR10][R6.64], R9 ;  /* 0x0000000906004986 */ /* 0x0001e8000c10150a */
[----:B------:R0:W-:Y:S04]  /*1a440*/  @P3 STG.E.U16 desc[UR10][R16.64], R8 ;  /* 0x0000000810003986 */ /* 0x0001e8000c10150a */
[----:B------:R0:W-:Y:S04]  /*1a450*/  @P2 STG.E.U16 desc[UR10][R18.64], R13 ;  /* 0x0000000d12002986 */ /* 0x0001e8000c10150a */
[----:B------:R0:W-:Y:S01]  /*1a460*/  @P1 STG.E.U16 desc[UR10][R20.64], R10 ;  /* 0x0000000a14001986 */ /* 0x0001e2000c10150a */
[----:B------:R-:W-:Y:S05]  /*1a470*/  @!P0 EXIT ;  /* 0x000000000000894d */ /* 0x000fea0003800000 */
[----:B0-----:R-:W-:-:S05]  /*1a480*/  PRMT R11, R9, 0x7632, R11 ;  /* 0x00007632090b7816 */ /* 0x001fca000000000b */
[----:B------:R-:W-:Y:S01]  /*1a490*/  STG.E.U16 desc[UR10][R22.64], R11 ;  /* 0x0000000b16007986 */ /* 0x000fe2000c10150a */
[----:B------:R-:W-:Y:S05]  /*1a4a0*/  EXIT ;  /* 0x000000000000794d */ /* 0x000fea0003800000 */
.L_x_3:
[----:B------:R-:W-:-:S00]  /*1a4b0*/  BRA `(.L_x_3) ;  /* 0xfffffffc00fc7947 */ /* 0x000fc0000383ffff */
[----:B------:R-:W-:-:S00]  /*1a4c0*/  NOP ;  /* 0x0000000000007918 */ /* 0x000fc00000000000 */
        /* <DEDUP_REMOVED lines=11> */
.L_x_4:


//--------------------- .nv.shared.matmul_kernel  --------------------------
	.section	.nv.shared.matmul_kernel,"aw",@nobits
	.sectionflags	@""
	.align	16
	.zero		1024


//--------------------- .nv.shared.reserved.0     --------------------------
	.section	.nv.shared.reserved.0,"aw",@nobits
	.weak		__nv_reservedSMEM_offset_0_alias
	.size		__nv_reservedSMEM_offset_0_alias, 0, 64
	.other		__nv_reservedSMEM_offset_0_alias,@"STO_CUDA_RESERVED_SHARED STV_DEFAULT"
__nv_reservedSMEM_offset_0_alias:
	.zero		0
	.zero		64


//--------------------- .nv.constant0.matmul_kernel --------------------------
	.section	.nv.constant0.matmul_kernel,"a",@progbits
	.sectionflags	@""
	.align	4
.nv.constant0.matmul_kernel:
	.zero		976


//--------------------- SYMBOLS --------------------------

	.type		.nv.reservedSmem.offset0,@object
	.size		.nv.reservedSmem.offset0,0x4
	.type		.nv.reservedSmem.cap,@object
	.size		.nv.reservedSmem.cap,0x4
